def matmul_kernel(
    a_ptr,
    b_ptr,
    c_ptr,
    M,
    N,
    K,
    stride_am,
    stride_ak,
    stride_bk,
    stride_bn,
    stride_cm,
    stride_cn,
    BLOCK_M: tl.constexpr,
    BLOCK_N: tl.constexpr,
    BLOCK_K: tl.constexpr,
    GROUP_M: tl.constexpr,
):
    pid = tl.program_id(axis=0)
    num_pid_m = tl.cdiv(M, BLOCK_M)
    num_pid_n = tl.cdiv(N, BLOCK_N)
    num_pid_in_group = GROUP_M * num_pid_n
    group_id = pid // num_pid_in_group
    first_pid_m = group_id * GROUP_M
    group_size_m = min(num_pid_m - first_pid_m, GROUP_M)
    pid_m = first_pid_m + ((pid % num_pid_in_group) % group_size_m)
    pid_n = (pid % num_pid_in_group) // group_size_m

    offs_am = (pid_m * BLOCK_M + tl.arange(0, BLOCK_M)) % M
    offs_bn = (pid_n * BLOCK_N + tl.arange(0, BLOCK_N)) % N
    offs_k = tl.arange(0, BLOCK_K)
    a_ptrs = a_ptr + offs_am[:, None] * stride_am + offs_k[None, :] * stride_ak
    b_ptrs = b_ptr + offs_k[:, None] * stride_bk + offs_bn[None, :] * stride_bn

    acc = tl.zeros((BLOCK_M, BLOCK_N), dtype=tl.float32)
    for kk in range(0, tl.cdiv(K, BLOCK_K)):
        a = tl.load(a_ptrs, mask=offs_k[None, :] < K - kk * BLOCK_K, other=0.0)
        b = tl.load(b_ptrs, mask=offs_k[:, None] < K - kk * BLOCK_K, other=0.0)
        acc = tl.dot(a, b, acc)
        a_ptrs += BLOCK_K * stride_ak
        b_ptrs += BLOCK_K * stride_bk

    c = acc.to(c_ptr.dtype.element_ty)
    offs_cm = pid_m * BLOCK_M + tl.arange(0, BLOCK_M)
    offs_cn = pid_n * BLOCK_N + tl.arange(0, BLOCK_N)
    c_ptrs = c_ptr + offs_cm[:, None] * stride_cm + offs_cn[None, :] * stride_cn
    mask = (offs_cm[:, None] < M) & (offs_cn[None, :] < N)
    tl.store(c_ptrs, c, mask=mask)

# config = {"BLOCK_K": 128, "BLOCK_M": 128, "BLOCK_N": 128, "GROUP_M": 8, "arch": "sm_100", "dtype": "fp32", "num_ctas": 1, "num_stages": 4, "num_warps": 4}
# arch = sm_100


// ===== COMPILED SASS (sm_100a) =====

	.target	sm_100a

	.elftype	@"ET_EXEC"


//--------------------- .note.nv.tkinfo           --------------------------
	.section	.note.nv.tkinfo,"",@"SHT_NOTE"
	.sectionflags	@"SHF_NOTE_NV_TKINFO"
	.tkinfo
        /*0018*/ 	.word	0x00000081
        /*0030*/ 	.string	""
        /*0030*/ 	.string	"ptxas-blackwell"
        /*0030*/ 	.string	"Cuda compilation tools, release 12.9, V12.9.86"
        /*0030*/ 	.string	"Build cuda_12.9.r12.9/compiler.36037853_0"
        /*0030*/ 	.string	"-v  -suppress-debug-info  -lineinfo  -arch sm_100a "



//--------------------- .note.nv.cuver            --------------------------
	.section	.note.nv.cuver,"",@"SHT_NOTE"
	.sectionflags	@"SHF_NOTE_NV_CUVER"
        /*0018*/ 	.short	0x0001
        /*001a*/ 	.short	0x0064
        /*001c*/ 	.short	0x0001
        /*001e*/ 	.short	0x0000
        /*0020*/ 	.short	0x0001
        /*0022*/ 	.short	0x0000


//--------------------- .nv.info                  --------------------------
	.section	.nv.info,"",@"SHT_CUDA_INFO"
	.align	4


	//----- nvinfo : EIATTR_REGCOUNT
	.align		4
        /*0000*/ 	.byte	0x04, 0x2f
        /*0002*/ 	.short	(.L_4 - .L_3)
	.align		4
.L_3:
        /*0004*/ 	.word	index@(matmul_kernel)
        /*0008*/ 	.word	0x000000ff


	//----- nvinfo : EIATTR_FRAME_SIZE
	.align		4
.L_4:
        /*000c*/ 	.byte	0x04, 0x11
        /*000e*/ 	.short	(.L_6 - .L_5)
	.align		4
.L_5:
        /*0010*/ 	.word	index@($__internal_2_$__cuda_sm10x_tcgen05_guardrail_trap_unallocated_columns_being_dealloced)
        /*0014*/ 	.word	0x00000d08


	//----- nvinfo : EIATTR_FRAME_SIZE
	.align		4
.L_6:
        /*0018*/ 	.byte	0x04, 0x11
        /*001a*/ 	.short	(.L_8 - .L_7)
	.align		4
.L_7:
        /*001c*/ 	.word	index@($__internal_1_$__cuda_sm10x_tcgen05_guardrail_trap_phase_invalid_during_alloc)
        /*0020*/ 	.word	0x00000d08


	//----- nvinfo : EIATTR_FRAME_SIZE
	.align		4
.L_8:
        /*0024*/ 	.byte	0x04, 0x11
        /*0026*/ 	.short	(.L_10 - .L_9)
	.align		4
.L_9:
        /*0028*/ 	.word	index@($__internal_0_$__cuda_sm10x_tcgen05_guardrail_trap_col_being_dealloced_not_returned_by_alloc)
        /*002c*/ 	.word	0x00000d08


	//----- nvinfo : EIATTR_FRAME_SIZE
	.align		4
.L_10:
        /*0030*/ 	.byte	0x04, 0x11
        /*0032*/ 	.short	(.L_12 - .L_11)
	.align		4
.L_11:
        /*0034*/ 	.word	index@(matmul_kernel)
        /*0038*/ 	.word	0x00000d08


	//----- nvinfo : EIATTR_MIN_STACK_SIZE
	.align		4
.L_12:
        /*003c*/ 	.byte	0x04, 0x12
        /*003e*/ 	.short	(.L_14 - .L_13)
	.align		4
.L_13:
        /*0040*/ 	.word	index@(matmul_kernel)
        /*0044*/ 	.word	0x00000d08
.L_14:


//--------------------- .nv.info.matmul_kernel    --------------------------
	.section	.nv.info.matmul_kernel,"",@"SHT_CUDA_INFO"
	.sectionflags	@""
	.align	4


	//----- nvinfo : EIATTR_CUDA_API_VERSION
	.align		4
        /*0000*/ 	.byte	0x04, 0x37
        /*0002*/ 	.short	(.L_16 - .L_15)
.L_15:
        /*0004*/ 	.word	0x00000081


	//----- nvinfo : EIATTR_KPARAM_INFO
	.align		4
.L_16:
        /*0008*/ 	.byte	0x04, 0x17
        /*000a*/ 	.short	(.L_18 - .L_17)
.L_17:
        /*000c*/ 	.word	0x00000000
        /*0010*/ 	.short	0x000d
        /*0012*/ 	.short	0x0048
        /*0014*/ 	.byte	0x00, 0xf4, 0x21, 0x00


	//----- nvinfo : EIATTR_KPARAM_INFO
	.align		4
.L_18:
        /*0018*/ 	.byte	0x04, 0x17
        /*001a*/ 	.short	(.L_20 - .L_19)
.L_19:
        /*001c*/ 	.word	0x00000000
        /*0020*/ 	.short	0x000c
        /*0022*/ 	.short	0x0040
        /*0024*/ 	.byte	0x00, 0xf4, 0x21, 0x00


	//----- nvinfo : EIATTR_KPARAM_INFO
	.align		4
.L_20:
        /*0028*/ 	.byte	0x04, 0x17
        /*002a*/ 	.short	(.L_22 - .L_21)
.L_21:
        /*002c*/ 	.word	0x00000000
        /*0030*/ 	.short	0x000b
        /*0032*/ 	.short	0x0038
        /*0034*/ 	.byte	0x00, 0xf0, 0x11, 0x00


	//----- nvinfo : EIATTR_KPARAM_INFO
	.align		4
.L_22:
        /*0038*/ 	.byte	0x04, 0x17
        /*003a*/ 	.short	(.L_24 - .L_23)
.L_23:
        /*003c*/ 	.word	0x00000000
        /*0040*/ 	.short	0x000a
        /*0042*/ 	.short	0x0034
        /*0044*/ 	.byte	0x00, 0xf0, 0x11, 0x00


	//----- nvinfo : EIATTR_KPARAM_INFO
	.align		4
.L_24:
        /*0048*/ 	.byte	0x04, 0x17
        /*004a*/ 	.short	(.L_26 - .L_25)
.L_25:
        /*004c*/ 	.word	0x00000000
        /*0050*/ 	.short	0x0009
        /*0052*/ 	.short	0x0030
        /*0054*/ 	.byte	0x00, 0xf0, 0x11, 0x00


	//----- nvinfo : EIATTR_KPARAM_INFO
	.align		4
.L_26:
        /*0058*/ 	.byte	0x04, 0x17
        /*005a*/ 	.short	(.L_28 - .L_27)
.L_27:
        /*005c*/ 	.word	0x00000000
        /*0060*/ 	.short	0x0008
        /*0062*/ 	.short	0x002c
        /*0064*/ 	.byte	0x00, 0xf0, 0x11, 0x00


	//----- nvinfo : EIATTR_KPARAM_INFO
	.align		4
.L_28:
        /*0068*/ 	.byte	0x04, 0x17
        /*006a*/ 	.short	(.L_30 - .L_29)
.L_29:
        /*006c*/ 	.word	0x00000000
        /*0070*/ 	.short	0x0007
        /*0072*/ 	.short	0x0028
        /*0074*/ 	.byte	0x00, 0xf0, 0x11, 0x00


	//----- nvinfo : EIATTR_KPARAM_INFO
	.align		4
.L_30:
        /*0078*/ 	.byte	0x04, 0x17
        /*007a*/ 	.short	(.L_32 - .L_31)
.L_31:
        /*007c*/ 	.word	0x00000000
        /*0080*/ 	.short	0x0006
        /*0082*/ 	.short	0x0024
        /*0084*/ 	.byte	0x00, 0xf0, 0x11, 0x00


	//----- nvinfo : EIATTR_KPARAM_INFO
	.align		4
.L_32:
        /*0088*/ 	.byte	0x04, 0x17
        /*008a*/ 	.short	(.L_34 - .L_33)
.L_33:
        /*008c*/ 	.word	0x00000000
        /*0090*/ 	.short	0x0005
        /*0092*/ 	.short	0x0020
        /*0094*/ 	.byte	0x00, 0xf0, 0x11, 0x00


	//----- nvinfo : EIATTR_KPARAM_INFO
	.align		4
.L_34:
        /*0098*/ 	.byte	0x04, 0x17
        /*009a*/ 	.short	(.L_36 - .L_35)
.L_35:
        /*009c*/ 	.word	0x00000000
        /*00a0*/ 	.short	0x0004
        /*00a2*/ 	.short	0x001c
        /*00a4*/ 	.byte	0x00, 0xf0, 0x11, 0x00


	//----- nvinfo : EIATTR_KPARAM_INFO
	.align		4
.L_36:
        /*00a8*/ 	.byte	0x04, 0x17
        /*00aa*/ 	.short	(.L_38 - .L_37)
.L_37:
        /*00ac*/ 	.word	0x00000000
        /*00b0*/ 	.short	0x0003
        /*00b2*/ 	.short	0x0018
        /*00b4*/ 	.byte	0x00, 0xf0, 0x11, 0x00


	//----- nvinfo : EIATTR_KPARAM_INFO
	.align		4
.L_38:
        /*00b8*/ 	.byte	0x04, 0x17
        /*00ba*/ 	.short	(.L_40 - .L_39)
.L_39:
        /*00bc*/ 	.word	0x00000000
        /*00c0*/ 	.short	0x0002
        /*00c2*/ 	.short	0x0010
        /*00c4*/ 	.byte	0x00, 0xf4, 0x21, 0x00


	//----- nvinfo : EIATTR_KPARAM_INFO
	.align		4
.L_40:
        /*00c8*/ 	.byte	0x04, 0x17
        /*00ca*/ 	.short	(.L_42 - .L_41)
.L_41:
        /*00cc*/ 	.word	0x00000000
        /*00d0*/ 	.short	0x0001
        /*00d2*/ 	.short	0x0008
        /*00d4*/ 	.byte	0x00, 0xf4, 0x21, 0x00


	//----- nvinfo : EIATTR_KPARAM_INFO
	.align		4
.L_42:
        /*00d8*/ 	.byte	0x04, 0x17
        /*00da*/ 	.short	(.L_44 - .L_43)
.L_43:
        /*00dc*/ 	.word	0x00000000
        /*00e0*/ 	.short	0x0000
        /*00e2*/ 	.short	0x0000
        /*00e4*/ 	.byte	0x00, 0xf4, 0x21, 0x00


	//----- nvinfo : EIATTR_AT_ENTRY_FRAGMENTS
	.align		4
.L_44:
        /*00e8*/ 	.byte	0x04, 0x4f
        /*00ea*/ 	.short	(.L_46 - .L_45)


	//   ....[0]....
.L_45:
        /*00ec*/ 	.word	0x00000004


	//----- nvinfo : EIATTR_RESERVED_SMEM_USED
	.align		4
.L_46:
        /*00f0*/ 	.byte	0x01, 0x41
	.zero		2


	//----- nvinfo : EIATTR_SPARSE_MMA_MASK
	.align		4
        /*00f4*/ 	.byte	0x03, 0x50
        /*00f6*/ 	.short	0x0000


	//----- nvinfo : EIATTR_TCGEN05_1CTA_USED
	.align		4
        /*00f8*/ 	.byte	0x01, 0x51
	.zero		2


	//----- nvinfo : EIATTR_MAXREG_COUNT
	.align		4
        /*00fc*/ 	.byte	0x03, 0x1b
        /*00fe*/ 	.short	0x00ff


	//----- nvinfo : EIATTR_NUM_BARRIERS
	.align		4
        /*0100*/ 	.byte	0x02, 0x4c
        /*0102*/ 	.byte	0x01
	.zero		1


	//----- nvinfo : EIATTR_ANNOTATIONS
	.align		4
        /*0104*/ 	.byte	0x04, 0x55
        /*0106*/ 	.short	(.L_48 - .L_47)


	//   ....[0]....
.L_47:
        /*0108*/ 	.word	0x00000001
        /*010c*/ 	.byte	0x60, 0x09, 0x00, 0x00, 0x01, 0x00, 0x00, 0x00, 0x30, 0x0a, 0x00, 0x00, 0x01, 0x00, 0x00, 0x00
        /* <DEDUP_REMOVED lines=1619> */
        /*664c*/ 	.byte	0xf0, 0x10, 0x03, 0x00


	//----- nvinfo : EIATTR_INT_WARP_WIDE_INSTR_OFFSETS
	.align		4
.L_48:
        /*6650*/ 	.byte	0x04, 0x31
        /*6652*/ 	.short	(.L_50 - .L_49)


	//   ....[0]....
.L_49:
        /*6654*/ 	.word	0x0000b480


	//   ....[1]....
        /*6658*/ 	.word	0x0000b4d0


	//   ....[2]....
        /*665c*/ 	.word	0x0000b620


	//   ....[3]....
        /*6660*/ 	.word	0x000315e0


	//   ....[4]....
        /*6664*/ 	.word	0x00031630


	//----- nvinfo : EIATTR_COOP_GROUP_MASK_REGIDS
	.align		4
.L_50:
        /*6668*/ 	.byte	0x04, 0x29
        /*666a*/ 	.short	(.L_52 - .L_51)


	//   ....[0]....
.L_51:
        /*666c*/ 	.word	0xffffffff


	//   ....[1]....
        /*6670*/ 	.word	0xffffffff


	//   ....[2]....
        /*6674*/ 	.word	0xffffffff


	//   ....[3]....
        /*6678*/ 	.word	0xffffffff


	//----- nvinfo : EIATTR_COOP_GROUP_INSTR_OFFSETS
	.align		4
.L_52:
        /*667c*/ 	.byte	0x04, 0x28
        /*667e*/ 	.short	(.L_54 - .L_53)


	//   ....[0]....
.L_53:
        /*6680*/ 	.word	0x00000070


	//   ....[1]....
        /*6684*/ 	.word	0x00000330


	//   ....[2]....
        /*6688*/ 	.word	0x00031470


	//   ....[3]....
        /*668c*/ 	.word	0x000316e0


	//----- nvinfo : EIATTR_VRC_CTA_INIT_COUNT
	.align		4
.L_54:
        /*6690*/ 	.byte	0x02, 0x4a
        /*6692*/ 	.byte	0x80
	.zero		1


	//----- nvinfo : EIATTR_MBARRIER_INSTR_OFFSETS
	.align		4
        /*6694*/ 	.byte	0x04, 0x39
        /*6696*/ 	.short	(.L_56 - .L_55)


	//   ....[0]....
.L_55:
        /*6698*/ 	.word	0x0000b640
        /*669c*/ 	.word	0x000000ff
        /*66a0*/ 	.word	0x00000000
        /*66a4*/ 	.short	0x0100
        /*66a6*/ 	.byte	0x04
	.zero		1


	//   ....[1]....
        /*66a8*/ 	.word	0x0000b660
        /*66ac*/ 	.word	0x000000ff
        /*66b0*/ 	.word	0x00070008
        /*66b4*/ 	.short	0x0100
        /*66b6*/ 	.byte	0x09
	.zero		1


	//   ....[2]....
        /*66b8*/ 	.word	0x00022ea0
        /*66bc*/ 	.word	0x000000ff
        /*66c0*/ 	.word	0x00000000
        /*66c4*/ 	.short	0x010a
        /*66c6*/ 	.byte	0x04
	.zero		1


	//   ....[3]....
        /*66c8*/ 	.word	0x0002dd30
        /*66cc*/ 	.word	0x000000ff
        /*66d0*/ 	.word	0x00000000
        /*66d4*/ 	.short	0x010a
        /*66d6*/ 	.byte	0x04
	.zero		1


	//   ....[4]....
        /*66d8*/ 	.word	0x0002de50
        /*66dc*/ 	.word	0x000000ff
        /*66e0*/ 	.word	0x00070000
        /*66e4*/ 	.short	0x0108
        /*66e6*/ 	.byte	0x09
	.zero		1


	//   ....[5]....
        /*66e8*/ 	.word	0x0002df80
        /*66ec*/ 	.word	0x000000ff
        /*66f0*/ 	.word	0x00070008
        /*66f4*/ 	.short	0x0108
        /*66f6*/ 	.byte	0x09
	.zero		1


	//   ....[6]....
        /*66f8*/ 	.word	0x00031700
        /*66fc*/ 	.word	0x000000ff
        /*6700*/ 	.word	0x00000000
        /*6704*/ 	.short	0x010a
        /*6706*/ 	.byte	0x04
	.zero		1


	//   ....[7]....
        /*6708*/ 	.word	0x00031730
        /*670c*/ 	.word	0x000000ff
        /*6710*/ 	.word	0x00000000
        /*6714*/ 	.short	0x010a
        /*6716*/ 	.byte	0x04
	.zero		1


	//----- nvinfo : EIATTR_NUM_MBARRIERS
	.align		4
.L_56:
        /*6718*/ 	.byte	0x03, 0x38
        /*671a*/ 	.short	0x0002


	//----- nvinfo : EIATTR_EXIT_INSTR_OFFSETS
	.align		4
        /*671c*/ 	.byte	0x04, 0x1c
        /*671e*/ 	.short	(.L_58 - .L_57)


	//   ....[0]....
.L_57:
        /*6720*/ 	.word	0x000316f0


	//----- nvinfo : EIATTR_REQNTID
	.align		4
.L_58:
        /*6724*/ 	.byte	0x04, 0x10
        /*6726*/ 	.short	(.L_60 - .L_59)
.L_59:
        /*6728*/ 	.word	0x00000080
        /*672c*/ 	.word	0x00000001
        /*6730*/ 	.word	0x00000001


	//----- nvinfo : EIATTR_CRS_STACK_SIZE
	.align		4
.L_60:
        /*6734*/ 	.byte	0x04, 0x1e
        /*6736*/ 	.short	(.L_62 - .L_61)
.L_61:
        /*6738*/ 	.word	0x00000000


	//----- nvinfo : EIATTR_CBANK_PARAM_SIZE
	.align		4
.L_62:
        /*673c*/ 	.byte	0x03, 0x19
        /*673e*/ 	.short	0x0050


	//----- nvinfo : EIATTR_PARAM_CBANK
	.align		4
        /*6740*/ 	.byte	0x04, 0x0a
        /*6742*/ 	.short	(.L_64 - .L_63)
	.align		4
.L_63:
        /*6744*/ 	.word	index@(.nv.constant0.matmul_kernel)
        /*6748*/ 	.short	0x0380
        /*674a*/ 	.short	0x0050


	//----- nvinfo : EIATTR_SW_WAR
	.align		4
.L_64:
        /*674c*/ 	.byte	0x04, 0x36
        /*674e*/ 	.short	(.L_66 - .L_65)
.L_65:
        /*6750*/ 	.word	0x00000008
.L_66:


//--------------------- .nv.compat                --------------------------
	.section	.nv.compat,"",@"SHT_CUDA_COMPAT_INFO"
	.align	4
        /*0000*/ 	.byte	0x02, 0x02, 0x02, 0x00, 0x02, 0x05, 0x05, 0x00, 0x02, 0x03, 0x00, 0x00, 0x02, 0x06, 0x01, 0x00


//--------------------- .nv.callgraph             --------------------------
	.section	.nv.callgraph,"",@"SHT_CUDA_CALLGRAPH"
	.align	4
	.sectionentsize	8
	.align		4
        /*0000*/ 	.word	0x00000000
	.align		4
        /*0004*/ 	.word	0xffffffff
	.align		4
        /*0008*/ 	.word	0x00000000
	.align		4
        /*000c*/ 	.word	0xfffffffe
	.align		4
        /*0010*/ 	.word	0x00000000
	.align		4
        /*0014*/ 	.word	0xfffffffd
	.align		4
        /*0018*/ 	.word	0x00000000
	.align		4
        /*001c*/ 	.word	0xfffffffc


//--------------------- .text.matmul_kernel       --------------------------
	.section	.text.matmul_kernel,"ax",@progbits
	.align	128
        .global         matmul_kernel
        .type           matmul_kernel,@function
        .size           matmul_kernel,(.L_x_21 - matmul_kernel)
        .other          matmul_kernel,@"STO_CUDA_ENTRY STV_DEFAULT"
matmul_kernel:
.text.matmul_kernel:
[----:B------:R-:W1:Y:S01]  /*0000*/  LDC R1, c[0x0][0x37c] ;  /* 0x0000df00ff017b82 */ /* 0x000e620000000800 */
[----:B------:R-:W2:Y:S01]  /*0010*/  S2R R0, SR_TID.X ;  /* 0x0000000000007919 */ /* 0x000ea20000002100 */
[----:B-1----:R-:W-:Y:S01]  /*0020*/  VIADD R1, R1, 0xfffff2f8 ;  /* 0xfffff2f801017836 */ /* 0x002fe20000000000 */
[----:B--2---:R-:W-:-:S13]  /*0030*/  ISETP.GE.U32.AND P0, PT, R0, 0x20, PT ;  /* 0x000000200000780c */ /* 0x004fda0003f06070 */
[----:B------:R-:W-:Y:S02]  /*0040*/  VOTEU.ANY UP0, P0 ;  /* 0x0000000000ff7886 */ /* 0x000fe40000000100 */
[----:B------:R-:W-:Y:S05]  /*0050*/  BRA.U UP0, `(.L_x_0) ;  /* 0x0000000100b87547 */ /* 0x000fea000b800000 */
[----:B------:R-:W1:Y:S01]  /*0060*/  S2UR UR6, SR_CgaCtaId ;  /* 0x00000000000679c3 */ /* 0x000e620000008800 */
[----:B------:R-:W-:Y:S01]  /*0070*/  NOP ;  /* 0x0000000000007918 */ /* 0x000fe20000000000 */
[----:B------:R-:W-:Y:S02]  /*0080*/  UMOV UR4, 0x40 ;  /* 0x0000004000047882 */ /* 0x000fe40000000000 */
[----:B-1----:R-:W-:-:S09]  /*0090*/  ULEA UR4, UR6, UR4, 0x18 ;  /* 0x0000000406047291 */ /* 0x002fd2000f8ec0ff */
[----:B------:R-:W1:Y:S01]  /*00a0*/  LDS.U8 R0, [UR4] ;  /* 0x00000004ff007984 */ /* 0x000e620008000000 */
[----:B------:R-:W-:Y:S02]  /*00b0*/  UMOV UR4, 0x400 ;  /* 0x0000040000047882 */ /* 0x000fe40000000000 */
[----:B------:R-:W-:Y:S01]  /*00c0*/  ULEA UR4, UR6, UR4, 0x18 ;  /* 0x0000000406047291 */ /* 0x000fe2000f8ec0ff */
[----:B-1----:R-:W-:-:S13]  /*00d0*/  ISETP.NE.AND P0, PT, R0, RZ, PT ;  /* 0x000000ff0000720c */ /* 0x002fda0003f05270 */
[----:B------:R-:W-:Y:S05]  /*00e0*/  @P0 BRA `(.L_x_1) ;  /* 0x00000000007c0947 */ /* 0x000fea0003800000 */
[----:B------:R-:W-:-:S13]  /*00f0*/  ELECT P0, URZ, PT ;  /* 0x0000000000ff782f */ /* 0x000fda0003800000 */
[----:B------:R-:W-:Y:S05]  /*0100*/  @!P0 BRA `(.L_x_2) ;  /* 0x0000000000848947 */ /* 0x000fea0003800000 */
[----:B------:R-:W-:Y:S01]  /*0110*/  UMOV UR5, 0x8 ;  /* 0x0000000800057882 */ /* 0x000fe20000000000 */
[----:B------:R-:W-:Y:S02]  /*0120*/  IMAD.MOV.U32 R4, RZ, RZ, 0x1 ;  /* 0x00000001ff047424 */ /* 0x000fe400078e00ff */
[----:B------:R-:W-:Y:S02]  /*0130*/  IMAD.MOV.U32 R5, RZ, RZ, 0xff ;  /* 0x000000ffff057424 */ /* 0x000fe400078e00ff */
[----:B------:R-:W-:Y:S04]  /*0140*/  DEPBAR.LE SB1, 0x36 ;  /* 0x00009d800000791a */ /* 0x000fe80000000000 */
[----:B------:R-:W1:Y:S02]  /*0150*/  UTCATOMSWS.FIND_AND_SET.ALIGN UP1, UR5, UR5 ;  /* 0x00000005000575e3 */ /* 0x000e640008020800 */
[----:B-1----:R-:W-:-:S04]  /*0160*/  PLOP3.LUT P0, PT, PT, PT, UP1, 0x80, 0x8 ;  /* 0x000000000008781c */ /* 0x002fc80003f0f018 */
[----:B------:R-:W-:-:S04]  /*0170*/  SEL R0, RZ, 0xffffffff, !P0 ;  /* 0xffffffffff007807 */ /* 0x000fc80004000000 */
[----:B------:R-:W-:Y:S01]  /*0180*/  ISETP.NE.AND P0, PT, R0, RZ, PT ;  /* 0x000000ff0000720c */ /* 0x000fe20003f05270 */
[----:B------:R-:W-:-:S12]  /*0190*/  IMAD.U32 R0, RZ, RZ, UR5 ;  /* 0x00000005ff007e24 */ /* 0x000fd8000f8e00ff */
[----:B------:R-:W-:Y:S05]  /*01a0*/  @P0 BRA `(.L_x_3) ;  /* 0x0000000000240947 */ /* 0x000fea0003800000 */
.L_x_4:
[----:B------:R-:W-:Y:S05]  /*01b0*/  NANOSLEEP 0x64 ;  /* 0x000000640000795d */ /* 0x000fea0003800000 */
[----:B------:R-:W-:-:S05]  /*01c0*/  UMOV UR5, 0x8 ;  /* 0x0000000800057882 */ /* 0x000fca0000000000 */
[----:B------:R-:W-:Y:S04]  /*01d0*/  DEPBAR.LE SB1, 0x36 ;  /* 0x00009d800000791a */ /* 0x000fe80000000000 */
[----:B------:R-:W1:Y:S02]  /*01e0*/  UTCATOMSWS.FIND_AND_SET.ALIGN UP1, UR5, UR5 ;  /* 0x00000005000575e3 */ /* 0x000e640008020800 */
[----:B-1----:R-:W-:-:S04]  /*01f0*/  PLOP3.LUT P0, PT, PT, PT, UP1, 0x80, 0x8 ;  /* 0x000000000008781c */ /* 0x002fc80003f0f018 */
[----:B------:R-:W-:-:S04]  /*0200*/  SEL R0, RZ, 0xffffffff, !P0 ;  /* 0xffffffffff007807 */ /* 0x000fc80004000000 */
[----:B------:R-:W-:Y:S01]  /*0210*/  ISETP.NE.AND P0, PT, R0, RZ, PT ;  /* 0x000000ff0000720c */ /* 0x000fe20003f05270 */
[----:B------:R-:W-:-:S12]  /*0220*/  IMAD.U32 R0, RZ, RZ, UR5 ;  /* 0x00000005ff007e24 */ /* 0x000fd8000f8e00ff */
[----:B------:R-:W-:Y:S05]  /*0230*/  @!P0 BRA `(.L_x_4) ;  /* 0xfffffffc00dc8947 */ /* 0x000fea000383ffff */
.L_x_3:
[C---:B------:R-:W-:Y:S01]  /*0240*/  VIADD R3, R0.reuse, 0x10 ;  /* 0x0000001000037836 */ /* 0x040fe20000000000 */
[----:B------:R-:W-:Y:S01]  /*0250*/  UMOV UR5, 0x50 ;  /* 0x0000005000057882 */ /* 0x000fe20000000000 */
[----:B------:R-:W-:Y:S01]  /*0260*/  SHF.L.U32 R2, R5, R0, RZ ;  /* 0x0000000005027219 */ /* 0x000fe200000006ff */
[----:B------:R-:W-:Y:S01]  /*0270*/  ULEA UR5, UR6, UR5, 0x18 ;  /* 0x0000000506057291 */ /* 0x000fe2000f8ec0ff */
[----:B------:R-:W-:Y:S01]  /*0280*/  IMAD.SHL.U32 R0, R0, 0x20, RZ ;  /* 0x0000002000007824 */ /* 0x000fe200078e00ff */
[----:B------:R-:W-:-:S04]  /*0290*/  SHF.L.U32 R3, R4, R3, RZ ;  /* 0x0000000304037219 */ /* 0x000fc800000006ff */
[----:B------:R-:W-:-:S05]  /*02a0*/  LOP3.LUT R2, R3, R2, RZ, 0xfc, !PT ;  /* 0x0000000203027212 */ /* 0x000fca00078efcff */
[----:B------:R1:W-:Y:S04]  /*02b0*/  ATOMS.OR RZ, [UR5], R2 ;  /* 0x00000002ffff798c */ /* 0x0003e8000b000005 */
[----:B------:R1:W-:Y:S01]  /*02c0*/  STS [UR4], R0 ;  /* 0x00000000ff007988 */ /* 0x0003e20008000804 */
[----:B------:R-:W-:Y:S05]  /*02d0*/  BRA `(.L_x_2) ;  /* 0x0000000000107947 */ /* 0x000fea0003800000 */
.L_x_1:
[----:B------:R-:W-:Y:S01]  /*02e0*/  IMAD.MOV.U32 R0, RZ, RZ, -0x1 ;  /* 0xffffffffff007424 */ /* 0x000fe200078e00ff */
[----:B------:R-:W-:-:S04]  /*02f0*/  MOV R2, 0x320 ;  /* 0x0000032000027802 */ /* 0x000fc80000000f00 */
[----:B------:R1:W-:Y:S03]  /*0300*/  STS [UR4], R0 ;  /* 0x00000000ff007988 */ /* 0x0003e60008000804 */
[----:B-1----:R-:W-:Y:S05]  /*0310*/  CALL.REL.NOINC `($__internal_1_$__cuda_sm10x_tcgen05_guardrail_trap_phase_invalid_during_alloc) ;  /* 0x00000314001c7944 */ /* 0x002fea0003c00000 */
.L_x_2:
[----:B------:R-:W-:Y:S05]  /*0320*/  WARPSYNC.ALL ;  /* 0x0000000000007948 */ /* 0x000fea0003800000 */
[----:B------:R-:W-:Y:S01]  /*0330*/  NOP ;  /* 0x0000000000007918 */ /* 0x000fe20000000000 */
.L_x_0:
[----:B------:R-:W2:Y:S01]  /*0340*/  LDC.64 R4, c[0x0][0x398] ;  /* 0x0000e600ff047b82 */ /* 0x000ea20000000a00 */
[----:B------:R-:W3:Y:S01]  /*0350*/  S2R R7, SR_CTAID.X ;  /* 0x0000000000077919 */ /* 0x000ee20000002500 */
[----:B------:R-:W-:Y:S01]  /*0360*/  UMOV UR9, 0x400 ;  /* 0x0000040000097882 */ /* 0x000fe20000000000 */
[----:B------:R-:W4:Y:S01]  /*0370*/  LDCU UR6, c[0x0][0x3b0] ;  /* 0x00007600ff0677ac */ /* 0x000f220008000800 */
[----:B------:R-:W5:Y:S01]  /*0380*/  S2R R138, SR_TID.X ;  /* 0x00000000008a7919 */ /* 0x000f620000002100 */
[----:B------:R-:W1:Y:S03]  /*0390*/  LDCU.128 UR12, c[0x0][0x380] ;  /* 0x00007000ff0c77ac */ /* 0x000e660008000c00 */
[----:B------:R-:W1:Y:S01]  /*03a0*/  S2UR UR5, SR_CgaCtaId ;  /* 0x00000000000579c3 */ /* 0x000e620000008800 */
[----:B------:R-:W1:Y:S02]  /*03b0*/  LDCU UR4, c[0x0][0x3a4] ;  /* 0x00007480ff0477ac */ /* 0x000e640008000800 */
[----:B-12---:R-:W-:-:S02]  /*03c0*/  IADD3 R0, PT, PT, R5, 0x7f, RZ ;  /* 0x0000007f05007810 */ /* 0x006fc40007ffe0ff */
[----:B------:R-:W-:Y:S02]  /*03d0*/  IABS R40, R4 ;  /* 0x0000000400287213 */ /* 0x000fe40000000000 */
[----:B------:R-:W-:-:S04]  /*03e0*/  SHF.R.S32.HI R3, RZ, 0x1f, R0 ;  /* 0x0000001fff037819 */ /* 0x000fc80000011400 */
[----:B------:R-:W-:Y:S01]  /*03f0*/  LEA.HI R3, R3, R0, RZ, 0x7 ;  /* 0x0000000003037211 */ /* 0x000fe200078f38ff */
[----:B------:R-:W-:Y:S01]  /*0400*/  ULEA UR9, UR5, UR9, 0x18 ;  /* 0x0000000905097291 */ /* 0x000fe2000f8ec0ff */
[----:B---3--:R-:W-:Y:S02]  /*0410*/  IABS R10, R7 ;  /* 0x00000007000a7213 */ /* 0x008fe40000000000 */
[----:B------:R-:W-:Y:S02]  /*0420*/  SHF.R.S32.HI R3, RZ, 0x7, R3 ;  /* 0x00000007ff037819 */ /* 0x000fe40000011403 */
[----:B-----5:R-:W-:Y:S02]  /*0430*/  LOP3.LUT R133, R138, 0x7f, RZ, 0xc0, !PT ;  /* 0x0000007f8a857812 */ /* 0x020fe400078ec0ff */
[----:B------:R-:W-:Y:S01]  /*0440*/  SHF.R.U32.HI R138, RZ, 0x5, R138 ;  /* 0x00000005ff8a7819 */ /* 0x000fe2000001168a */
[----:B------:R-:W-:-:S05]  /*0450*/  IMAD.SHL.U32 R6, R3, 0x8, RZ ;  /* 0x0000000803067824 */ /* 0x000fca00078e00ff */
[-C--:B------:R-:W-:Y:S02]  /*0460*/  IABS R9, R6.reuse ;  /* 0x0000000600097213 */ /* 0x080fe40000000000 */
[----:B------:R-:W-:Y:S02]  /*0470*/  IABS R12, R6 ;  /* 0x00000006000c7213 */ /* 0x000fe40000000000 */
[----:B------:R-:W1:Y:S08]  /*0480*/  I2F.RP R0, R9 ;  /* 0x0000000900007306 */ /* 0x000e700000209400 */
[----:B-1----:R-:W1:Y:S02]  /*0490*/  MUFU.RCP R0, R0 ;  /* 0x0000000000007308 */ /* 0x002e640000001000 */
[----:B-1----:R-:W-:-:S02]  /*04a0*/  VIADD R2, R0, 0xffffffe ;  /* 0x0ffffffe00027836 */ /* 0x002fc40000000000 */
[----:B------:R-:W-:-:S04]  /*04b0*/  IMAD.MOV R0, RZ, RZ, -R12 ;  /* 0x000000ffff007224 */ /* 0x000fc800078e0a0c */
[----:B------:R1:W2:Y:S02]  /*04c0*/  F2I.FTZ.U32.TRUNC.NTZ R3, R2 ;  /* 0x0000000200037305 */ /* 0x0002a4000021f000 */
[----:B-1----:R-:W-:Y:S02]  /*04d0*/  IMAD.MOV.U32 R2, RZ, RZ, RZ ;  /* 0x000000ffff027224 */ /* 0x002fe400078e00ff */
[----:B--2---:R-:W-:-:S04]  /*04e0*/  IMAD.MOV R8, RZ, RZ, -R3 ;  /* 0x000000ffff087224 */ /* 0x004fc800078e0a03 */
[----:B------:R-:W-:Y:S02]  /*04f0*/  IMAD R11, R8, R9, RZ ;  /* 0x00000009080b7224 */ /* 0x000fe400078e02ff */
[----:B------:R-:W-:Y:S02]  /*0500*/  IMAD.MOV.U32 R8, RZ, RZ, R10 ;  /* 0x000000ffff087224 */ /* 0x000fe400078e000a */
[----:B------:R-:W-:-:S06]  /*0510*/  IMAD.HI.U32 R3, R3, R11, R2 ;  /* 0x0000000b03037227 */ /* 0x000fcc00078e0002 */
[----:B------:R-:W-:-:S04]  /*0520*/  IMAD.HI.U32 R3, R3, R8, RZ ;  /* 0x0000000803037227 */ /* 0x000fc800078e00ff */
[----:B------:R-:W-:Y:S01]  /*0530*/  IMAD R0, R3, R0, R8 ;  /* 0x0000000003007224 */ /* 0x000fe200078e0208 */
[----:B------:R-:W-:Y:S04]  /*0540*/  BAR.SYNC.DEFER_BLOCKING 0x0 ;  /* 0x0000000000007b1d */ /* 0x000fe80000010000 */
[----:B------:R-:W-:-:S13]  /*0550*/  ISETP.GT.U32.AND P1, PT, R9, R0, PT ;  /* 0x000000000900720c */ /* 0x000fda0003f24070 */
[----:B------:R-:W-:Y:S02]  /*0560*/  @!P1 IMAD.IADD R0, R0, 0x1, -R9 ;  /* 0x0000000100009824 */ /* 0x000fe400078e0a09 */
[----:B------:R-:W-:Y:S01]  /*0570*/  @!P1 VIADD R3, R3, 0x1 ;  /* 0x0000000103039836 */ /* 0x000fe20000000000 */
[----:B------:R-:W-:Y:S02]  /*0580*/  ISETP.NE.AND P1, PT, R6, RZ, PT ;  /* 0x000000ff0600720c */ /* 0x000fe40003f25270 */
[----:B------:R-:W-:Y:S02]  /*0590*/  ISETP.GE.U32.AND P0, PT, R0, R9, PT ;  /* 0x000000090000720c */ /* 0x000fe40003f06070 */
[----:B------:R-:W-:-:S04]  /*05a0*/  LOP3.LUT R0, R7, R6, RZ, 0x3c, !PT ;  /* 0x0000000607007212 */ /* 0x000fc800078e3cff */
[----:B------:R-:W-:Y:S01]  /*05b0*/  ISETP.GE.AND P2, PT, R0, RZ, PT ;  /* 0x000000ff0000720c */ /* 0x000fe20003f46270 */
[----:B------:R-:W-:-:S06]  /*05c0*/  VIADD R0, R4, 0x7f ;  /* 0x0000007f04007836 */ /* 0x000fcc0000000000 */
[----:B------:R-:W-:-:S05]  /*05d0*/  @P0 IADD3 R3, PT, PT, R3, 0x1, RZ ;  /* 0x0000000103030810 */ /* 0x000fca0007ffe0ff */
[----:B------:R-:W-:Y:S01]  /*05e0*/  IMAD.MOV.U32 R2, RZ, RZ, R3 ;  /* 0x000000ffff027224 */ /* 0x000fe200078e0003 */
[----:B------:R-:W-:-:S03]  /*05f0*/  SHF.R.S32.HI R3, RZ, 0x1f, R0 ;  /* 0x0000001fff037819 */ /* 0x000fc60000011400 */
[----:B------:R-:W-:Y:S01]  /*0600*/  @!P2 IMAD.MOV R2, RZ, RZ, -R2 ;  /* 0x000000ffff02a224 */ /* 0x000fe200078e0a02 */
[----:B------:R-:W-:Y:S02]  /*0610*/  @!P1 LOP3.LUT R2, RZ, R6, RZ, 0x33, !PT ;  /* 0x00000006ff029212 */ /* 0x000fe400078e33ff */
[----:B------:R-:W-:-:S03]  /*0620*/  LEA.HI R3, R3, R0, RZ, 0x7 ;  /* 0x0000000003037211 */ /* 0x000fc600078f38ff */
[----:B------:R-:W-:Y:S02]  /*0630*/  IMAD.SHL.U32 R11, R2, 0x8, RZ ;  /* 0x00000008020b7824 */ /* 0x000fe400078e00ff */
[----:B------:R-:W-:-:S03]  /*0640*/  IMAD.MOV R2, RZ, RZ, -R2 ;  /* 0x000000ffff027224 */ /* 0x000fc600078e0a02 */
[----:B------:R-:W-:Y:S01]  /*0650*/  LEA.HI.SX32 R3, R3, -R11, 0x19 ;  /* 0x8000000b03037211 */ /* 0x000fe200078fcaff */
[----:B------:R-:W-:Y:S02]  /*0660*/  IMAD R12, R6, R2, R7 ;  /* 0x00000002060c7224 */ /* 0x000fe400078e0207 */
[----:B------:R-:W-:Y:S01]  /*0670*/  IMAD.MOV.U32 R2, RZ, RZ, RZ ;  /* 0x000000ffff027224 */ /* 0x000fe200078e00ff */
[----:B------:R-:W-:Y:S02]  /*0680*/  VIMNMX R13, PT, PT, R3, 0x8, PT ;  /* 0x00000008030d7848 */ /* 0x000fe40003fe0100 */
[----:B------:R-:W-:Y:S02]  /*0690*/  IABS R6, R12 ;  /* 0x0000000c00067213 */ /* 0x000fe40000000000 */
[-C--:B------:R-:W-:Y:S02]  /*06a0*/  IABS R10, R13.reuse ;  /* 0x0000000d000a7213 */ /* 0x080fe40000000000 */
[----:B------:R-:W-:-:S02]  /*06b0*/  IABS R8, R13 ;  /* 0x0000000d00087213 */ /* 0x000fc40000000000 */
[----:B------:R-:W1:Y:S08]  /*06c0*/  I2F.RP R0, R10 ;  /* 0x0000000a00007306 */ /* 0x000e700000209400 */
[----:B-1----:R-:W1:Y:S02]  /*06d0*/  MUFU.RCP R0, R0 ;  /* 0x0000000000007308 */ /* 0x002e640000001000 */
[----:B-1----:R-:W-:Y:S01]  /*06e0*/  VIADD R3, R0, 0xffffffe ;  /* 0x0ffffffe00037836 */ /* 0x002fe20000000000 */
[----:B------:R-:W-:-:S05]  /*06f0*/  IABS R0, R5 ;  /* 0x0000000500007213 */ /* 0x000fca0000000000 */
[----:B------:R-:W1:Y:S02]  /*0700*/  F2I.FTZ.U32.TRUNC.NTZ R3, R3 ;  /* 0x0000000300037305 */ /* 0x000e64000021f000 */
[----:B-1----:R-:W-:-:S04]  /*0710*/  IMAD.MOV R9, RZ, RZ, -R3 ;  /* 0x000000ffff097224 */ /* 0x002fc800078e0a03 */
[----:B------:R-:W-:Y:S02]  /*0720*/  IMAD R7, R9, R10, RZ ;  /* 0x0000000a09077224 */ /* 0x000fe400078e02ff */
[----:B------:R-:W1:Y:S02]  /*0730*/  I2F.RP R9, R0 ;  /* 0x0000000000097306 */ /* 0x000e640000209400 */
[----:B------:R-:W-:Y:S01]  /*0740*/  IMAD.HI.U32 R2, R3, R7, R2 ;  /* 0x0000000703027227 */ /* 0x000fe200078e0002 */
[----:B------:R-:W-:-:S03]  /*0750*/  MOV R3, R6 ;  /* 0x0000000600037202 */ /* 0x000fc60000000f00 */
[----:B------:R-:W-:Y:S02]  /*0760*/  IMAD.MOV R6, RZ, RZ, -R8 ;  /* 0x000000ffff067224 */ /* 0x000fe400078e0a08 */
[----:B------:R-:W-:Y:S01]  /*0770*/  IMAD.HI.U32 R2, R2, R3, RZ ;  /* 0x0000000302027227 */ /* 0x000fe200078e00ff */
[----:B------:R-:W2:Y:S03]  /*0780*/  I2F.RP R8, R40 ;  /* 0x0000002800087306 */ /* 0x000ea60000209400 */
[----:B------:R-:W-:-:S05]  /*0790*/  IMAD R3, R2, R6, R3 ;  /* 0x0000000602037224 */ /* 0x000fca00078e0203 */
[----:B------:R-:W-:Y:S01]  /*07a0*/  ISETP.GT.U32.AND P1, PT, R10, R3, PT ;  /* 0x000000030a00720c */ /* 0x000fe20003f24070 */
[----:B-1----:R-:W1:Y:S08]  /*07b0*/  MUFU.RCP R9, R9 ;  /* 0x0000000900097308 */ /* 0x002e700000001000 */
[----:B--2---:R-:W2:Y:S04]  /*07c0*/  MUFU.RCP R8, R8 ;  /* 0x0000000800087308 */ /* 0x004ea80000001000 */
[----:B------:R-:W-:-:S02]  /*07d0*/  @!P1 IMAD.IADD R3, R3, 0x1, -R10 ;  /* 0x0000000103039824 */ /* 0x000fc400078e0a0a */
[----:B------:R-:W-:Y:S01]  /*07e0*/  @!P1 VIADD R2, R2, 0x1 ;  /* 0x0000000102029836 */ /* 0x000fe20000000000 */
[----:B------:R-:W-:Y:S02]  /*07f0*/  ISETP.NE.AND P1, PT, R13, RZ, PT ;  /* 0x000000ff0d00720c */ /* 0x000fe40003f25270 */
[----:B------:R-:W-:Y:S01]  /*0800*/  ISETP.GE.U32.AND P0, PT, R3, R10, PT ;  /* 0x0000000a0300720c */ /* 0x000fe20003f06070 */
[----:B-1----:R-:W-:Y:S01]  /*0810*/  VIADD R6, R9, 0xffffffe ;  /* 0x0ffffffe09067836 */ /* 0x002fe20000000000 */
[----:B------:R-:W-:-:S03]  /*0820*/  LOP3.LUT R3, R12, R13, RZ, 0x3c, !PT ;  /* 0x0000000d0c037212 */ /* 0x000fc600078e3cff */
[----:B------:R1:W3:Y:S01]  /*0830*/  F2I.FTZ.U32.TRUNC.NTZ R7, R6 ;  /* 0x0000000600077305 */ /* 0x0002e2000021f000 */
[----:B------:R-:W-:-:S07]  /*0840*/  ISETP.GE.AND P2, PT, R3, RZ, PT ;  /* 0x000000ff0300720c */ /* 0x000fce0003f46270 */
[----:B------:R-:W-:Y:S02]  /*0850*/  @P0 VIADD R2, R2, 0x1 ;  /* 0x0000000102020836 */ /* 0x000fe40000000000 */
[----:B-1----:R-:W-:Y:S02]  /*0860*/  IMAD.MOV.U32 R6, RZ, RZ, RZ ;  /* 0x000000ffff067224 */ /* 0x002fe400078e00ff */
[----:B------:R-:W-:Y:S02]  /*0870*/  IMAD.MOV.U32 R44, RZ, RZ, R2 ;  /* 0x000000ffff2c7224 */ /* 0x000fe400078e0002 */
[----:B--2---:R-:W-:Y:S01]  /*0880*/  VIADD R2, R8, 0xffffffe ;  /* 0x0ffffffe08027836 */ /* 0x004fe20000000000 */
[----:B---3--:R-:W-:Y:S01]  /*0890*/  IADD3 R39, PT, PT, RZ, -R7, RZ ;  /* 0x80000007ff277210 */ /* 0x008fe20007ffe0ff */
[----:B------:R-:W-:Y:S01]  /*08a0*/  @!P2 IMAD.MOV R44, RZ, RZ, -R44 ;  /* 0x000000ffff2ca224 */ /* 0x000fe200078e0a2c */
[----:B------:R-:W-:Y:S01]  /*08b0*/  @!P1 LOP3.LUT R44, RZ, R13, RZ, 0x33, !PT ;  /* 0x0000000dff2c9212 */ /* 0x000fe200078e33ff */
[----:B------:R1:W2:Y:S02]  /*08c0*/  F2I.FTZ.U32.TRUNC.NTZ R3, R2 ;  /* 0x0000000200037305 */ /* 0x0002a4000021f000 */
[----:B------:R-:W-:-:S02]  /*08d0*/  IMAD R39, R39, R0, RZ ;  /* 0x0000000027277224 */ /* 0x000fc400078e02ff */
[----:B------:R-:W-:Y:S02]  /*08e0*/  IMAD.SHL.U32 R132, R44, 0x80, RZ ;  /* 0x000000802c847824 */ /* 0x000fe400078e00ff */
[----:B------:R-:W-:-:S03]  /*08f0*/  IMAD.HI.U32 R39, R7, R39, R6 ;  /* 0x0000002707277227 */ /* 0x000fc600078e0006 */
[----:B------:R-:W-:Y:S01]  /*0900*/  IABS R137, R132 ;  /* 0x0000008400897213 */ /* 0x000fe20000000000 */
[C---:B------:R-:W-:Y:S01]  /*0910*/  VIADD R14, R132.reuse, 0x7f ;  /* 0x0000007f840e7836 */ /* 0x040fe20000000000 */
[C---:B------:R-:W-:Y:S01]  /*0920*/  IADD3 R236, PT, PT, R132.reuse, 0x1d, RZ ;  /* 0x0000001d84ec7810 */ /* 0x040fe20007ffe0ff */
[C---:B------:R-:W-:Y:S01]  /*0930*/  VIADD R10, R132.reuse, 0x4 ;  /* 0x00000004840a7836 */ /* 0x040fe20000000000 */
[C---:B------:R-:W-:Y:S01]  /*0940*/  IADD3 R228, PT, PT, R132.reuse, 0x25, RZ ;  /* 0x0000002584e47810 */ /* 0x040fe20007ffe0ff */
[----:B-1----:R-:W-:Y:S01]  /*0950*/  IMAD.HI.U32 R2, R39, R137, RZ ;  /* 0x0000008927027227 */ /* 0x002fe200078e00ff */
[----:B------:R1:W-:Y:S01]  /*0960*/  STL [R1+0x8c8], R14 ;  /* 0x0008c80e01007387 */ /* 0x0003e20000100800 */
[----:B------:R-:W-:Y:S02]  /*0970*/  IABS R136, R14 ;  /* 0x0000000e00887213 */ /* 0x000fe40000000000 */
[C---:B------:R-:W-:Y:S01]  /*0980*/  VIADD R15, R132.reuse, 0x2 ;  /* 0x00000002840f7836 */ /* 0x040fe20000000000 */
[----:B------:R-:W-:Y:S01]  /*0990*/  IABS R130, R10 ;  /* 0x0000000a00827213 */ /* 0x000fe20000000000 */
[----:B--2---:R-:W-:Y:S01]  /*09a0*/  IMAD.MOV R41, RZ, RZ, -R3 ;  /* 0x000000ffff297224 */ /* 0x004fe200078e0a03 */
[----:B------:R-:W-:Y:S01]  /*09b0*/  IABS R105, R236 ;  /* 0x000000ec00697213 */ /* 0x000fe20000000000 */
[----:B------:R-:W-:Y:S01]  /*09c0*/  IMAD.MOV R44, RZ, RZ, -R44 ;  /* 0x000000ffff2c7224 */ /* 0x000fe200078e0a2c */
[----:B------:R-:W-:Y:S01]  /*09d0*/  IABS R134, R15 ;  /* 0x0000000f00867213 */ /* 0x000fe20000000000 */
[C---:B------:R-:W-:Y:S01]  /*09e0*/  VIADD R16, R132.reuse, 0x1 ;  /* 0x0000000184107836 */ /* 0x040fe20000000000 */
[----:B------:R-:W-:Y:S01]  /*09f0*/  IABS R97, R228 ;  /* 0x000000e400617213 */ /* 0x000fe20000000000 */
[C---:B-1----:R-:W-:Y:S01]  /*0a00*/  VIADD R14, R132.reuse, 0x3 ;  /* 0x00000003840e7836 */ /* 0x042fe20000000000 */
[----:B------:R-:W-:Y:S01]  /*0a10*/  IADD3 R240, PT, PT, R132, 0x19, RZ ;  /* 0x0000001984f07810 */ /* 0x000fe20007ffe0ff */
[----:B------:R-:W-:Y:S01]  /*0a20*/  IMAD.MOV R7, RZ, RZ, -R2 ;  /* 0x000000ffff077224 */ /* 0x000fe200078e0a02 */
[----:B------:R-:W-:Y:S01]  /*0a30*/  STL [R1+0x8c4], R16 ;  /* 0x0008c41001007387 */ /* 0x000fe20000100800 */
[----:B------:R-:W-:Y:S01]  /*0a40*/  IMAD R44, R13, R44, R12 ;  /* 0x0000002c0d2c7224 */ /* 0x000fe200078e020c */
[----:B------:R-:W-:Y:S01]  /*0a50*/  IABS R135, R16 ;  /* 0x0000001000877213 */ /* 0x000fe20000000000 */
[----:B------:R-:W-:Y:S01]  /*0a60*/  IMAD R41, R41, R40, RZ ;  /* 0x0000002829297224 */ /* 0x000fe200078e02ff */
[----:B------:R-:W-:Y:S01]  /*0a70*/  STL [R1+0x8c0], R15 ;  /* 0x0008c00f01007387 */ /* 0x000fe20000100800 */
[----:B------:R-:W-:Y:S01]  /*0a80*/  IMAD.MOV.U32 R2, RZ, RZ, RZ ;  /* 0x000000ffff027224 */ /* 0x000fe200078e00ff */
[----:B------:R-:W-:Y:S01]  /*0a90*/  IADD3 R44, PT, PT, R11, R44, RZ ;  /* 0x0000002c0b2c7210 */ /* 0x000fe20007ffe0ff */
[----:B------:R-:W-:Y:S01]  /*0aa0*/  IMAD R137, R0, R7, R137 ;  /* 0x0000000700897224 */ /* 0x000fe200078e0289 */
[----:B------:R-:W-:Y:S01]  /*0ab0*/  STL [R1+0x8bc], R14 ;  /* 0x0008bc0e01007387 */ /* 0x000fe20000100800 */
[----:B------:R-:W-:Y:S01]  /*0ac0*/  VIADD R8, R132, 0x5 ;  /* 0x0000000584087836 */ /* 0x000fe20000000000 */
[----:B------:R-:W-:Y:S01]  /*0ad0*/  IABS R131, R14 ;  /* 0x0000000e00837213 */ /* 0x000fe20000000000 */
[----:B------:R-:W-:Y:S01]  /*0ae0*/  IMAD.HI.U32 R41, R3, R41, R2 ;  /* 0x0000002903297227 */ /* 0x000fe200078e0002 */
[----:B------:R1:W-:Y:S01]  /*0af0*/  STL [R1+0x8b8], R10 ;  /* 0x0008b80a01007387 */ /* 0x0003e20000100800 */
[----:B------:R-:W-:-:S02]  /*0b00*/  IABS R109, R240 ;  /* 0x000000f0006d7213 */ /* 0x000fc40000000000 */
[----:B------:R-:W-:Y:S01]  /*0b10*/  IMAD.HI.U32 R7, R39, R130, RZ ;  /* 0x0000008227077227 */ /* 0x000fe200078e00ff */
[----:B------:R-:W-:Y:S01]  /*0b20*/  STL [R1+0x8b4], R8 ;  /* 0x0008b40801007387 */ /* 0x000fe20000100800 */
[----:B------:R-:W-:Y:S02]  /*0b30*/  IABS R129, R8 ;  /* 0x0000000800817213 */ /* 0x000fe40000000000 */
[C---:B------:R-:W-:Y:S01]  /*0b40*/  VIADD R13, R132.reuse, 0x6 ;  /* 0x00000006840d7836 */ /* 0x040fe20000000000 */
[----:B------:R-:W-:Y:S01]  /*0b50*/  IADD3 R7, PT, PT, -R7, RZ, RZ ;  /* 0x000000ff07077210 */ /* 0x000fe20007ffe1ff */
[C---:B------:R-:W-:Y:S01]  /*0b60*/  VIADD R12, R132.reuse, 0x7 ;  /* 0x00000007840c7836 */ /* 0x040fe20000000000 */
[----:B------:R-:W-:Y:S01]  /*0b70*/  IADD3 R224, PT, PT, R132, 0x29, RZ ;  /* 0x0000002984e07810 */ /* 0x000fe20007ffe0ff */
[----:B------:R-:W-:Y:S01]  /*0b80*/  IMAD.HI.U32 R3, R39, R134, RZ ;  /* 0x0000008627037227 */ /* 0x000fe200078e00ff */
[----:B------:R-:W-:Y:S01]  /*0b90*/  STL [R1+0x970], R13 ;  /* 0x0009700d01007387 */ /* 0x000fe20000100800 */
[----:B------:R-:W-:-:S02]  /*0ba0*/  IABS R128, R13 ;  /* 0x0000000d00807213 */ /* 0x000fc40000000000 */
[C---:B-1----:R-:W-:Y:S01]  /*0bb0*/  VIADD R10, R132.reuse, 0x9 ;  /* 0x00000009840a7836 */ /* 0x042fe20000000000 */
[----:B------:R-:W-:Y:S01]  /*0bc0*/  IABS R127, R12 ;  /* 0x0000000c007f7213 */ /* 0x000fe20000000000 */
[----:B------:R-:W-:Y:S01]  /*0bd0*/  VIADD R11, R132, 0x8 ;  /* 0x00000008840b7836 */ /* 0x000fe20000000000 */
[----:B------:R-:W-:Y:S01]  /*0be0*/  STL [R1+0x974], R12 ;  /* 0x0009740c01007387 */ /* 0x000fe20000100800 */
[----:B------:R-:W-:Y:S01]  /*0bf0*/  IMAD.MOV R3, RZ, RZ, -R3 ;  /* 0x000000ffff037224 */ /* 0x000fe200078e0a03 */
[----:B------:R-:W-:Y:S01]  /*0c00*/  IABS R125, R10 ;  /* 0x0000000a007d7213 */ /* 0x000fe20000000000 */
[C---:B------:R-:W-:Y:S01]  /*0c10*/  IMAD R130, R0.reuse, R7, R130 ;  /* 0x0000000700827224 */ /* 0x040fe200078e0282 */
[----:B------:R-:W-:Y:S01]  /*0c20*/  STL [R1+0x96c], R11 ;  /* 0x00096c0b01007387 */ /* 0x000fe20000100800 */
[----:B------:R-:W-:Y:S01]  /*0c30*/  IMAD R134, R0, R3, R134 ;  /* 0x0000000300867224 */ /* 0x000fe200078e0286 */
[----:B------:R-:W-:Y:S01]  /*0c40*/  IABS R126, R11 ;  /* 0x0000000b007e7213 */ /* 0x000fe20000000000 */
[----:B------:R-:W-:Y:S01]  /*0c50*/  IMAD.HI.U32 R3, R39, R127, RZ ;  /* 0x0000007f27037227 */ /* 0x000fe200078e00ff */
[----:B------:R1:W-:Y:S01]  /*0c60*/  STL [R1+0x978], R10 ;  /* 0x0009780a01007387 */ /* 0x0003e20000100800 */
[----:B------:R-:W-:-:S02]  /*0c70*/  IADD3 R232, PT, PT, R132, 0x21, RZ ;  /* 0x0000002184e87810 */ /* 0x000fc40007ffe0ff */
[C---:B------:R-:W-:Y:S01]  /*0c80*/  VIADD R251, R132.reuse, 0xe ;  /* 0x0000000e84fb7836 */ /* 0x040fe20000000000 */
[----:B------:R-:W-:Y:S01]  /*0c90*/  IABS R93, R224 ;  /* 0x000000e0005d7213 */ /* 0x000fe20000000000 */
[C---:B------:R-:W-:Y:S01]  /*0ca0*/  IMAD.HI.U32 R7, R39.reuse, R125, RZ ;  /* 0x0000007d27077227 */ /* 0x040fe200078e00ff */
[----:B------:R-:W-:Y:S02]  /*0cb0*/  IABS R101, R232 ;  /* 0x000000e800657213 */ /* 0x000fe40000000000 */
[----:B------:R-:W-:Y:S01]  /*0cc0*/  IABS R120, R251 ;  /* 0x000000fb00787213 */ /* 0x000fe20000000000 */
[----:B------:R-:W-:Y:S01]  /*0cd0*/  IMAD.MOV R3, RZ, RZ, -R3 ;  /* 0x000000ffff037224 */ /* 0x000fe200078e0a03 */
[C---:B------:R-:W-:Y:S01]  /*0ce0*/  IADD3 R191, PT, PT, R132.reuse, 0x4a, RZ ;  /* 0x0000004a84bf7810 */ /* 0x040fe20007ffe0ff */
[C---:B-1----:R-:W-:Y:S01]  /*0cf0*/  VIADD R10, R132.reuse, 0xc ;  /* 0x0000000c840a7836 */ /* 0x042fe20000000000 */
[----:B------:R-:W-:Y:S01]  /*0d00*/  IADD3 R195, PT, PT, R132, 0x46, RZ ;  /* 0x0000004684c37810 */ /* 0x000fe20007ffe0ff */
[----:B------:R-:W-:Y:S01]  /*0d10*/  IMAD.MOV R7, RZ, RZ, -R7 ;  /* 0x000000ffff077224 */ /* 0x000fe200078e0a07 */
[----:B------:R-:W-:Y:S01]  /*0d20*/  IABS R60, R191 ;  /* 0x000000bf003c7213 */ /* 0x000fe20000000000 */
[C---:B------:R-:W-:Y:S01]  /*0d30*/  IMAD R127, R0.reuse, R3, R127 ;  /* 0x00000003007f7224 */ /* 0x040fe200078e027f */
[----:B------:R-:W-:Y:S01]  /*0d40*/  IABS R122, R10 ;  /* 0x0000000a007a7213 */ /* 0x000fe20000000000 */
[----:B------:R-:W-:Y:S01]  /*0d50*/  IMAD R125, R0, R7, R125 ;  /* 0x00000007007d7224 */ /* 0x000fe200078e027d */
[C---:B------:R-:W-:Y:S01]  /*0d60*/  IADD3 R183, PT, PT, R132.reuse, 0x52, RZ ;  /* 0x0000005284b77810 */ /* 0x040fe20007ffe0ff */
[----:B------:R-:W-:Y:S01]  /*0d70*/  VIADD R246, R132, 0x13 ;  /* 0x0000001384f67836 */ /* 0x000fe20000000000 */
[----:B------:R-:W-:Y:S01]  /*0d80*/  IABS R64, R195 ;  /* 0x000000c300407213 */ /* 0x000fe20000000000 */
[----:B------:R-:W-:Y:S01]  /*0d90*/  IMAD.HI.U32 R3, R39, R122, RZ ;  /* 0x0000007a27037227 */ /* 0x000fe200078e00ff */
[----:B------:R-:W-:-:S02]  /*0da0*/  IABS R52, R183 ;  /* 0x000000b700347213 */ /* 0x000fc40000000000 */
[----:B------:R-:W-:Y:S01]  /*0db0*/  IABS R115, R246 ;  /* 0x000000f600737213 */ /* 0x000fe20000000000 */
[----:B------:R-:W-:Y:S01]  /*0dc0*/  IMAD.HI.U32 R7, R39, R120, RZ ;  /* 0x0000007827077227 */ /* 0x000fe200078e00ff */
[----:B------:R-:W-:Y:S02]  /*0dd0*/  IADD3 R3, PT, PT, -R3, RZ, RZ ;  /* 0x000000ff03037210 */ /* 0x000fe40007ffe1ff */
[C---:B------:R-:W-:Y:S01]  /*0de0*/  IADD3 R179, PT, PT, R132.reuse, 0x56, RZ ;  /* 0x0000005684b37810 */ /* 0x040fe20007ffe0ff */
[C---:B------:R-:W-:Y:S01]  /*0df0*/  VIADD R248, R132.reuse, 0x11 ;  /* 0x0000001184f87836 */ /* 0x040fe20000000000 */
[----:B------:R-:W-:Y:S01]  /*0e00*/  IADD3 R187, PT, PT, R132, 0x4e, RZ ;  /* 0x0000004e84bb7810 */ /* 0x000fe20007ffe0ff */
[----:B------:R-:W-:Y:S01]  /*0e10*/  IMAD.MOV R7, RZ, RZ, -R7 ;  /* 0x000000ffff077224 */ /* 0x000fe200078e0a07 */
[----:B------:R-:W-:Y:S01]  /*0e20*/  IABS R37, R179 ;  /* 0x000000b300257213 */ /* 0x000fe20000000000 */
[----:B------:R-:W-:Y:S01]  /*0e30*/  IMAD.HI.U32 R6, R39, R136, RZ ;  /* 0x0000008827067227 */ /* 0x000fe200078e00ff */
[----:B------:R-:W-:-:S02]  /*0e40*/  IABS R117, R248 ;  /* 0x000000f800757213 */ /* 0x000fc40000000000 */
[----:B------:R-:W-:Y:S01]  /*0e50*/  IABS R56, R187 ;  /* 0x000000bb00387213 */ /* 0x000fe20000000000 */
[C---:B------:R-:W-:Y:S01]  /*0e60*/  IMAD R120, R0.reuse, R7, R120 ;  /* 0x0000000700787224 */ /* 0x040fe200078e0278 */
[----:B------:R-:W-:Y:S01]  /*0e70*/  ISETP.GT.U32.AND P1, PT, R0, R137, PT ;  /* 0x000000890000720c */ /* 0x000fe20003f24070 */
[----:B------:R-:W-:Y:S01]  /*0e80*/  VIADD R241, R132, 0x18 ;  /* 0x0000001884f17836 */ /* 0x000fe20000000000 */
[----:B------:R-:W-:Y:S01]  /*0e90*/  ISETP.GT.U32.AND P5, PT, R0, R134, PT ;  /* 0x000000860000720c */ /* 0x000fe20003fa4070 */
[C---:B------:R-:W-:Y:S01]  /*0ea0*/  IMAD.HI.U32 R2, R39.reuse, R135, RZ ;  /* 0x0000008727027227 */ /* 0x040fe200078e00ff */
[----:B------:R-:W-:Y:S02]  /*0eb0*/  IADD3 R150, PT, PT, R132, 0x73, RZ ;  /* 0x0000007384967810 */ /* 0x000fe40007ffe0ff */
[----:B------:R-:W-:Y:S01]  /*0ec0*/  IABS R110, R241 ;  /* 0x000000f1006e7213 */ /* 0x000fe20000000000 */
[----:B------:R-:W-:Y:S01]  /*0ed0*/  IMAD R122, R0, R3, R122 ;  /* 0x00000003007a7224 */ /* 0x000fe200078e027a */
[C---:B------:R-:W-:Y:S01]  /*0ee0*/  IADD3 R148, PT, PT, R132.reuse, 0x75, RZ ;  /* 0x0000007584947810 */ /* 0x040fe20007ffe0ff */
[----:B------:R-:W-:Y:S01]  /*0ef0*/  IMAD.HI.U32 R7, R39, R115, RZ ;  /* 0x0000007327077227 */ /* 0x000fe200078e00ff */
[----:B------:R-:W-:-:S03]  /*0f00*/  IADD3 R144, PT, PT, R132, 0x79, RZ ;  /* 0x0000007984907810 */ /* 0x000fc60007ffe0ff */
[----:B------:R-:W-:Y:S01]  /*0f10*/  VIADD R243, R132, 0x16 ;  /* 0x0000001684f37836 */ /* 0x000fe20000000000 */
[----:B------:R-:W-:Y:S01]  /*0f20*/  IABS R47, R144 ;  /* 0x00000090002f7213 */ /* 0x000fe20000000000 */
[----:B------:R-:W-:-:S03]  /*0f30*/  IMAD.HI.U32 R3, R39, R117, RZ ;  /* 0x0000007527037227 */ /* 0x000fc600078e00ff */
[----:B------:R-:W-:Y:S01]  /*0f40*/  IABS R112, R243 ;  /* 0x000000f300707213 */ /* 0x000fe20000000000 */
[----:B------:R-:W-:Y:S02]  /*0f50*/  IMAD.MOV R9, RZ, RZ, -R6 ;  /* 0x000000ffff097224 */ /* 0x000fe400078e0a06 */
[----:B------:R-:W-:Y:S02]  /*0f60*/  IMAD.MOV R2, RZ, RZ, -R2 ;  /* 0x000000ffff027224 */ /* 0x000fe400078e0a02 */
[----:B------:R-:W-:Y:S02]  /*0f70*/  VIADD R12, R132, 0xb ;  /* 0x0000000b840c7836 */ /* 0x000fe40000000000 */
[----:B------:R-:W-:Y:S02]  /*0f80*/  IMAD.MOV R7, RZ, RZ, -R7 ;  /* 0x000000ffff077224 */ /* 0x000fe400078e0a07 */
[----:B------:R-:W-:Y:S01]  /*0f90*/  IMAD.MOV R3, RZ, RZ, -R3 ;  /* 0x000000ffff037224 */ /* 0x000fe200078e0a03 */
[----:B------:R-:W-:Y:S01]  /*0fa0*/  IABS R123, R12 ;  /* 0x0000000c007b7213 */ /* 0x000fe20000000000 */
[----:B------:R-:W-:-:S02]  /*0fb0*/  IMAD R136, R0, R9, R136 ;  /* 0x0000000900887224 */ /* 0x000fc400078e0288 */
[----:B------:R-:W-:Y:S02]  /*0fc0*/  VIADD R9, R132, 0xa ;  /* 0x0000000a84097836 */ /* 0x000fe40000000000 */
[C---:B------:R-:W-:Y:S01]  /*0fd0*/  IMAD R135, R0.reuse, R2, R135 ;  /* 0x0000000200877224 */ /* 0x040fe200078e0287 */
[C---:B------:R-:W-:Y:S01]  /*0fe0*/  ISETP.GT.U32.AND P6, PT, R0.reuse, R136, PT ;  /* 0x000000880000720c */ /* 0x040fe20003fc4070 */
[C---:B------:R-:W-:Y:S01]  /*0ff0*/  IMAD R115, R0.reuse, R7, R115 ;  /* 0x0000000700737224 */ /* 0x040fe200078e0273 */
[----:B------:R1:W-:Y:S01]  /*1000*/  STL [R1+0x968], R9 ;  /* 0x0009680901007387 */ /* 0x0003e20000100800 */
[C---:B------:R-:W-:Y:S01]  /*1010*/  IMAD.HI.U32 R2, R39.reuse, R128, RZ ;  /* 0x0000008027027227 */ /* 0x040fe200078e00ff */
[----:B------:R-:W-:Y:S02]  /*1020*/  IABS R124, R9 ;  /* 0x00000009007c7213 */ /* 0x000fe40000000000 */
[----:B------:R2:W-:Y:S01]  /*1030*/  STL [R1+0x97c], R12 ;  /* 0x00097c0c01007387 */ /* 0x0005e20000100800 */
[C---:B------:R-:W-:Y:S01]  /*1040*/  IMAD R117, R0.reuse, R3, R117 ;  /* 0x0000000300757224 */ /* 0x040fe200078e0275 */
[----:B------:R-:W-:Y:S01]  /*1050*/  ISETP.GT.U32.AND P2, PT, R0, R135, PT ;  /* 0x000000870000720c */ /* 0x000fe20003f44070 */
[----:B------:R-:W-:Y:S01]  /*1060*/  IMAD.HI.U32 R7, R39, R110, RZ ;  /* 0x0000006e27077227 */ /* 0x000fe200078e00ff */
[----:B------:R3:W-:Y:S03]  /*1070*/  STL [R1+0x964], R10 ;  /* 0x0009640a01007387 */ /* 0x0007e60000100800 */
[----:B------:R-:W-:-:S02]  /*1080*/  VIADD R238, R132, 0x1b ;  /* 0x0000001b84ee7836 */ /* 0x000fc40000000000 */
[----:B------:R-:W-:-:S03]  /*1090*/  IMAD.HI.U32 R3, R39, R112, RZ ;  /* 0x0000007027037227 */ /* 0x000fc600078e00ff */
[----:B------:R-:W-:Y:S01]  /*10a0*/  IABS R107, R238 ;  /* 0x000000ee006b7213 */ /* 0x000fe20000000000 */
[----:B-1----:R-:W-:Y:S02]  /*10b0*/  IMAD.MOV R9, RZ, RZ, -R2 ;  /* 0x000000ffff097224 */ /* 0x002fe400078e0a02 */
[----:B------:R-:W-:Y:S02]  /*10c0*/  VIADD R249, R132, 0x10 ;  /* 0x0000001084f97836 */ /* 0x000fe40000000000 */
[----:B------:R-:W-:Y:S02]  /*10d0*/  IMAD.MOV R7, RZ, RZ, -R7 ;  /* 0x000000ffff077224 */ /* 0x000fe400078e0a07 */
[----:B------:R-:W-:Y:S01]  /*10e0*/  IMAD.HI.U32 R2, R39, R123, RZ ;  /* 0x0000007b27027227 */ /* 0x000fe200078e00ff */
[----:B------:R-:W-:-:S03]  /*10f0*/  IABS R118, R249 ;  /* 0x000000f900767213 */ /* 0x000fc60000000000 */
[----:B------:R-:W-:Y:S02]  /*1100*/  IMAD.MOV R3, RZ, RZ, -R3 ;  /* 0x000000ffff037224 */ /* 0x000fe400078e0a03 */
[----:B------:R-:W-:-:S04]  /*1110*/  IMAD.HI.U32 R6, R39, R131, RZ ;  /* 0x0000008327067227 */ /* 0x000fc800078e00ff */
[----:B------:R-:W-:Y:S02]  /*1120*/  IMAD R110, R0, R7, R110 ;  /* 0x00000007006e7224 */ /* 0x000fe400078e026e */
[----:B------:R-:W-:Y:S02]  /*1130*/  VIADD R231, R132, 0x22 ;  /* 0x0000002284e77836 */ /* 0x000fe40000000000 */
[----:B------:R-:W-:Y:S02]  /*1140*/  IMAD.MOV R2, RZ, RZ, -R2 ;  /* 0x000000ffff027224 */ /* 0x000fe400078e0a02 */
[----:B------:R-:W-:Y:S01]  /*1150*/  IMAD R112, R0, R3, R112 ;  /* 0x0000000300707224 */ /* 0x000fe200078e0270 */
[----:B------:R-:W-:Y:S01]  /*1160*/  IABS R100, R231 ;  /* 0x000000e700647213 */ /* 0x000fe20000000000 */
[----:B------:R-:W-:-:S04]  /*1170*/  IMAD.HI.U32 R7, R39, R105, RZ ;  /* 0x0000006927077227 */ /* 0x000fc800078e00ff */
[C---:B------:R-:W-:Y:S02]  /*1180*/  VIADD R233, R132.reuse, 0x20 ;  /* 0x0000002084e97836 */ /* 0x040fe40000000000 */
[C---:B------:R-:W-:Y:S02]  /*1190*/  VIADD R244, R132.reuse, 0x15 ;  /* 0x0000001584f47836 */ /* 0x040fe40000000000 */
[----:B------:R-:W-:Y:S01]  /*11a0*/  IMAD.HI.U32 R3, R39, R107, RZ ;  /* 0x0000006b27037227 */ /* 0x000fe200078e00ff */
[----:B------:R-:W-:Y:S02]  /*11b0*/  IABS R102, R233 ;  /* 0x000000e900667213 */ /* 0x000fe40000000000 */
[----:B------:R-:W-:Y:S01]  /*11c0*/  IABS R113, R244 ;  /* 0x000000f400717213 */ /* 0x000fe20000000000 */
[----:B------:R-:W-:Y:S02]  /*11d0*/  IMAD.MOV R6, RZ, RZ, -R6 ;  /* 0x000000ffff067224 */ /* 0x000fe400078e0a06 */
[----:B------:R-:W-:-:S02]  /*11e0*/  VIADD R252, R132, 0xd ;  /* 0x0000000d84fc7836 */ /* 0x000fc40000000000 */
[----:B------:R-:W-:Y:S02]  /*11f0*/  IMAD R123, R0, R2, R123 ;  /* 0x00000002007b7224 */ /* 0x000fe400078e027b */
[----:B------:R-:W-:Y:S01]  /*1200*/  IMAD.MOV R7, RZ, RZ, -R7 ;  /* 0x000000ffff077224 */ /* 0x000fe200078e0a07 */
[----:B------:R-:W-:Y:S01]  /*1210*/  IABS R121, R252 ;  /* 0x000000fc00797213 */ /* 0x000fe20000000000 */
[C---:B------:R-:W-:Y:S01]  /*1220*/  IMAD.HI.U32 R2, R39.reuse, R118, RZ ;  /* 0x0000007627027227 */ /* 0x040fe200078e00ff */
[----:B------:R-:W-:Y:S03]  /*1230*/  STL [R1+0xa5c], R252 ;  /* 0x000a5cfc01007387 */ /* 0x000fe60000100800 */
[----:B------:R-:W-:Y:S01]  /*1240*/  IMAD.MOV R3, RZ, RZ, -R3 ;  /* 0x000000ffff037224 */ /* 0x000fe200078e0a03 */
[----:B------:R-:W-:Y:S01]  /*1250*/  STL [R1+0xa58], R251 ;  /* 0x000a58fb01007387 */ /* 0x000fe20000100800 */
[----:B------:R-:W-:-:S03]  /*1260*/  IMAD.HI.U32 R8, R39, R129, RZ ;  /* 0x0000008127087227 */ /* 0x000fc600078e00ff */
[----:B------:R1:W-:Y:S01]  /*1270*/  STL [R1+0xab0], R252 ;  /* 0x000ab0fc01007387 */ /* 0x0003e20000100800 */
[----:B------:R-:W-:Y:S02]  /*1280*/  IMAD R131, R0, R6, R131 ;  /* 0x0000000600837224 */ /* 0x000fe400078e0283 */
[----:B------:R-:W-:-:S03]  /*1290*/  IMAD.HI.U32 R6, R39, R126, RZ ;  /* 0x0000007e27067227 */ /* 0x000fc600078e00ff */
[C---:B------:R-:W-:Y:S01]  /*12a0*/  ISETP.GT.U32.AND P4, PT, R0.reuse, R131, PT ;  /* 0x000000830000720c */ /* 0x040fe20003f84070 */
[----:B------:R-:W-:Y:S01]  /*12b0*/  IMAD R105, R0, R7, R105 ;  /* 0x0000000700697224 */ /* 0x000fe200078e0269 */
[----:B------:R-:W-:Y:S01]  /*12c0*/  IADD3 R11, PT, PT, -R6, RZ, RZ ;  /* 0x000000ff060b7210 */ /* 0x000fe20007ffe1ff */
[----:B------:R-:W-:Y:S02]  /*12d0*/  VIADD R226, R132, 0x27 ;  /* 0x0000002784e27836 */ /* 0x000fe40000000000 */
[----:B------:R-:W-:Y:S01]  /*12e0*/  IMAD R128, R0, R9, R128 ;  /* 0x0000000900807224 */ /* 0x000fe200078e0280 */
[----:B------:R-:W-:Y:S01]  /*12f0*/  IADD3 R9, PT, PT, -R2, RZ, RZ ;  /* 0x000000ff02097210 */ /* 0x000fe20007ffe1ff */
[----:B------:R-:W-:Y:S01]  /*1300*/  IMAD R107, R0, R3, R107 ;  /* 0x00000003006b7224 */ /* 0x000fe200078e026b */
[----:B------:R-:W-:Y:S01]  /*1310*/  IABS R95, R226 ;  /* 0x000000e2005f7213 */ /* 0x000fe20000000000 */
[----:B------:R-:W-:-:S04]  /*1320*/  IMAD.HI.U32 R7, R39, R100, RZ ;  /* 0x0000006427077227 */ /* 0x000fc800078e00ff */
[----:B------:R-:W-:Y:S02]  /*1330*/  IMAD.MOV R8, RZ, RZ, -R8 ;  /* 0x000000ffff087224 */ /* 0x000fe400078e0a08 */
[C---:B------:R-:W-:Y:S02]  /*1340*/  VIADD R250, R132.reuse, 0xf ;  /* 0x0000000f84fa7836 */ /* 0x040fe40000000000 */
[----:B------:R-:W-:Y:S02]  /*1350*/  VIADD R239, R132, 0x1a ;  /* 0x0000001a84ef7836 */ /* 0x000fe40000000000 */
[C---:B------:R-:W-:Y:S01]  /*1360*/  IMAD.HI.U32 R3, R39.reuse, R102, RZ ;  /* 0x0000006627037227 */ /* 0x040fe200078e00ff */
[----:B------:R-:W-:Y:S01]  /*1370*/  IABS R119, R250 ;  /* 0x000000fa00777213 */ /* 0x000fe20000000000 */
[----:B------:R-:W-:Y:S01]  /*1380*/  STL [R1+0xa54], R250 ;  /* 0x000a54fa01007387 */ /* 0x000fe20000100800 */
[----:B------:R-:W-:Y:S01]  /*1390*/  IABS R108, R239 ;  /* 0x000000ef006c7213 */ /* 0x000fe20000000000 */
[----:B------:R-:W-:-:S02]  /*13a0*/  IMAD.HI.U32 R2, R39, R113, RZ ;  /* 0x0000007127027227 */ /* 0x000fc400078e00ff */
[----:B------:R-:W-:Y:S02]  /*13b0*/  STL [R1+0xab4], R251 ;  /* 0x000ab4fb01007387 */ /* 0x000fe40000100800 */
[----:B------:R-:W-:Y:S02]  /*13c0*/  VIADD R247, R132, 0x12 ;  /* 0x0000001284f77836 */ /* 0x000fe40000000000 */
[----:B------:R-:W-:Y:S01]  /*13d0*/  IMAD.MOV R7, RZ, RZ, -R7 ;  /* 0x000000ffff077224 */ /* 0x000fe200078e0a07 */
[----:B------:R-:W-:Y:S01]  /*13e0*/  STL [R1+0xab8], R250 ;  /* 0x000ab8fa01007387 */ /* 0x000fe20000100800 */
[----:B------:R-:W-:Y:S01]  /*13f0*/  IMAD R129, R0, R8, R129 ;  /* 0x0000000800817224 */ /* 0x000fe200078e0281 */
[----:B------:R-:W-:Y:S01]  /*1400*/  IABS R116, R247 ;  /* 0x000000f700747213 */ /* 0x000fe20000000000 */
[C---:B------:R-:W-:Y:S01]  /*1410*/  IMAD.HI.U32 R6, R39.reuse, R121, RZ ;  /* 0x0000007927067227 */ /* 0x040fe200078e00ff */
[----:B------:R-:W-:Y:S03]  /*1420*/  STL [R1+0xa50], R249 ;  /* 0x000a50f901007387 */ /* 0x000fe60000100800 */
[----:B------:R-:W-:Y:S01]  /*1430*/  IMAD.MOV R3, RZ, RZ, -R3 ;  /* 0x000000ffff037224 */ /* 0x000fe200078e0a03 */
[----:B------:R-:W-:Y:S01]  /*1440*/  STL [R1+0xa4c], R248 ;  /* 0x000a4cf801007387 */ /* 0x000fe20000100800 */
[----:B------:R-:W-:-:S03]  /*1450*/  IMAD.HI.U32 R8, R39, R124, RZ ;  /* 0x0000007c27087227 */ /* 0x000fc600078e00ff */
[----:B------:R-:W-:Y:S01]  /*1460*/  STL [R1+0xabc], R249 ;  /* 0x000abcf901007387 */ /* 0x000fe20000100800 */
[----:B------:R-:W-:Y:S02]  /*1470*/  IMAD.MOV R2, RZ, RZ, -R2 ;  /* 0x000000ffff027224 */ /* 0x000fe400078e0a02 */
[----:B------:R-:W-:Y:S01]  /*1480*/  VIADD R234, R132, 0x1f ;  /* 0x0000001f84ea7836 */ /* 0x000fe20000000000 */
[----:B------:R-:W-:Y:S01]  /*1490*/  STL [R1+0xa48], R247 ;  /* 0x000a48f701007387 */ /* 0x000fe20000100800 */
[----:B------:R-:W-:Y:S02]  /*14a0*/  IMAD R100, R0, R7, R100 ;  /* 0x0000000700647224 */ /* 0x000fe400078e0264 */
[C---:B------:R-:W-:Y:S01]  /*14b0*/  VIADD R221, R132.reuse, 0x2c ;  /* 0x0000002c84dd7836 */ /* 0x040fe20000000000 */
[----:B------:R-:W-:Y:S01]  /*14c0*/  IABS R103, R234 ;  /* 0x000000ea00677213 */ /* 0x000fe20000000000 */
[----:B------:R-:W-:Y:S01]  /*14d0*/  IMAD.MOV R6, RZ, RZ, -R6 ;  /* 0x000000ffff067224 */ /* 0x000fe200078e0a06 */
[----:B------:R-:W-:Y:S01]  /*14e0*/  STL [R1+0xac0], R248 ;  /* 0x000ac0f801007387 */ /* 0x000fe20000100800 */
[----:B------:R-:W-:Y:S01]  /*14f0*/  VIADD R242, R132, 0x17 ;  /* 0x0000001784f27836 */ /* 0x000fe20000000000 */
[----:B------:R-:W-:Y:S01]  /*1500*/  IABS R90, R221 ;  /* 0x000000dd005a7213 */ /* 0x000fe20000000000 */
[----:B------:R-:W-:Y:S01]  /*1510*/  IMAD R102, R0, R3, R102 ;  /* 0x0000000300667224 */ /* 0x000fe200078e0266 */
[----:B------:R-:W-:Y:S01]  /*1520*/  STL [R1+0xa44], R246 ;  /* 0x000a44f601007387 */ /* 0x000fe20000100800 */
[----:B------:R-:W-:Y:S01]  /*1530*/  IMAD.HI.U32 R7, R39, R95, RZ ;  /* 0x0000005f27077227 */ /* 0x000fe200078e00ff */
[----:B------:R-:W-:-:S02]  /*1540*/  IABS R111, R242 ;  /* 0x000000f2006f7213 */ /* 0x000fc40000000000 */
[----:B------:R5:W-:Y:S01]  /*1550*/  STL [R1+0xac4], R247 ;  /* 0x000ac4f701007387 */ /* 0x000be20000100800 */
[C---:B------:R-:W-:Y:S02]  /*1560*/  VIADD R223, R132.reuse, 0x2a ;  /* 0x0000002a84df7836 */ /* 0x040fe40000000000 */
[----:B------:R-:W-:Y:S02]  /*1570*/  IMAD.MOV R13, RZ, RZ, -R8 ;  /* 0x000000ffff0d7224 */ /* 0x000fe400078e0a08 */
[----:B------:R-:W-:Y:S01]  /*1580*/  VIADD R245, R132, 0x14 ;  /* 0x0000001484f57836 */ /* 0x000fe20000000000 */
[----:B------:R-:W-:Y:S01]  /*1590*/  IABS R92, R223 ;  /* 0x000000df005c7213 */ /* 0x000fe20000000000 */
[----:B------:R-:W-:Y:S02]  /*15a0*/  IMAD R113, R0, R2, R113 ;  /* 0x0000000200717224 */ /* 0x000fe400078e0271 */
[C---:B------:R-:W-:Y:S01]  /*15b0*/  IMAD.HI.U32 R3, R39.reuse, R97, RZ ;  /* 0x0000006127037227 */ /* 0x040fe200078e00ff */
[----:B------:R-:W-:Y:S01]  /*15c0*/  IABS R114, R245 ;  /* 0x000000f500727213 */ /* 0x000fe20000000000 */
[----:B------:R-:W-:Y:S02]  /*15d0*/  STL [R1+0xa40], R245 ;  /* 0x000a40f501007387 */ /* 0x000fe40000100800 */
[----:B------:R-:W-:-:S02]  /*15e0*/  IMAD.HI.U32 R8, R39, R119, RZ ;  /* 0x0000007727087227 */ /* 0x000fc400078e00ff */
[----:B------:R-:W-:Y:S02]  /*15f0*/  STL [R1+0xa3c], R244 ;  /* 0x000a3cf401007387 */ /* 0x000fe40000100800 */
[C---:B------:R-:W-:Y:S02]  /*1600*/  IMAD.HI.U32 R2, R39.reuse, R108, RZ ;  /* 0x0000006c27027227 */ /* 0x040fe400078e00ff */
[----:B------:R-:W-:Y:S02]  /*1610*/  STL [R1+0xa38], R243 ;  /* 0x000a38f301007387 */ /* 0x000fe40000100800 */
[----:B------:R-:W-:Y:S02]  /*1620*/  IMAD R121, R0, R6, R121 ;  /* 0x0000000600797224 */ /* 0x000fe400078e0279 */
[----:B------:R-:W-:Y:S01]  /*1630*/  IMAD.MOV R7, RZ, RZ, -R7 ;  /* 0x000000ffff077224 */ /* 0x000fe200078e0a07 */
[----:B------:R-:W-:Y:S01]  /*1640*/  STL [R1+0xa34], R242 ;  /* 0x000a34f201007387 */ /* 0x000fe20000100800 */
[----:B------:R-:W-:-:S03]  /*1650*/  IMAD.HI.U32 R6, R39, R116, RZ ;  /* 0x0000007427067227 */ /* 0x000fc600078e00ff */
[----:B------:R-:W-:Y:S01]  /*1660*/  STL [R1+0xa30], R241 ;  /* 0x000a30f101007387 */ /* 0x000fe20000100800 */
[----:B------:R-:W-:Y:S02]  /*1670*/  IMAD R118, R0, R9, R118 ;  /* 0x0000000900767224 */ /* 0x000fe400078e0276 */
[----:B------:R-:W-:Y:S01]  /*1680*/  IMAD.MOV R3, RZ, RZ, -R3 ;  /* 0x000000ffff037224 */ /* 0x000fe200078e0a03 */
[----:B------:R-:W-:Y:S01]  /*1690*/  STL [R1+0xa2c], R240 ;  /* 0x000a2cf001007387 */ /* 0x000fe20000100800 */
[----:B------:R-:W-:Y:S02]  /*16a0*/  IMAD.MOV R8, RZ, RZ, -R8 ;  /* 0x000000ffff087224 */ /* 0x000fe400078e0a08 */
[----:B------:R-:W-:Y:S01]  /*16b0*/  IMAD.MOV R9, RZ, RZ, -R2 ;  /* 0x000000ffff097224 */ /* 0x000fe200078e0a02 */
[----:B------:R-:W-:Y:S01]  /*16c0*/  STL [R1+0xa28], R239 ;  /* 0x000a28ef01007387 */ /* 0x000fe20000100800 */
[----:B------:R-:W-:Y:S02]  /*16d0*/  VIADD R229, R132, 0x24 ;  /* 0x0000002484e57836 */ /* 0x000fe40000000000 */
[----:B------:R-:W-:Y:S01]  /*16e0*/  IMAD.HI.U32 R2, R39, R103, RZ ;  /* 0x0000006727027227 */ /* 0x000fe200078e00ff */
[----:B------:R-:W-:Y:S02]  /*16f0*/  STL [R1+0xa24], R238 ;  /* 0x000a24ee01007387 */ /* 0x000fe40000100800 */
[----:B------:R-:W-:Y:S01]  /*1700*/  IABS R98, R229 ;  /* 0x000000e500627213 */ /* 0x000fe20000000000 */
[----:B------:R-:W-:-:S02]  /*1710*/  IMAD R126, R0, R11, R126 ;  /* 0x0000000b007e7224 */ /* 0x000fc400078e027e */
[----:B------:R-:W-:Y:S02]  /*1720*/  IMAD R95, R0, R7, R95 ;  /* 0x00000007005f7224 */ /* 0x000fe400078e025f */
[C---:B------:R-:W-:Y:S02]  /*1730*/  VIADD R216, R132.reuse, 0x31 ;  /* 0x0000003184d87836 */ /* 0x040fe40000000000 */
[----:B------:R-:W-:Y:S02]  /*1740*/  IMAD.MOV R11, RZ, RZ, -R6 ;  /* 0x000000ffff0b7224 */ /* 0x000fe400078e0a06 */
[----:B------:R-:W-:Y:S01]  /*1750*/  VIADD R237, R132, 0x1c ;  /* 0x0000001c84ed7836 */ /* 0x000fe20000000000 */
[----:B------:R-:W-:Y:S01]  /*1760*/  IABS R85, R216 ;  /* 0x000000d800557213 */ /* 0x000fe20000000000 */
[----:B------:R-:W-:Y:S02]  /*1770*/  IMAD R97, R0, R3, R97 ;  /* 0x0000000300617224 */ /* 0x000fe400078e0261 */
[----:B------:R-:W-:Y:S01]  /*1780*/  IMAD.HI.U32 R7, R39, R90, RZ ;  /* 0x0000005a27077227 */ /* 0x000fe200078e00ff */
[----:B------:R-:W-:Y:S01]  /*1790*/  IABS R106, R237 ;  /* 0x000000ed006a7213 */ /* 0x000fe20000000000 */
[----:B------:R-:W-:Y:S02]  /*17a0*/  STL [R1+0xa20], R237 ;  /* 0x000a20ed01007387 */ /* 0x000fe40000100800 */
[----:B------:R-:W-:-:S02]  /*17b0*/  VIADD R218, R132, 0x2f ;  /* 0x0000002f84da7836 */ /* 0x000fc40000000000 */
[----:B------:R-:W-:Y:S01]  /*17c0*/  IMAD R119, R0, R8, R119 ;  /* 0x0000000800777224 */ /* 0x000fe200078e0277 */
[----:B------:R-:W-:Y:S01]  /*17d0*/  STL [R1+0xa1c], R236 ;  /* 0x000a1cec01007387 */ /* 0x000fe20000100800 */
[----:B------:R-:W-:Y:S01]  /*17e0*/  IMAD.HI.U32 R6, R39, R111, RZ ;  /* 0x0000006f27067227 */ /* 0x000fe200078e00ff */
[----:B------:R-:W-:-:S03]  /*17f0*/  IABS R87, R218 ;  /* 0x000000da00577213 */ /* 0x000fc60000000000 */
[----:B------:R-:W-:-:S04]  /*1800*/  IMAD.HI.U32 R3, R39, R92, RZ ;  /* 0x0000005c27037227 */ /* 0x000fc800078e00ff */
[----:B------:R-:W-:-:S04]  /*1810*/  IMAD.HI.U32 R8, R39, R114, RZ ;  /* 0x0000007227087227 */ /* 0x000fc800078e00ff */
[----:B------:R-:W-:Y:S02]  /*1820*/  IMAD.MOV R2, RZ, RZ, -R2 ;  /* 0x000000ffff027224 */ /* 0x000fe400078e0a02 */
[----:B------:R-:W-:Y:S02]  /*1830*/  IMAD.MOV R7, RZ, RZ, -R7 ;  /* 0x000000ffff077224 */ /* 0x000fe400078e0a07 */
[----:B------:R-:W-:Y:S02]  /*1840*/  IMAD R124, R0, R13, R124 ;  /* 0x0000000d007c7224 */ /* 0x000fe400078e027c */
[----:B------:R-:W-:Y:S02]  /*1850*/  IMAD.MOV R6, RZ, RZ, -R6 ;  /* 0x000000ffff067224 */ /* 0x000fe400078e0a06 */
[----:B------:R-:W-:Y:S02]  /*1860*/  IMAD.MOV R3, RZ, RZ, -R3 ;  /* 0x000000ffff037224 */ /* 0x000fe400078e0a03 */
[----:B------:R-:W-:-:S02]  /*1870*/  IMAD.MOV R13, RZ, RZ, -R8 ;  /* 0x000000ffff0d7224 */ /* 0x000fc400078e0a08 */
[----:B------:R-:W-:Y:S02]  /*1880*/  VIADD R235, R132, 0x1e ;  /* 0x0000001e84eb7836 */ /* 0x000fe40000000000 */
[C---:B------:R-:W-:Y:S02]  /*1890*/  IMAD R103, R0.reuse, R2, R103 ;  /* 0x0000000200677224 */ /* 0x040fe400078e0267 */
[C---:B------:R-:W-:Y:S01]  /*18a0*/  IMAD.HI.U32 R8, R39.reuse, R109, RZ ;  /* 0x0000006d27087227 */ /* 0x040fe200078e00ff */
[----:B------:R-:W-:Y:S01]  /*18b0*/  IABS R104, R235 ;  /* 0x000000eb00687213 */ /* 0x000fe20000000000 */
[----:B------:R-:W-:Y:S02]  /*18c0*/  STL [R1+0xa18], R235 ;  /* 0x000a18eb01007387 */ /* 0x000fe40000100800 */
[----:B------:R-:W-:Y:S02]  /*18d0*/  IMAD.HI.U32 R2, R39, R98, RZ ;  /* 0x0000006227027227 */ /* 0x000fe400078e00ff */
[----:B------:R-:W-:Y:S02]  /*18e0*/  STL [R1+0xa14], R234 ;  /* 0x000a14ea01007387 */ /* 0x000fe40000100800 */
[----:B------:R-:W-:-:S02]  /*18f0*/  IMAD R90, R0, R7, R90 ;  /* 0x00000007005a7224 */ /* 0x000fc400078e025a */
[C---:B------:R-:W-:Y:S01]  /*1900*/  IMAD R111, R0.reuse, R6, R111 ;  /* 0x00000006006f7224 */ /* 0x040fe200078e026f */
[----:B------:R-:W-:Y:S01]  /*1910*/  STL [R1+0xa10], R233 ;  /* 0x000a10e901007387 */ /* 0x000fe20000100800 */
[----:B------:R-:W-:Y:S02]  /*1920*/  IMAD R92, R0, R3, R92 ;  /* 0x00000003005c7224 */ /* 0x000fe400078e025c */
[----:B------:R-:W-:Y:S01]  /*1930*/  IMAD.HI.U32 R7, R39, R85, RZ ;  /* 0x0000005527077227 */ /* 0x000fe200078e00ff */
[----:B------:R-:W-:Y:S03]  /*1940*/  STL [R1+0xa0c], R232 ;  /* 0x000a0ce801007387 */ /* 0x000fe60000100800 */
[----:B------:R-:W-:Y:S01]  /*1950*/  VIADD R213, R132, 0x34 ;  /* 0x0000003484d57836 */ /* 0x000fe20000000000 */
[----:B------:R-:W-:Y:S01]  /*1960*/  IADD3 R7, PT, PT, -R7, RZ, RZ ;  /* 0x000000ff07077210 */ /* 0x000fe20007ffe1ff */
[----:B------:R-:W-:Y:S01]  /*1970*/  IMAD.HI.U32 R6, R39, R106, RZ ;  /* 0x0000006a27067227 */ /* 0x000fe200078e00ff */
[----:B------:R-:W-:Y:S02]  /*1980*/  STL [R1+0xa08], R231 ;  /* 0x000a08e701007387 */ /* 0x000fe40000100800 */
[----:B------:R-:W-:Y:S01]  /*1990*/  IABS R82, R213 ;  /* 0x000000d500527213 */ /* 0x000fe20000000000 */
[----:B------:R-:W-:-:S02]  /*19a0*/  IMAD R108, R0, R9, R108 ;  /* 0x00000009006c7224 */ /* 0x000fc400078e026c */
[----:B------:R-:W-:-:S04]  /*19b0*/  IMAD.HI.U32 R3, R39, R87, RZ ;  /* 0x0000005727037227 */ /* 0x000fc800078e00ff */
[C---:B------:R-:W-:Y:S02]  /*19c0*/  VIADD R211, R132.reuse, 0x36 ;  /* 0x0000003684d37836 */ /* 0x040fe40000000000 */
[----:B------:R-:W-:Y:S02]  /*19d0*/  IMAD.MOV R8, RZ, RZ, -R8 ;  /* 0x000000ffff087224 */ /* 0x000fe400078e0a08 */
[C---:B------:R-:W-:Y:S01]  /*19e0*/  VIADD R230, R132.reuse, 0x23 ;  /* 0x0000002384e67836 */ /* 0x040fe20000000000 */
[----:B------:R-:W-:Y:S01]  /*19f0*/  IABS R80, R211 ;  /* 0x000000d300507213 */ /* 0x000fe20000000000 */
[----:B------:R-:W-:Y:S02]  /*1a00*/  IMAD.MOV R9, RZ, RZ, -R2 ;  /* 0x000000ffff097224 */ /* 0x000fe400078e0a02 */
[----:B------:R-:W-:Y:S01]  /*1a10*/  VIADD R219, R132, 0x2e ;  /* 0x0000002e84db7836 */ /* 0x000fe20000000000 */
[----:B------:R-:W-:Y:S01]  /*1a20*/  IABS R99, R230 ;  /* 0x000000e600637213 */ /* 0x000fe20000000000 */
[----:B------:R-:W-:Y:S01]  /*1a30*/  IMAD.HI.U32 R2, R39, R93, RZ ;  /* 0x0000005d27027227 */ /* 0x000fe200078e00ff */
[----:B------:R-:W-:Y:S02]  /*1a40*/  STL [R1+0xa64], R230 ;  /* 0x000a64e601007387 */ /* 0x000fe40000100800 */
[----:B------:R-:W-:Y:S01]  /*1a50*/  IABS R88, R219 ;  /* 0x000000db00587213 */ /* 0x000fe20000000000 */
[----:B------:R-:W-:Y:S01]  /*1a60*/  IMAD R116, R0, R11, R116 ;  /* 0x0000000b00747224 */ /* 0x000fe200078e0274 */
[----:B------:R-:W-:Y:S01]  /*1a70*/  STL [R1+0xa68], R229 ;  /* 0x000a68e501007387 */ /* 0x000fe20000100800 */
[----:B------:R-:W-:-:S02]  /*1a80*/  IMAD.MOV R11, RZ, RZ, -R6 ;  /* 0x000000ffff0b7224 */ /* 0x000fc400078e0a06 */
[----:B------:R-:W-:Y:S01]  /*1a90*/  VIADD R227, R132, 0x26 ;  /* 0x0000002684e37836 */ /* 0x000fe20000000000 */
[----:B------:R-:W-:Y:S01]  /*1aa0*/  STL [R1+0xa70], R228 ;  /* 0x000a70e401007387 */ /* 0x000fe20000100800 */
[----:B------:R-:W-:Y:S02]  /*1ab0*/  IMAD.MOV R3, RZ, RZ, -R3 ;  /* 0x000000ffff037224 */ /* 0x000fe400078e0a03 */
[----:B------:R-:W-:Y:S01]  /*1ac0*/  IMAD R109, R0, R8, R109 ;  /* 0x00000008006d7224 */ /* 0x000fe200078e026d */
[----:B------:R-:W-:Y:S01]  /*1ad0*/  IABS R96, R227 ;  /* 0x000000e300607213 */ /* 0x000fe20000000000 */
[C---:B------:R-:W-:Y:S01]  /*1ae0*/  IMAD.HI.U32 R6, R39.reuse, R101, RZ ;  /* 0x0000006527067227 */ /* 0x040fe200078e00ff */
[----:B------:R-:W-:Y:S03]  /*1af0*/  STL [R1+0xa74], R227 ;  /* 0x000a74e301007387 */ /* 0x000fe60000100800 */
[----:B------:R-:W-:Y:S01]  /*1b00*/  IMAD.HI.U32 R8, R39, R104, RZ ;  /* 0x0000006827087227 */ /* 0x000fe200078e00ff */
[----:B------:R-:W-:Y:S03]  /*1b10*/  STL [R1+0xa7c], R226 ;  /* 0x000a7ce201007387 */ /* 0x000fe60000100800 */
[----:B------:R-:W-:-:S02]  /*1b20*/  IMAD.MOV R2, RZ, RZ, -R2 ;  /* 0x000000ffff027224 */ /* 0x000fc400078e0a02 */
[----:B------:R-:W-:Y:S02]  /*1b30*/  VIADD R214, R132, 0x33 ;  /* 0x0000003384d67836 */ /* 0x000fe40000000000 */
[----:B------:R-:W-:Y:S02]  /*1b40*/  IMAD R87, R0, R3, R87 ;  /* 0x0000000300577224 */ /* 0x000fe400078e0257 */
[----:B------:R-:W-:Y:S01]  /*1b50*/  VIADD R208, R132, 0x39 ;  /* 0x0000003984d07836 */ /* 0x000fe20000000000 */
[----:B------:R-:W-:Y:S01]  /*1b60*/  IABS R83, R214 ;  /* 0x000000d600537213 */ /* 0x000fe20000000000 */
[----:B------:R-:W-:Y:S02]  /*1b70*/  IMAD R114, R0, R13, R114 ;  /* 0x0000000d00727224 */ /* 0x000fe400078e0272 */
[----:B------:R-:W-:Y:S01]  /*1b80*/  IMAD.MOV R6, RZ, RZ, -R6 ;  /* 0x000000ffff067224 */ /* 0x000fe200078e0a06 */
[----:B------:R-:W-:Y:S01]  /*1b90*/  IABS R77, R208 ;  /* 0x000000d0004d7213 */ /* 0x000fe20000000000 */
[----:B------:R-:W-:-:S02]  /*1ba0*/  VIADD R222, R132, 0x2b ;  /* 0x0000002b84de7836 */ /* 0x000fc40000000000 */
[----:B------:R-:W-:Y:S02]  /*1bb0*/  IMAD R85, R0, R7, R85 ;  /* 0x0000000700557224 */ /* 0x000fe400078e0255 */
[----:B------:R-:W-:Y:S01]  /*1bc0*/  IMAD.HI.U32 R3, R39, R82, RZ ;  /* 0x0000005227037227 */ /* 0x000fe200078e00ff */
[----:B------:R-:W-:-:S03]  /*1bd0*/  IABS R91, R222 ;  /* 0x000000de005b7213 */ /* 0x000fc60000000000 */
        /* <DEDUP_REMOVED lines=18> */
[----:B------:R-:W-:Y:S02]  /*1d00*/  IMAD.MOV R7, RZ, RZ, -R7 ;  /* 0x000000ffff077224 */ /* 0x000fe400078e0a07 */
[----:B------:R-:W-:Y:S02]  /*1d10*/  IMAD.MOV R8, RZ, RZ, -R8 ;  /* 0x000000ffff087224 */ /* 0x000fe400078e0a08 */
[C---:B------:R-:W-:Y:S02]  /*1d20*/  VIADD R220, R132.reuse, 0x2d ;  /* 0x0000002d84dc7836 */ /* 0x040fe40000000000 */
[----:B------:R-:W-:Y:S02]  /*1d30*/  IMAD.MOV R9, RZ, RZ, -R2 ;  /* 0x000000ffff097224 */ /* 0x000fe400078e0a02 */
[----:B------:R-:W-:Y:S01]  /*1d40*/  VIADD R209, R132, 0x38 ;  /* 0x0000003884d17836 */ /* 0x000fe20000000000 */
[----:B------:R-:W-:Y:S01]  /*1d50*/  IABS R89, R220 ;  /* 0x000000dc00597213 */ /* 0x000fe20000000000 */
[----:B------:R-:W-:Y:S01]  /*1d60*/  IMAD.HI.U32 R2, R39, R83, RZ ;  /* 0x0000005327027227 */ /* 0x000fe200078e00ff */
[----:B------:R-:W-:Y:S02]  /*1d70*/  STL [R1+0xaa0], R220 ;  /* 0x000aa0dc01007387 */ /* 0x000fe40000100800 */
[----:B------:R-:W-:Y:S01]  /*1d80*/  IABS R78, R209 ;  /* 0x000000d1004e7213 */ /* 0x000fe20000000000 */
[C---:B------:R-:W-:Y:S01]  /*1d90*/  IMAD R106, R0.reuse, R11, R106 ;  /* 0x0000000b006a7224 */ /* 0x040fe200078e026a */
[----:B------:R-:W-:Y:S01]  /*1da0*/  STL [R1+0xaa4], R219 ;  /* 0x000aa4db01007387 */ /* 0x000fe20000100800 */
[----:B------:R-:W-:-:S02]  /*1db0*/  IMAD R82, R0, R3, R82 ;  /* 0x0000000300527224 */ /* 0x000fc400078e0252 */
[----:B------:R-:W-:Y:S01]  /*1dc0*/  IMAD.MOV R11, RZ, RZ, -R6 ;  /* 0x000000ffff0b7224 */ /* 0x000fe200078e0a06 */
[----:B------:R-:W-:Y:S01]  /*1dd0*/  STL [R1+0xaac], R218 ;  /* 0x000aacda01007387 */ /* 0x000fe20000100800 */
[----:B------:R-:W-:Y:S02]  /*1de0*/  VIADD R217, R132, 0x30 ;  /* 0x0000003084d97836 */ /* 0x000fe40000000000 */
[----:B------:R-:W-:Y:S02]  /*1df0*/  IMAD R80, R0, R7, R80 ;  /* 0x0000000700507224 */ /* 0x000fe400078e0250 */
[----:B------:R-:W-:Y:S01]  /*1e00*/  IMAD.HI.U32 R3, R39, R77, RZ ;  /* 0x0000004d27037227 */ /* 0x000fe200078e00ff */
[----:B------:R-:W-:Y:S01]  /*1e10*/  IABS R86, R217 ;  /* 0x000000d900567213 */ /* 0x000fe20000000000 */
[----:B------:R-:W-:Y:S02]  /*1e20*/  STL [R1+0xaa8], R217 ;  /* 0x000aa8d901007387 */ /* 0x000fe40000100800 */
[----:B------:R-:W-:Y:S01]  /*1e30*/  VIADD R201, R132, 0x40 ;  /* 0x0000004084c97836 */ /* 0x000fe20000000000 */
[----:B------:R-:W-:Y:S01]  /*1e40*/  IADD3 R3, PT, PT, -R3, RZ, RZ ;  /* 0x000000ff03037210 */ /* 0x000fe20007ffe1ff */
[----:B------:R-:W-:Y:S01]  /*1e50*/  IMAD R99, R0, R8, R99 ;  /* 0x0000000800637224 */ /* 0x000fe200078e0263 */
[----:B------:R-:W-:Y:S01]  /*1e60*/  STL [R1+0xa9c], R216 ;  /* 0x000a9cd801007387 */ /* 0x000fe20000100800 */
[----:B------:R-:W-:Y:S01]  /*1e70*/  IMAD.HI.U32 R6, R39, R91, RZ ;  /* 0x0000005b27067227 */ /* 0x000fe200078e00ff */
[----:B------:R-:W-:-:S03]  /*1e80*/  IABS R70, R201 ;  /* 0x000000c900467213 */ /* 0x000fc60000000000 */
[----:B------:R-:W-:-:S04]  /*1e90*/  IMAD.HI.U32 R7, R39, R75, RZ ;  /* 0x0000004b27077227 */ /* 0x000fc800078e00ff */
[----:B------:R-:W-:Y:S02]  /*1ea0*/  VIADD R203, R132, 0x3e ;  /* 0x0000003e84cb7836 */ /* 0x000fe40000000000 */
[----:B------:R-:W-:-:S03]  /*1eb0*/  IMAD.HI.U32 R8, R39, R94, RZ ;  /* 0x0000005e27087227 */ /* 0x000fc600078e00ff */
[----:B------:R-:W-:Y:S01]  /*1ec0*/  IABS R72, R203 ;  /* 0x000000cb00487213 */ /* 0x000fe20000000000 */
[----:B------:R-:W-:Y:S02]  /*1ed0*/  IMAD.MOV R2, RZ, RZ, -R2 ;  /* 0x000000ffff027224 */ /* 0x000fe400078e0a02 */
[----:B------:R-:W-:Y:S02]  /*1ee0*/  VIADD R204, R132, 0x3d ;  /* 0x0000003d84cc7836 */ /* 0x000fe40000000000 */
[----:B------:R-:W-:Y:S02]  /*1ef0*/  IMAD R104, R0, R13, R104 ;  /* 0x0000000d00687224 */ /* 0x000fe400078e0268 */
[----:B------:R-:W-:Y:S01]  /*1f00*/  IMAD.MOV R6, RZ, RZ, -R6 ;  /* 0x000000ffff067224 */ /* 0x000fe200078e0a06 */
[----:B------:R-:W-:Y:S01]  /*1f10*/  IABS R73, R204 ;  /* 0x000000cc00497213 */ /* 0x000fe20000000000 */
[----:B------:R-:W-:Y:S02]  /*1f20*/  VIADD R212, R132, 0x35 ;  /* 0x0000003584d47836 */ /* 0x000fe40000000000 */
[----:B------:R-:W-:-:S02]  /*1f30*/  IMAD.MOV R7, RZ, RZ, -R7 ;  /* 0x000000ffff077224 */ /* 0x000fc400078e0a07 */
[----:B------:R-:W-:Y:S01]  /*1f40*/  IMAD.MOV R13, RZ, RZ, -R8 ;  /* 0x000000ffff0d7224 */ /* 0x000fe200078e0a08 */
[----:B------:R-:W-:Y:S01]  /*1f50*/  IABS R81, R212 ;  /* 0x000000d400517213 */ /* 0x000fe20000000000 */
[----:B------:R-:W-:Y:S02]  /*1f60*/  IMAD R83, R0, R2, R83 ;  /* 0x0000000200537224 */ /* 0x000fe400078e0253 */
[----:B------:R-:W-:-:S04]  /*1f70*/  IMAD.HI.U32 R8, R39, R89, RZ ;  /* 0x0000005927087227 */ /* 0x000fc800078e00ff */
[----:B------:R-:W-:Y:S01]  /*1f80*/  IMAD.HI.U32 R2, R39, R78, RZ ;  /* 0x0000004e27027227 */ /* 0x000fe200078e00ff */
[----:B------:R-:W-:-:S03]  /*1f90*/  IADD3 R8, PT, PT, -R8, RZ, RZ ;  /* 0x000000ff08087210 */ /* 0x000fc60007ffe1ff */
[----:B------:R-:W-:Y:S02]  /*1fa0*/  VIADD R215, R132, 0x32 ;  /* 0x0000003284d77836 */ /* 0x000fe40000000000 */
[C---:B------:R-:W-:Y:S02]  /*1fb0*/  IMAD R91, R0.reuse, R6, R91 ;  /* 0x00000006005b7224 */ /* 0x040fe400078e025b */
[----:B------:R-:W-:Y:S01]  /*1fc0*/  IMAD R75, R0, R7, R75 ;  /* 0x00000007004b7224 */ /* 0x000fe200078e024b */
[----:B------:R-:W-:Y:S01]  /*1fd0*/  IABS R84, R215 ;  /* 0x000000d700547213 */ /* 0x000fe20000000000 */
[----:B------:R-:W-:Y:S01]  /*1fe0*/  VIADD R196, R132, 0x45 ;  /* 0x0000004584c47836 */ /* 0x000fe20000000000 */
[----:B------:R-:W-:Y:S01]  /*1ff0*/  STL [R1+0xa90], R215 ;  /* 0x000a90d701007387 */ /* 0x000fe20000100800 */
[----:B------:R-:W-:-:S03]  /*2000*/  IMAD.HI.U32 R6, R39, R86, RZ ;  /* 0x0000005627067227 */ /* 0x000fc600078e00ff */
[----:B------:R-:W-:Y:S01]  /*2010*/  IABS R65, R196 ;  /* 0x000000c400417213 */ /* 0x000fe20000000000 */
[C---:B------:R-:W-:Y:S01]  /*2020*/  IMAD R88, R0.reuse, R9, R88 ;  /* 0x0000000900587224 */ /* 0x040fe200078e0258 */
[----:B------:R-:W-:Y:S01]  /*2030*/  STL [R1+0xa84], R214 ;  /* 0x000a84d601007387 */ /* 0x000fe20000100800 */
[----:B------:R-:W-:Y:S02]  /*2040*/  IMAD R77, R0, R3, R77 ;  /* 0x00000003004d7224 */ /* 0x000fe400078e024d */
[----:B------:R-:W-:Y:S01]  /*2050*/  IMAD.HI.U32 R7, R39, R70, RZ ;  /* 0x0000004627077227 */ /* 0x000fe200078e00ff */
[----:B------:R-:W-:Y:S03]  /*2060*/  STL [R1+0xa78], R213 ;  /* 0x000a78d501007387 */ /* 0x000fe60000100800 */
[----:B------:R-:W-:Y:S01]  /*2070*/  VIADD R198, R132, 0x43 ;  /* 0x0000004384c67836 */ /* 0x000fe20000000000 */
[----:B------:R-:W-:Y:S01]  /*2080*/  STL [R1+0xa6c], R212 ;  /* 0x000a6cd401007387 */ /* 0x000fe20000100800 */
[----:B------:R-:W-:-:S02]  /*2090*/  IMAD.MOV R9, RZ, RZ, -R2 ;  /* 0x000000ffff097224 */ /* 0x000fc400078e0a02 */
[C---:B------:R-:W-:Y:S01]  /*20a0*/  IMAD.HI.U32 R3, R39.reuse, R72, RZ ;  /* 0x0000004827037227 */ /* 0x040fe200078e00ff */
[----:B------:R-:W-:Y:S01]  /*20b0*/  IABS R67, R198 ;  /* 0x000000c600437213 */ /* 0x000fe20000000000 */
[----:B------:R-:W-:Y:S02]  /*20c0*/  STL [R1+0xa60], R211 ;  /* 0x000a60d301007387 */ /* 0x000fe40000100800 */
[----:B------:R-:W-:-:S04]  /*20d0*/  IMAD.HI.U32 R2, R39, R73, RZ ;  /* 0x0000004927027227 */ /* 0x000fc800078e00ff */
[----:B------:R-:W-:Y:S01]  /*20e0*/  IMAD R96, R0, R11, R96 ;  /* 0x0000000b00607224 */ /* 0x000fe200078e0260 */
[----:B------:R-:W-:Y:S01]  /*20f0*/  IADD3 R2, PT, PT, -R2, RZ, RZ ;  /* 0x000000ff02027210 */ /* 0x000fe20007ffe1ff */
[C---:B------:R-:W-:Y:S02]  /*2100*/  VIADD R210, R132.reuse, 0x37 ;  /* 0x0000003784d27836 */ /* 0x040fe40000000000 */
[----:B------:R-:W-:Y:S02]  /*2110*/  VIADD R199, R132, 0x42 ;  /* 0x0000004284c77836 */ /* 0x000fe40000000000 */
[----:B------:R-:W-:Y:S01]  /*2120*/  IMAD.MOV R11, RZ, RZ, -R6 ;  /* 0x000000ffff0b7224 */ /* 0x000fe200078e0a06 */
[----:B------:R-:W-:Y:S01]  /*2130*/  IABS R79, R210 ;  /* 0x000000d2004f7213 */ /* 0x000fe20000000000 */
[----:B------:R-:W-:Y:S01]  /*2140*/  IMAD.MOV R7, RZ, RZ, -R7 ;  /* 0x000000ffff077224 */ /* 0x000fe200078e0a07 */
[----:B------:R-:W-:Y:S01]  /*2150*/  IABS R68, R199 ;  /* 0x000000c700447213 */ /* 0x000fe20000000000 */
[----:B------:R-:W-:Y:S01]  /*2160*/  IMAD.HI.U32 R6, R39, R81, RZ ;  /* 0x0000005127067227 */ /* 0x000fe200078e00ff */
[----:B------:R-:W-:Y:S03]  /*2170*/  STL [R1+0xa04], R210 ;  /* 0x000a04d201007387 */ /* 0x000fe60000100800 */
[----:B------:R-:W-:Y:S01]  /*2180*/  IMAD.MOV R3, RZ, RZ, -R3 ;  /* 0x000000ffff037224 */ /* 0x000fe200078e0a03 */
[----:B------:R-:W-:Y:S01]  /*2190*/  IADD3 R6, PT, PT, -R6, RZ, RZ ;  /* 0x000000ff06067210 */ /* 0x000fe20007ffe1ff */
[----:B------:R-:W-:Y:S01]  /*21a0*/  VIADD R207, R132, 0x3a ;  /* 0x0000003a84cf7836 */ /* 0x000fe20000000000 */
[----:B------:R-:W-:Y:S01]  /*21b0*/  STL [R1+0xa00], R209 ;  /* 0x000a00d101007387 */ /* 0x000fe20000100800 */
[----:B------:R-:W-:-:S02]  /*21c0*/  IMAD R89, R0, R8, R89 ;  /* 0x0000000800597224 */ /* 0x000fc400078e0259 */
[C---:B------:R-:W-:Y:S01]  /*21d0*/  IMAD.HI.U32 R8, R39.reuse, R84, RZ ;  /* 0x0000005427087227 */ /* 0x040fe200078e00ff */
[----:B------:R-:W-:Y:S01]  /*21e0*/  IABS R76, R207 ;  /* 0x000000cf004c7213 */ /* 0x000fe20000000000 */
[----:B------:R-:W-:Y:S02]  /*21f0*/  STL [R1+0x9fc], R208 ;  /* 0x0009fcd001007387 */ /* 0x000fe40000100800 */
[----:B------:R-:W-:Y:S02]  /*2200*/  IMAD R70, R0, R7, R70 ;  /* 0x0000000700467224 */ /* 0x000fe400078e0246 */
[----:B------:R-:W-:Y:S01]  /*2210*/  VIADD R194, R132, 0x47 ;  /* 0x0000004784c27836 */ /* 0x000fe20000000000 */
[----:B------:R-:W-:Y:S01]  /*2220*/  STL [R1+0x9f8], R207 ;  /* 0x0009f8cf01007387 */ /* 0x000fe20000100800 */
[----:B------:R-:W-:Y:S02]  /*2230*/  IMAD R72, R0, R3, R72 ;  /* 0x0000000300487224 */ /* 0x000fe400078e0248 */
[----:B------:R-:W-:Y:S01]  /*2240*/  IMAD.HI.U32 R7, R39, R65, RZ ;  /* 0x0000004127077227 */ /* 0x000fe200078e00ff */
[----:B------:R-:W-:Y:S01]  /*2250*/  IABS R63, R194 ;  /* 0x000000c2003f7213 */ /* 0x000fe20000000000 */
[----:B------:R-:W-:Y:S02]  /*2260*/  STL [R1+0x9f4], R206 ;  /* 0x0009f4ce01007387 */ /* 0x000fe40000100800 */
[----:B------:R-:W-:-:S02]  /*2270*/  VIADD R193, R132, 0x48 ;  /* 0x0000004884c17836 */ /* 0x000fc40000000000 */
[----:B------:R-:W-:-:S03]  /*2280*/  IMAD.HI.U32 R3, R39, R67, RZ ;  /* 0x0000004327037227 */ /* 0x000fc600078e00ff */
[----:B------:R-:W-:Y:S01]  /*2290*/  IABS R62, R193 ;  /* 0x000000c1003e7213 */ /* 0x000fe20000000000 */
[----:B------:R-:W-:Y:S02]  /*22a0*/  IMAD R94, R0, R13, R94 ;  /* 0x0000000d005e7224 */ /* 0x000fe400078e025e */
        /* <DEDUP_REMOVED lines=10> */
[----:B------:R-:W-:Y:S02]  /*2350*/  IMAD.MOV R7, RZ, RZ, -R7 ;  /* 0x000000ffff077224 */ /* 0x000fe400078e0a07 */
[----:B------:R-:W-:Y:S01]  /*2360*/  IMAD.MOV R3, RZ, RZ, -R3 ;  /* 0x000000ffff037224 */ /* 0x000fe200078e0a03 */
[----:B------:R-:W-:Y:S01]  /*2370*/  STL [R1+0x9e8], R203 ;  /* 0x0009e8cb01007387 */ /* 0x000fe20000100800 */
[C---:B------:R-:W-:Y:S02]  /*2380*/  IMAD R81, R0.reuse, R6, R81 ;  /* 0x0000000600517224 */ /* 0x040fe400078e0251 */
[----:B------:R-:W-:Y:S01]  /*2390*/  IMAD.HI.U32 R6, R39, R76, RZ ;  /* 0x0000004c27067227 */ /* 0x000fe200078e00ff */
[----:B------:R-:W-:Y:S03]  /*23a0*/  STL [R1+0x9e4], R202 ;  /* 0x0009e4ca01007387 */ /* 0x000fe60000100800 */
[----:B------:R-:W-:Y:S01]  /*23b0*/  IMAD R78, R0, R9, R78 ;  /* 0x00000009004e7224 */ /* 0x000fe200078e024e */
[----:B------:R-:W-:Y:S01]  /*23c0*/  STL [R1+0x9e0], R201 ;  /* 0x0009e0c901007387 */ /* 0x000fe20000100800 */
[----:B------:R-:W-:-:S02]  /*23d0*/  IMAD.MOV R8, RZ, RZ, -R8 ;  /* 0x000000ffff087224 */ /* 0x000fc400078e0a08 */
[----:B------:R-:W-:Y:S02]  /*23e0*/  VIADD R200, R132, 0x41 ;  /* 0x0000004184c87836 */ /* 0x000fe40000000000 */
[----:B------:R-:W-:Y:S02]  /*23f0*/  IMAD.MOV R9, RZ, RZ, -R2 ;  /* 0x000000ffff097224 */ /* 0x000fe400078e0a02 */
[----:B------:R-:W-:Y:S01]  /*2400*/  IMAD R65, R0, R7, R65 ;  /* 0x0000000700417224 */ /* 0x000fe200078e0241 */
[----:B------:R-:W-:Y:S01]  /*2410*/  IABS R69, R200 ;  /* 0x000000c800457213 */ /* 0x000fe20000000000 */
[C---:B------:R-:W-:Y:S01]  /*2420*/  VIADD R189, R132.reuse, 0x4c ;  /* 0x0000004c84bd7836 */ /* 0x040fe20000000000 */
[----:B------:R-:W-:Y:S01]  /*2430*/  STL [R1+0x9dc], R200 ;  /* 0x0009dcc801007387 */ /* 0x000fe20000100800 */
[----:B------:R-:W-:Y:S02]  /*2440*/  VIADD R186, R132, 0x4f ;  /* 0x0000004f84ba7836 */ /* 0x000fe40000000000 */
[----:B------:R-:W-:Y:S01]  /*2450*/  IMAD R67, R0, R3, R67 ;  /* 0x0000000300437224 */ /* 0x000fe200078e0243 */
[----:B------:R-:W-:Y:S01]  /*2460*/  IABS R58, R189 ;  /* 0x000000bd003a7213 */ /* 0x000fe20000000000 */
[C---:B------:R-:W-:Y:S01]  /*2470*/  IMAD.HI.U32 R2, R39.reuse, R63, RZ ;  /* 0x0000003f27027227 */ /* 0x040fe200078e00ff */
[----:B------:R-:W-:Y:S01]  /*2480*/  IABS R55, R186 ;  /* 0x000000ba00377213 */ /* 0x000fe20000000000 */
[----:B------:R-:W-:Y:S02]  /*2490*/  STL [R1+0x9d8], R199 ;  /* 0x0009d8c701007387 */ /* 0x000fe40000100800 */
[----:B------:R-:W-:-:S02]  /*24a0*/  IMAD.HI.U32 R7, R39, R60, RZ ;  /* 0x0000003c27077227 */ /* 0x000fc400078e00ff */
[----:B------:R-:W-:Y:S02]  /*24b0*/  STL [R1+0x9d4], R198 ;  /* 0x0009d4c601007387 */ /* 0x000fe40000100800 */
[----:B------:R-:W-:Y:S02]  /*24c0*/  VIADD R188, R132, 0x4d ;  /* 0x0000004d84bc7836 */ /* 0x000fe40000000000 */
[----:B------:R-:W-:Y:S02]  /*24d0*/  IMAD R86, R0, R11, R86 ;  /* 0x0000000b00567224 */ /* 0x000fe400078e0256 */
[----:B------:R-:W-:Y:S01]  /*24e0*/  IMAD.HI.U32 R3, R39, R62, RZ ;  /* 0x0000003e27037227 */ /* 0x000fe200078e00ff */
[----:B------:R-:W-:-:S03]  /*24f0*/  IABS R57, R188 ;  /* 0x000000bc00397213 */ /* 0x000fc60000000000 */
[----:B------:R-:W-:Y:S02]  /*2500*/  IMAD.MOV R11, RZ, RZ, -R6 ;  /* 0x000000ffff0b7224 */ /* 0x000fe400078e0a06 */
[----:B------:R-:W-:Y:S02]  /*2510*/  VIADD R197, R132, 0x44 ;  /* 0x0000004484c57836 */ /* 0x000fe40000000000 */
        /* <DEDUP_REMOVED lines=9> */
[----:B------:R-:W-:Y:S02]  /*25b0*/  VIADD R184, R132, 0x51 ;  /* 0x0000005184b87836 */ /* 0x000fe40000000000 */
[----:B------:R-:W-:Y:S01]  /*25c0*/  IMAD.MOV R3, RZ, RZ, -R3 ;  /* 0x000000ffff037224 */ /* 0x000fe200078e0a03 */
[----:B------:R-:W-:Y:S01]  /*25d0*/  STL [R1+0x9c4], R194 ;  /* 0x0009c4c201007387 */ /* 0x000fe20000100800 */
[----:B------:R-:W-:Y:S01]  /*25e0*/  IMAD R84, R0, R13, R84 ;  /* 0x0000000d00547224 */ /* 0x000fe200078e0254 */
[----:B------:R-:W-:Y:S01]  /*25f0*/  IABS R53, R184 ;  /* 0x000000b800357213 */ /* 0x000fe20000000000 */
[----:B------:R-:W-:Y:S01]  /*2600*/  IMAD.MOV R6, RZ, RZ, -R6 ;  /* 0x000000ffff067224 */ /* 0x000fe200078e0a06 */
[----:B------:R-:W-:Y:S01]  /*2610*/  STL [R1+0x9c0], R193 ;  /* 0x0009c0c101007387 */ /* 0x000fe20000100800 */
[----:B------:R-:W-:-:S02]  /*2620*/  VIADD R192, R132, 0x49 ;  /* 0x0000004984c07836 */ /* 0x000fc40000000000 */
[----:B------:R-:W-:Y:S02]  /*2630*/  IMAD.MOV R13, RZ, RZ, -R8 ;  /* 0x000000ffff0d7224 */ /* 0x000fe400078e0a08 */
[C---:B------:R-:W-:Y:S01]  /*2640*/  IMAD R63, R0.reuse, R2, R63 ;  /* 0x00000002003f7224 */ /* 0x040fe200078e023f */
[----:B------:R-:W-:Y:S01]  /*2650*/  IABS R61, R192 ;  /* 0x000000c0003d7213 */ /* 0x000fe20000000000 */
[----:B------:R-:W-:Y:S01]  /*2660*/  IMAD R60, R0, R7, R60 ;  /* 0x00000007003c7224 */ /* 0x000fe200078e023c */
[----:B------:R-:W-:Y:S01]  /*2670*/  STL [R1+0x9bc], R192 ;  /* 0x0009bcc001007387 */ /* 0x000fe20000100800 */
[----:B------:R-:W-:Y:S02]  /*2680*/  VIADD R181, R132, 0x54 ;  /* 0x0000005484b57836 */ /* 0x000fe40000000000 */
[----:B------:R-:W-:Y:S01]  /*2690*/  IMAD.HI.U32 R8, R39, R69, RZ ;  /* 0x0000004527087227 */ /* 0x000fe200078e00ff */
[----:B------:R-:W-:Y:S02]  /*26a0*/  STL [R1+0x9b8], R191 ;  /* 0x0009b8bf01007387 */ /* 0x000fe40000100800 */
[----:B------:R-:W-:Y:S01]  /*26b0*/  IABS R50, R181 ;  /* 0x000000b500327213 */ /* 0x000fe20000000000 */
[----:B------:R-:W-:-:S02]  /*26c0*/  IMAD R62, R0, R3, R62 ;  /* 0x00000003003e7224 */ /* 0x000fc400078e023e */
[----:B------:R-:W-:-:S04]  /*26d0*/  IMAD.HI.U32 R2, R39, R58, RZ ;  /* 0x0000003a27027227 */ /* 0x000fc800078e00ff */
[----:B------:R-:W-:-:S04]  /*26e0*/  IMAD.HI.U32 R7, R39, R55, RZ ;  /* 0x0000003727077227 */ /* 0x000fc800078e00ff */
[----:B------:R-:W-:-:S04]  /*26f0*/  IMAD.HI.U32 R3, R39, R57, RZ ;  /* 0x0000003927037227 */ /* 0x000fc800078e00ff */
[----:B------:R-:W-:Y:S02]  /*2700*/  IMAD R71, R0, R6, R71 ;  /* 0x0000000600477224 */ /* 0x000fe400078e0247 */
[----:B------:R-:W-:-:S04]  /*2710*/  IMAD.HI.U32 R6, R39, R66, RZ ;  /* 0x0000004227067227 */ /* 0x000fc800078e00ff */
[----:B------:R-:W-:Y:S02]  /*2720*/  IMAD R68, R0, R9, R68 ;  /* 0x0000000900447224 */ /* 0x000fe400078e0244 */
[----:B------:R-:W-:Y:S02]  /*2730*/  IMAD.MOV R8, RZ, RZ, -R8 ;  /* 0x000000ffff087224 */ /* 0x000fe400078e0a08 */
[----:B------:R-:W-:Y:S02]  /*2740*/  VIADD R190, R132, 0x4b ;  /* 0x0000004b84be7836 */ /* 0x000fe40000000000 */
[----:B------:R-:W-:Y:S02]  /*2750*/  IMAD.MOV R9, RZ, RZ, -R2 ;  /* 0x000000ffff097224 */ /* 0x000fe400078e0a02 */
[----:B------:R-:W-:Y:S01]  /*2760*/  IMAD.MOV R7, RZ, RZ, -R7 ;  /* 0x000000ffff077224 */ /* 0x000fe200078e0a07 */
[----:B------:R-:W-:Y:S01]  /*2770*/  IABS R59, R190 ;  /* 0x000000be003b7213 */ /* 0x000fe20000000000 */
[----:B------:R-:W-:Y:S01]  /*2780*/  IMAD.MOV R3, RZ, RZ, -R3 ;  /* 0x000000ffff037224 */ /* 0x000fe200078e0a03 */
[----:B------:R-:W-:Y:S01]  /*2790*/  STL [R1+0x9b4], R190 ;  /* 0x0009b4be01007387 */ /* 0x000fe20000100800 */
[----:B------:R-:W-:-:S03]  /*27a0*/  IMAD.HI.U32 R2, R39, R53, RZ ;  /* 0x0000003527027227 */ /* 0x000fc600078e00ff */
[----:B------:R-:W-:Y:S01]  /*27b0*/  STL [R1+0x9b0], R189 ;  /* 0x0009b0bd01007387 */ /* 0x000fe20000100800 */
[C---:B------:R-:W-:Y:S02]  /*27c0*/  IMAD R76, R0.reuse, R11, R76 ;  /* 0x0000000b004c7224 */ /* 0x040fe400078e024c */
[----:B------:R-:W-:Y:S01]  /*27d0*/  IMAD.MOV R11, RZ, RZ, -R6 ;  /* 0x000000ffff0b7224 */ /* 0x000fe200078e0a06 */
[----:B------:R-:W-:Y:S01]  /*27e0*/  STL [R1+0x9ac], R188 ;  /* 0x0009acbc01007387 */ /* 0x000fe20000100800 */
[C---:B------:R-:W-:Y:S02]  /*27f0*/  IMAD R69, R0.reuse, R8, R69 ;  /* 0x0000000800457224 */ /* 0x040fe400078e0245 */
[----:B------:R-:W-:Y:S01]  /*2800*/  IMAD.HI.U32 R6, R39, R61, RZ ;  /* 0x0000003d27067227 */ /* 0x000fe200078e00ff */
[----:B------:R-:W-:Y:S03]  /*2810*/  STL [R1+0x9a8], R187 ;  /* 0x0009a8bb01007387 */ /* 0x000fe60000100800 */
[----:B------:R-:W-:Y:S01]  /*2820*/  IMAD R55, R0, R7, R55 ;  /* 0x0000000700377224 */ /* 0x000fe200078e0237 */
[----:B------:R-:W-:Y:S01]  /*2830*/  STL [R1+0x9a4], R186 ;  /* 0x0009a4ba01007387 */ /* 0x000fe20000100800 */
[----:B------:R-:W-:-:S02]  /*2840*/  VIADD R176, R132, 0x59 ;  /* 0x0000005984b07836 */ /* 0x000fc40000000000 */
[----:B------:R-:W-:-:S03]  /*2850*/  IMAD.HI.U32 R8, R39, R64, RZ ;  /* 0x0000004027087227 */ /* 0x000fc600078e00ff */
[----:B------:R-:W-:Y:S01]  /*2860*/  IABS R34, R176 ;  /* 0x000000b000227213 */ /* 0x000fe20000000000 */
[----:B------:R-:W-:Y:S02]  /*2870*/  IMAD R57, R0, R3, R57 ;  /* 0x0000000300397224 */ /* 0x000fe400078e0239 */
[----:B------:R-:W-:-:S04]  /*2880*/  IMAD.HI.U32 R7, R39, R50, RZ ;  /* 0x0000003227077227 */ /* 0x000fc800078e00ff */
[----:B------:R-:W-:Y:S02]  /*2890*/  IMAD.MOV R2, RZ, RZ, -R2 ;  /* 0x000000ffff027224 */ /* 0x000fe400078e0a02 */
[----:B------:R-:W-:Y:S02]  /*28a0*/  VIADD R178, R132, 0x57 ;  /* 0x0000005784b27836 */ /* 0x000fe40000000000 */
[----:B------:R-:W-:-:S03]  /*28b0*/  IMAD.HI.U32 R3, R39, R52, RZ ;  /* 0x0000003427037227 */ /* 0x000fc600078e00ff */
[----:B------:R-:W-:Y:S01]  /*28c0*/  IABS R36, R178 ;  /* 0x000000b200247213 */ /* 0x000fe20000000000 */
[----:B------:R-:W-:Y:S02]  /*28d0*/  IMAD R74, R0, R13, R74 ;  /* 0x0000000d004a7224 */ /* 0x000fe400078e024a */
[----:B------:R-:W-:Y:S02]  /*28e0*/  IMAD.MOV R6, RZ, RZ, -R6 ;  /* 0x000000ffff067224 */ /* 0x000fe400078e0a06 */
[C---:B------:R-:W-:Y:S02]  /*28f0*/  VIADD R182, R132.reuse, 0x53 ;  /* 0x0000005384b67836 */ /* 0x040fe40000000000 */
[----:B------:R-:W-:Y:S02]  /*2900*/  IMAD.MOV R13, RZ, RZ, -R8 ;  /* 0x000000ffff0d7224 */ /* 0x000fe400078e0a08 */
[----:B------:R-:W-:Y:S01]  /*2910*/  VIADD R185, R132, 0x50 ;  /* 0x0000005084b97836 */ /* 0x000fe20000000000 */
[----:B------:R-:W-:Y:S01]  /*2920*/  IABS R51, R182 ;  /* 0x000000b600337213 */ /* 0x000fe20000000000 */
[----:B------:R-:W-:-:S02]  /*2930*/  IMAD.MOV R7, RZ, RZ, -R7 ;  /* 0x000000ffff077224 */ /* 0x000fc400078e0a07 */
[----:B------:R-:W-:Y:S01]  /*2940*/  IMAD R53, R0, R2, R53 ;  /* 0x0000000200357224 */ /* 0x000fe200078e0235 */
[----:B------:R-:W-:Y:S01]  /*2950*/  IABS R54, R185 ;  /* 0x000000b900367213 */ /* 0x000fe20000000000 */
[----:B------:R-:W-:Y:S01]  /*2960*/  VIADD R174, R132, 0x5b ;  /* 0x0000005b84ae7836 */ /* 0x000fe20000000000 */
[----:B------:R-:W-:Y:S01]  /*2970*/  STL [R1+0x9a0], R185 ;  /* 0x0009a0b901007387 */ /* 0x000fe20000100800 */
[----:B------:R-:W-:-:S03]  /*2980*/  IMAD.HI.U32 R8, R39, R59, RZ ;  /* 0x0000003b27087227 */ /* 0x000fc600078e00ff */
[----:B------:R-:W-:Y:S01]  /*2990*/  IABS R32, R174 ;  /* 0x000000ae00207213 */ /* 0x000fe20000000000 */
[----:B------:R-:W-:Y:S01]  /*29a0*/  IMAD.MOV R3, RZ, RZ, -R3 ;  /* 0x000000ffff037224 */ /* 0x000fe200078e0a03 */
[----:B------:R-:W-:Y:S01]  /*29b0*/  STL [R1+0x99c], R184 ;  /* 0x00099cb801007387 */ /* 0x000fe20000100800 */
[----:B------:R-:W-:-:S03]  /*29c0*/  IMAD.HI.U32 R2, R39, R37, RZ ;  /* 0x0000002527027227 */ /* 0x000fc600078e00ff */
[----:B------:R-:W-:Y:S01]  /*29d0*/  STL [R1+0x998], R183 ;  /* 0x000998b701007387 */ /* 0x000fe20000100800 */
[C---:B------:R-:W-:Y:S02]  /*29e0*/  IMAD R61, R0.reuse, R6, R61 ;  /* 0x00000006003d7224 */ /* 0x040fe400078e023d */
[----:B------:R-:W-:Y:S01]  /*29f0*/  IMAD.HI.U32 R6, R39, R56, RZ ;  /* 0x0000003827067227 */ /* 0x000fe200078e00ff */
[----:B------:R-:W-:Y:S03]  /*2a00*/  STL [R1+0x994], R182 ;  /* 0x000994b601007387 */ /* 0x000fe60000100800 */
[----:B------:R-:W-:Y:S01]  /*2a10*/  IMAD R50, R0, R7, R50 ;  /* 0x0000000700327224 */ /* 0x000fe200078e0232 */
[----:B------:R-:W-:Y:S01]  /*2a20*/  STL [R1+0x990], R181 ;  /* 0x000990b501007387 */ /* 0x000fe20000100800 */
[----:B------:R-:W-:Y:S02]  /*2a30*/  VIADD R171, R132, 0x5e ;  /* 0x0000005e84ab7836 */ /* 0x000fe40000000000 */
[----:B------:R-:W-:-:S02]  /*2a40*/  IMAD.MOV R8, RZ, RZ, -R8 ;  /* 0x000000ffff087224 */ /* 0x000fc400078e0a08 */
[----:B------:R-:W-:Y:S01]  /*2a50*/  VIADD R180, R132, 0x55 ;  /* 0x0000005584b47836 */ /* 0x000fe20000000000 */
[----:B------:R-:W-:Y:S01]  /*2a60*/  IABS R29, R171 ;  /* 0x000000ab001d7213 */ /* 0x000fe20000000000 */
[----:B------:R-:W-:Y:S02]  /*2a70*/  IMAD R52, R0, R3, R52 ;  /* 0x0000000300347224 */ /* 0x000fe400078e0234 */
[----:B------:R-:W-:Y:S01]  /*2a80*/  IMAD.HI.U32 R7, R39, R34, RZ ;  /* 0x0000002227077227 */ /* 0x000fe200078e00ff */
[----:B------:R-:W-:Y:S01]  /*2a90*/  IABS R49, R180 ;  /* 0x000000b400317213 */ /* 0x000fe20000000000 */
[----:B------:R-:W-:Y:S02]  /*2aa0*/  STL [R1+0x98c], R180 ;  /* 0x00098cb401007387 */ /* 0x000fe40000100800 */
[----:B------:R-:W-:Y:S02]  /*2ab0*/  IMAD.MOV R2, RZ, RZ, -R2 ;  /* 0x000000ffff027224 */ /* 0x000fe400078e0a02 */
[C---:B------:R-:W-:Y:S01]  /*2ac0*/  VIADD R173, R132.reuse, 0x5c ;  /* 0x0000005c84ad7836 */ /* 0x040fe20000000000 */
[----:B------:R-:W-:Y:S01]  /*2ad0*/  STL [R1+0x988], R179 ;  /* 0x000988b301007387 */ /* 0x000fe20000100800 */
[----:B------:R-:W-:-:S02]  /*2ae0*/  VIADD R169, R132, 0x60 ;  /* 0x0000006084a97836 */ /* 0x000fc40000000000 */
[----:B------:R-:W-:Y:S01]  /*2af0*/  IMAD.HI.U32 R3, R39, R36, RZ ;  /* 0x0000002427037227 */ /* 0x000fe200078e00ff */
[----:B------:R-:W-:Y:S01]  /*2b00*/  IABS R31, R173 ;  /* 0x000000ad001f7213 */ /* 0x000fe20000000000 */
[----:B------:R-:W-:Y:S01]  /*2b10*/  STL [R1+0x984], R178 ;  /* 0x000984b201007387 */ /* 0x000fe20000100800 */
[----:B------:R-:W-:Y:S01]  /*2b20*/  IABS R27, R169 ;  /* 0x000000a9001b7213 */ /* 0x000fe20000000000 */
[----:B------:R-:W-:Y:S02]  /*2b30*/  IMAD R66, R0, R11, R66 ;  /* 0x0000000b00427224 */ /* 0x000fe400078e0242 */
[----:B------:R-:W-:Y:S02]  /*2b40*/  IMAD.MOV R11, RZ, RZ, -R6 ;  /* 0x000000ffff0b7224 */ /* 0x000fe400078e0a06 */
[----:B------:R-:W-:Y:S02]  /*2b50*/  VIADD R177, R132, 0x58 ;  /* 0x0000005884b17836 */ /* 0x000fe40000000000 */
[----:B------:R-:W-:-:S02]  /*2b60*/  IMAD R59, R0, R8, R59 ;  /* 0x00000008003b7224 */ /* 0x000fc400078e023b */
[C---:B------:R-:W-:Y:S01]  /*2b70*/  IMAD.HI.U32 R6, R39.reuse, R51, RZ ;  /* 0x0000003327067227 */ /* 0x040fe200078e00ff */
[----:B------:R-:W-:Y:S01]  /*2b80*/  IABS R35, R177 ;  /* 0x000000b100237213 */ /* 0x000fe20000000000 */
[----:B------:R-:W-:Y:S02]  /*2b90*/  STL [R1+0x980], R177 ;  /* 0x000980b101007387 */ /* 0x000fe40000100800 */
[----:B------:R-:W-:Y:S02]  /*2ba0*/  IMAD.MOV R7, RZ, RZ, -R7 ;  /* 0x000000ffff077224 */ /* 0x000fe400078e0a07 */
[----:B------:R-:W-:Y:S01]  /*2bb0*/  IMAD R37, R0, R2, R37 ;  /* 0x0000000200257224 */ /* 0x000fe200078e0225 */
[----:B------:R-:W-:Y:S01]  /*2bc0*/  STL [R1+0x960], R176 ;  /* 0x000960b001007387 */ /* 0x000fe20000100800 */
[----:B------:R-:W-:-:S04]  /*2bd0*/  IMAD.HI.U32 R8, R39, R54, RZ ;  /* 0x0000003627087227 */ /* 0x000fc800078e00ff */
[----:B------:R-:W-:Y:S02]  /*2be0*/  IMAD.MOV R3, RZ, RZ, -R3 ;  /* 0x000000ffff037224 */ /* 0x000fe400078e0a03 */
[----:B------:R-:W-:-:S04]  /*2bf0*/  IMAD.HI.U32 R2, R39, R32, RZ ;  /* 0x0000002027027227 */ /* 0x000fc800078e00ff */
[C---:B------:R-:W-:Y:S02]  /*2c00*/  IMAD R64, R0.reuse, R13, R64 ;  /* 0x0000000d00407224 */ /* 0x040fe400078e0240 */
[C---:B------:R-:W-:Y:S02]  /*2c10*/  IMAD R58, R0.reuse, R9, R58 ;  /* 0x00000009003a7224 */ /* 0x040fe400078e023a */
[----:B------:R-:W-:Y:S02]  /*2c20*/  IMAD.MOV R6, RZ, RZ, -R6 ;  /* 0x000000ffff067224 */ /* 0x000fe400078e0a06 */
[----:B------:R-:W-:Y:S02]  /*2c30*/  IMAD R34, R0, R7, R34 ;  /* 0x0000000700227224 */ /* 0x000fe400078e0222 */
[----:B------:R-:W-:Y:S02]  /*2c40*/  IMAD.MOV R13, RZ, RZ, -R8 ;  /* 0x000000ffff0d7224 */ /* 0x000fe400078e0a08 */
[----:B------:R-:W-:-:S02]  /*2c50*/  VIADD R175, R132, 0x5a ;  /* 0x0000005a84af7836 */ /* 0x000fc40000000000 */
[----:B------:R-:W-:Y:S02]  /*2c60*/  IMAD R36, R0, R3, R36 ;  /* 0x0000000300247224 */ /* 0x000fe400078e0224 */
[----:B------:R-:W-:Y:S01]  /*2c70*/  IMAD.HI.U32 R7, R39, R29, RZ ;  /* 0x0000001d27077227 */ /* 0x000fe200078e00ff */
[----:B------:R-:W-:Y:S01]  /*2c80*/  IABS R33, R175 ;  /* 0x000000af00217213 */ /* 0x000fe20000000000 */
[----:B------:R-:W-:Y:S02]  /*2c90*/  STL [R1+0x95c], R175 ;  /* 0x00095caf01007387 */ /* 0x000fe40000100800 */
[----:B------:R-:W-:Y:S01]  /*2ca0*/  IMAD.MOV R9, RZ, RZ, -R2 ;  /* 0x000000ffff097224 */ /* 0x000fe200078e0a02 */
[----:B------:R-:W-:Y:S01]  /*2cb0*/  IADD3 R7, PT, PT, -R7, RZ, RZ ;  /* 0x000000ff07077210 */ /* 0x000fe20007ffe1ff */
[C---:B------:R-:W-:Y:S01]  /*2cc0*/  VIADD R168, R132.reuse, 0x61 ;  /* 0x0000006184a87836 */ /* 0x040fe20000000000 */
[----:B------:R-:W-:Y:S01]  /*2cd0*/  STL [R1+0x958], R174 ;  /* 0x000958ae01007387 */ /* 0x000fe20000100800 */
[----:B------:R-:W-:-:S02]  /*2ce0*/  VIADD R164, R132, 0x65 ;  /* 0x0000006584a47836 */ /* 0x000fc40000000000 */
[C---:B------:R-:W-:Y:S01]  /*2cf0*/  IMAD.HI.U32 R8, R39.reuse, R49, RZ ;  /* 0x0000003127087227 */ /* 0x040fe200078e00ff */
[----:B------:R-:W-:Y:S01]  /*2d00*/  IABS R26, R168 ;  /* 0x000000a8001a7213 */ /* 0x000fe20000000000 */
[----:B------:R-:W-:Y:S01]  /*2d10*/  STL [R1+0x954], R173 ;  /* 0x000954ad01007387 */ /* 0x000fe20000100800 */
[----:B------:R-:W-:Y:S01]  /*2d20*/  IABS R22, R164 ;  /* 0x000000a400167213 */ /* 0x000fe20000000000 */
[----:B------:R-:W-:-:S04]  /*2d30*/  IMAD.HI.U32 R3, R39, R31, RZ ;  /* 0x0000001f27037227 */ /* 0x000fc800078e00ff */
[----:B------:R-:W-:Y:S02]  /*2d40*/  VIADD R166, R132, 0x63 ;  /* 0x0000006384a67836 */ /* 0x000fe40000000000 */
[----:B------:R-:W-:-:S03]  /*2d50*/  IMAD.HI.U32 R2, R39, R27, RZ ;  /* 0x0000001b27027227 */ /* 0x000fc600078e00ff */
[----:B------:R-:W-:Y:S01]  /*2d60*/  IABS R24, R166 ;  /* 0x000000a600187213 */ /* 0x000fe20000000000 */
[----:B------:R-:W-:Y:S02]  /*2d70*/  IMAD R51, R0, R6, R51 ;  /* 0x0000000600337224 */ /* 0x000fe400078e0233 */
[----:B------:R-:W-:Y:S02]  /*2d80*/  VIADD R172, R132, 0x5d ;  /* 0x0000005d84ac7836 */ /* 0x000fe40000000000 */
[----:B------:R-:W-:-:S03]  /*2d90*/  IMAD.HI.U32 R6, R39, R35, RZ ;  /* 0x0000002327067227 */ /* 0x000fc600078e00ff */
[----:B------:R-:W-:Y:S01]  /*2da0*/  IABS R30, R172 ;  /* 0x000000ac001e7213 */ /* 0x000fe20000000000 */
[----:B------:R-:W-:Y:S01]  /*2db0*/  IMAD.MOV R8, RZ, RZ, -R8 ;  /* 0x000000ffff087224 */ /* 0x000fe200078e0a08 */
[----:B------:R-:W-:Y:S01]  /*2dc0*/  STL [R1+0x950], R172 ;  /* 0x000950ac01007387 */ /* 0x000fe20000100800 */
[----:B------:R-:W-:Y:S02]  /*2dd0*/  IMAD.MOV R3, RZ, RZ, -R3 ;  /* 0x000000ffff037224 */ /* 0x000fe400078e0a03 */
[----:B------:R-:W-:Y:S01]  /*2de0*/  IMAD.MOV R2, RZ, RZ, -R2 ;  /* 0x000000ffff027224 */ /* 0x000fe200078e0a02 */
[----:B------:R-:W-:Y:S01]  /*2df0*/  STL [R1+0x94c], R171 ;  /* 0x00094cab01007387 */ /* 0x000fe20000100800 */
[C---:B------:R-:W-:Y:S02]  /*2e00*/  VIADD R161, R132.reuse, 0x68 ;  /* 0x0000006884a17836 */ /* 0x040fe40000000000 */
[----:B------:R-:W-:Y:S02]  /*2e10*/  IMAD.MOV R6, RZ, RZ, -R6 ;  /* 0x000000ffff067224 */ /* 0x000fe400078e0a06 */
[----:B------:R-:W-:Y:S01]  /*2e20*/  VIADD R167, R132, 0x62 ;  /* 0x0000006284a77836 */ /* 0x000fe20000000000 */
[----:B------:R-:W-:Y:S01]  /*2e30*/  IABS R19, R161 ;  /* 0x000000a100137213 */ /* 0x000fe20000000000 */
[----:B------:R-:W-:-:S02]  /*2e40*/  IMAD R49, R0, R8, R49 ;  /* 0x0000000800317224 */ /* 0x000fc400078e0231 */
[C---:B------:R-:W-:Y:S01]  /*2e50*/  IMAD R31, R0.reuse, R3, R31 ;  /* 0x00000003001f7224 */ /* 0x040fe200078e021f */
[----:B------:R-:W-:Y:S01]  /*2e60*/  IABS R25, R167 ;  /* 0x000000a700197213 */ /* 0x000fe20000000000 */
[----:B------:R-:W-:Y:S02]  /*2e70*/  IMAD R27, R0, R2, R27 ;  /* 0x00000002001b7224 */ /* 0x000fe400078e021b */
[----:B------:R-:W-:Y:S02]  /*2e80*/  VIADD R163, R132, 0x66 ;  /* 0x0000006684a37836 */ /* 0x000fe40000000000 */
[----:B------:R-:W-:-:S03]  /*2e90*/  IMAD.HI.U32 R8, R39, R33, RZ ;  /* 0x0000002127087227 */ /* 0x000fc600078e00ff */
[----:B------:R-:W-:Y:S01]  /*2ea0*/  IABS R21, R163 ;  /* 0x000000a300157213 */ /* 0x000fe20000000000 */
[----:B------:R-:W-:Y:S01]  /*2eb0*/  IMAD R29, R0, R7, R29 ;  /* 0x00000007001d7224 */ /* 0x000fe200078e021d */
[----:B------:R-:W-:Y:S01]  /*2ec0*/  IADD3 R8, PT, PT, -R8, RZ, RZ ;  /* 0x000000ff08087210 */ /* 0x000fe20007ffe1ff */
[----:B------:R-:W-:-:S04]  /*2ed0*/  IMAD.HI.U32 R3, R39, R26, RZ ;  /* 0x0000001a27037227 */ /* 0x000fc800078e00ff */
[----:B------:R-:W-:Y:S02]  /*2ee0*/  VIADD R160, R132, 0x69 ;  /* 0x0000006984a07836 */ /* 0x000fe40000000000 */
[----:B------:R-:W-:-:S03]  /*2ef0*/  IMAD.HI.U32 R2, R39, R22, RZ ;  /* 0x0000001627027227 */ /* 0x000fc600078e00ff */
[----:B------:R-:W-:Y:S01]  /*2f00*/  IABS R18, R160 ;  /* 0x000000a000127213 */ /* 0x000fe20000000000 */
[----:B------:R-:W-:Y:S02]  /*2f10*/  VIADD R170, R132, 0x5f ;  /* 0x0000005f84aa7836 */ /* 0x000fe40000000000 */
[----:B------:R-:W-:-:S03]  /*2f20*/  IMAD.HI.U32 R7, R39, R24, RZ ;  /* 0x0000001827077227 */ /* 0x000fc600078e00ff */
[----:B------:R-:W-:Y:S01]  /*2f30*/  IABS R28, R170 ;  /* 0x000000aa001c7213 */ /* 0x000fe20000000000 */
[----:B------:R-:W-:Y:S01]  /*2f40*/  IMAD R35, R0, R6, R35 ;  /* 0x0000000600237224 */ /* 0x000fe200078e0223 */
[----:B------:R-:W-:Y:S01]  /*2f50*/  STL [R1+0x948], R170 ;  /* 0x000948aa01007387 */ /* 0x000fe20000100800 */
[----:B------:R-:W-:-:S03]  /*2f60*/  IMAD.HI.U32 R6, R39, R30, RZ ;  /* 0x0000001e27067227 */ /* 0x000fc600078e00ff */
[----:B------:R-:W-:Y:S01]  /*2f70*/  STL [R1+0x944], R169 ;  /* 0x000944a901007387 */ /* 0x000fe20000100800 */
[----:B------:R-:W-:Y:S02]  /*2f80*/  IMAD R32, R0, R9, R32 ;  /* 0x0000000900207224 */ /* 0x000fe400078e0220 */
[----:B------:R-:W-:Y:S01]  /*2f90*/  IMAD.MOV R3, RZ, RZ, -R3 ;  /* 0x000000ffff037224 */ /* 0x000fe200078e0a03 */
[----:B------:R-:W-:Y:S01]  /*2fa0*/  STL [R1+0x940], R168 ;  /* 0x000940a801007387 */ /* 0x000fe20000100800 */
[----:B------:R-:W-:Y:S02]  /*2fb0*/  IMAD.MOV R9, RZ, RZ, -R2 ;  /* 0x000000ffff097224 */ /* 0x000fe400078e0a02 */
[----:B------:R-:W-:Y:S01]  /*2fc0*/  VIADD R159, R132, 0x6a ;  /* 0x0000006a849f7836 */ /* 0x000fe20000000000 */
[----:B------:R-:W-:Y:S01]  /*2fd0*/  STL [R1+0x93c], R167 ;  /* 0x00093ca701007387 */ /* 0x000fe20000100800 */
[----:B------:R-:W-:Y:S02]  /*2fe0*/  IMAD.MOV R7, RZ, RZ, -R7 ;  /* 0x000000ffff077224 */ /* 0x000fe400078e0a07 */
[----:B------:R-:W-:Y:S01]  /*2ff0*/  IMAD.HI.U32 R2, R39, R19, RZ ;  /* 0x0000001327027227 */ /* 0x000fe200078e00ff */
[----:B------:R-:W-:Y:S01]  /*3000*/  IABS R17, R159 ;  /* 0x0000009f00117213 */ /* 0x000fe20000000000 */
[----:B------:R-:W-:Y:S02]  /*3010*/  STL [R1+0x938], R166 ;  /* 0x000938a601007387 */ /* 0x000fe40000100800 */
[----:B------:R-:W-:-:S02]  /*3020*/  IMAD R56, R0, R11, R56 ;  /* 0x0000000b00387224 */ /* 0x000fc400078e0238 */
[----:B------:R-:W-:Y:S02]  /*3030*/  VIADD R165, R132, 0x64 ;  /* 0x0000006484a57836 */ /* 0x000fe40000000000 */
[----:B------:R-:W-:Y:S02]  /*3040*/  IMAD.MOV R11, RZ, RZ, -R6 ;  /* 0x000000ffff0b7224 */ /* 0x000fe400078e0a06 */
[----:B------:R-:W-:Y:S01]  /*3050*/  IMAD.HI.U32 R6, R39, R25, RZ ;  /* 0x0000001927067227 */ /* 0x000fe200078e00ff */
[----:B------:R-:W-:Y:S01]  /*3060*/  IABS R23, R165 ;  /* 0x000000a500177213 */ /* 0x000fe20000000000 */
[----:B------:R-:W-:Y:S02]  /*3070*/  STL [R1+0x934], R165 ;  /* 0x000934a501007387 */ /* 0x000fe40000100800 */
[----:B------:R-:W-:Y:S01]  /*3080*/  IMAD R26, R0, R3, R26 ;  /* 0x00000003001a7224 */ /* 0x000fe200078e021a */
[----:B------:R-:W-:Y:S01]  /*3090*/  IADD3 R6, PT, PT, -R6, RZ, RZ ;  /* 0x000000ff06067210 */ /* 0x000fe20007ffe1ff */
[----:B------:R-:W-:Y:S01]  /*30a0*/  IMAD R24, R0, R7, R24 ;  /* 0x0000000700187224 */ /* 0x000fe200078e0218 */
[----:B------:R-:W-:Y:S01]  /*30b0*/  STL [R1+0x930], R164 ;  /* 0x000930a401007387 */ /* 0x000fe20000100800 */
[----:B------:R-:W-:-:S02]  /*30c0*/  VIADD R162, R132, 0x67 ;  /* 0x0000006784a27836 */ /* 0x000fc40000000000 */
[----:B------:R-:W-:Y:S01]  /*30d0*/  IMAD.HI.U32 R3, R39, R21, RZ ;  /* 0x0000001527037227 */ /* 0x000fe200078e00ff */
[----:B------:R-:W-:Y:S02]  /*30e0*/  STL [R1+0x92c], R163 ;  /* 0x00092ca301007387 */ /* 0x000fe40000100800 */
[----:B------:R-:W-:Y:S01]  /*30f0*/  IABS R20, R162 ;  /* 0x000000a200147213 */ /* 0x000fe20000000000 */
[----:B------:R-:W-:Y:S01]  /*3100*/  IMAD.MOV R2, RZ, RZ, -R2 ;  /* 0x000000ffff027224 */ /* 0x000fe200078e0a02 */
[----:B------:R-:W-:Y:S01]  /*3110*/  IADD3 R3, PT, PT, -R3, RZ, RZ ;  /* 0x000000ff03037210 */ /* 0x000fe20007ffe1ff */
[----:B------:R-:W-:Y:S01]  /*3120*/  IMAD R33, R0, R8, R33 ;  /* 0x0000000800217224 */ /* 0x000fe200078e0221 */
[----:B------:R-:W-:Y:S01]  /*3130*/  STL [R1+0x928], R162 ;  /* 0x000928a201007387 */ /* 0x000fe20000100800 */
[----:B------:R-:W-:-:S03]  /*3140*/  IMAD.HI.U32 R7, R39, R18, RZ ;  /* 0x0000001227077227 */ /* 0x000fc600078e00ff */
[----:B------:R-:W-:Y:S01]  /*3150*/  STL [R1+0x924], R161 ;  /* 0x000924a101007387 */ /* 0x000fe20000100800 */
[C---:B------:R-:W-:Y:S02]  /*3160*/  VIADD R158, R132.reuse, 0x6b ;  /* 0x0000006b849e7836 */ /* 0x040fe40000000000 */
[----:B------:R-:W-:Y:S01]  /*3170*/  IMAD.HI.U32 R8, R39, R28, RZ ;  /* 0x0000001c27087227 */ /* 0x000fe200078e00ff */
[----:B------:R-:W-:Y:S02]  /*3180*/  STL [R1+0x920], R160 ;  /* 0x000920a001007387 */ /* 0x000fe40000100800 */
[----:B------:R-:W-:Y:S01]  /*3190*/  IABS R16, R158 ;  /* 0x0000009e00107213 */ /* 0x000fe20000000000 */
[----:B------:R-:W-:Y:S01]  /*31a0*/  VIADD R157, R132, 0x6c ;  /* 0x0000006c849d7836 */ /* 0x000fe20000000000 */
[----:B------:R-:W-:Y:S01]  /*31b0*/  STL [R1+0x91c], R159 ;  /* 0x00091c9f01007387 */ /* 0x000fe20000100800 */
[C---:B------:R-:W-:Y:S02]  /*31c0*/  IMAD R19, R0.reuse, R2, R19 ;  /* 0x0000000200137224 */ /* 0x040fe400078e0213 */
[----:B------:R-:W-:Y:S01]  /*31d0*/  IMAD R54, R0, R13, R54 ;  /* 0x0000000d00367224 */ /* 0x000fe200078e0236 */
[----:B------:R-:W-:Y:S01]  /*31e0*/  IABS R14, R157 ;  /* 0x0000009d000e7213 */ /* 0x000fe20000000000 */
[----:B------:R-:W-:Y:S01]  /*31f0*/  IMAD.MOV R7, RZ, RZ, -R7 ;  /* 0x000000ffff077224 */ /* 0x000fe200078e0a07 */
[----:B------:R-:W-:Y:S01]  /*3200*/  STL [R1+0x918], R158 ;  /* 0x0009189e01007387 */ /* 0x000fe20000100800 */
[----:B------:R-:W-:-:S02]  /*3210*/  VIADD R156, R132, 0x6d ;  /* 0x0000006d849c7836 */ /* 0x000fc40000000000 */
[C---:B------:R-:W-:Y:S01]  /*3220*/  IMAD.HI.U32 R2, R39.reuse, R17, RZ ;  /* 0x0000001127027227 */ /* 0x040fe200078e00ff */
[----:B------:R-:W-:Y:S02]  /*3230*/  STL [R1+0x914], R157 ;  /* 0x0009149d01007387 */ /* 0x000fe40000100800 */
[----:B--2---:R-:W-:Y:S01]  /*3240*/  IABS R12, R156 ;  /* 0x0000009c000c7213 */ /* 0x004fe20000000000 */
[----:B------:R-:W-:Y:S01]  /*3250*/  IMAD.MOV R13, RZ, RZ, -R8 ;  /* 0x000000ffff0d7224 */ /* 0x000fe200078e0a08 */
[----:B------:R-:W-:Y:S01]  /*3260*/  STL [R1+0x910], R156 ;  /* 0x0009109c01007387 */ /* 0x000fe20000100800 */
[----:B------:R-:W-:Y:S02]  /*3270*/  VIADD R155, R132, 0x6e ;  /* 0x0000006e849b7836 */ /* 0x000fe40000000000 */
[----:B------:R-:W-:-:S03]  /*3280*/  IMAD.HI.U32 R8, R39, R23, RZ ;  /* 0x0000001727087227 */ /* 0x000fc600078e00ff */
[----:B---3--:R-:W-:Y:S01]  /*3290*/  IABS R10, R155 ;  /* 0x0000009b000a7213 */ /* 0x008fe20000000000 */
[C---:B------:R-:W-:Y:S01]  /*32a0*/  IMAD R25, R0.reuse, R6, R25 ;  /* 0x0000000600197224 */ /* 0x040fe200078e0219 */
[----:B------:R-:W-:Y:S01]  /*32b0*/  STL [R1+0x90c], R155 ;  /* 0x00090c9b01007387 */ /* 0x000fe20000100800 */
[----:B------:R-:W-:Y:S01]  /*32c0*/  IMAD R18, R0, R7, R18 ;  /* 0x0000000700127224 */ /* 0x000fe200078e0212 */
[----:B------:R-:W-:Y:S01]  /*32d0*/  IADD3 R7, PT, PT, -R2, RZ, RZ ;  /* 0x000000ff02077210 */ /* 0x000fe20007ffe1ff */
[----:B------:R-:W-:-:S04]  /*32e0*/  IMAD.HI.U32 R6, R39, R20, RZ ;  /* 0x0000001427067227 */ /* 0x000fc800078e00ff */
[----:B------:R-:W-:Y:S02]  /*32f0*/  IMAD R21, R0, R3, R21 ;  /* 0x0000000300157224 */ /* 0x000fe400078e0215 */
[----:B------:R-:W-:Y:S02]  /*3300*/  IMAD.MOV R8, RZ, RZ, -R8 ;  /* 0x000000ffff087224 */ /* 0x000fe400078e0a08 */
[----:B------:R-:W-:-:S04]  /*3310*/  IMAD.HI.U32 R3, R39, R16, RZ ;  /* 0x0000001027037227 */ /* 0x000fc800078e00ff */
[----:B------:R-:W-:Y:S02]  /*3320*/  VIADD R154, R132, 0x6f ;  /* 0x0000006f849a7836 */ /* 0x000fe40000000000 */
[----:B------:R-:W-:-:S03]  /*3330*/  IMAD.HI.U32 R2, R39, R14, RZ ;  /* 0x0000000e27027227 */ /* 0x000fc600078e00ff */
[----:B------:R-:W-:Y:S01]  /*3340*/  STL [R1+0x908], R154 ;  /* 0x0009089a01007387 */ /* 0x000fe20000100800 */
[C---:B------:R-:W-:Y:S02]  /*3350*/  IMAD R30, R0.reuse, R11, R30 ;  /* 0x0000000b001e7224 */ /* 0x040fe400078e021e */
[----:B------:R-:W-:Y:S02]  /*3360*/  IMAD.MOV R11, RZ, RZ, -R6 ;  /* 0x000000ffff0b7224 */ /* 0x000fe400078e0a06 */
[C---:B------:R-:W-:Y:S02]  /*3370*/  IMAD R22, R0.reuse, R9, R22 ;  /* 0x0000000900167224 */ /* 0x040fe400078e0216 */
[----:B------:R-:W-:Y:S01]  /*3380*/  IMAD R23, R0, R8, R23 ;  /* 0x0000000800177224 */ /* 0x000fe200078e0217 */
[----:B------:R-:W-:Y:S01]  /*3390*/  IABS R8, R154 ;  /* 0x0000009a00087213 */ /* 0x000fe20000000000 */
[----:B------:R-:W-:-:S04]  /*33a0*/  IMAD.HI.U32 R6, R39, R12, RZ ;  /* 0x0000000c27067227 */ /* 0x000fc800078e00ff */
[----:B------:R-:W-:Y:S02]  /*33b0*/  IMAD.MOV R9, RZ, RZ, -R3 ;  /* 0x000000ffff097224 */ /* 0x000fe400078e0a03 */
[----:B------:R-:W-:Y:S02]  /*33c0*/  IMAD R17, R0, R7, R17 ;  /* 0x0000000700117224 */ /* 0x000fe400078e0211 */
[----:B------:R-:W-:Y:S02]  /*33d0*/  VIADD R153, R132, 0x70 ;  /* 0x0000007084997836 */ /* 0x000fe40000000000 */
[----:B------:R-:W-:-:S03]  /*33e0*/  IMAD.HI.U32 R3, R39, R10, RZ ;  /* 0x0000000a27037227 */ /* 0x000fc600078e00ff */
[----:B------:R-:W-:Y:S01]  /*33f0*/  STL [R1+0x904], R153 ;  /* 0x0009049901007387 */ /* 0x000fe20000100800 */
[----:B------:R-:W-:Y:S02]  /*3400*/  IMAD.MOV R7, RZ, RZ, -R2 ;  /* 0x000000ffff077224 */ /* 0x000fe400078e0a02 */
[----:B------:R-:W-:Y:S02]  /*3410*/  VIADD R151, R132, 0x72 ;  /* 0x0000007284977836 */ /* 0x000fe40000000000 */
[C---:B------:R-:W-:Y:S02]  /*3420*/  IMAD R20, R0.reuse, R11, R20 ;  /* 0x0000000b00147224 */ /* 0x040fe400078e0214 */
[----:B------:R-:W-:Y:S01]  /*3430*/  IMAD.MOV R11, RZ, RZ, -R6 ;  /* 0x000000ffff0b7224 */ /* 0x000fe200078e0a06 */
[----:B------:R-:W-:Y:S01]  /*3440*/  IABS R6, R153 ;  /* 0x0000009900067213 */ /* 0x000fe20000000000 */
[----:B------:R-:W-:Y:S02]  /*3450*/  IMAD.MOV R3, RZ, RZ, -R3 ;  /* 0x000000ffff037224 */ /* 0x000fe400078e0a03 */
[----:B------:R-:W-:Y:S01]  /*3460*/  IMAD R14, R0, R7, R14 ;  /* 0x00000007000e7224 */ /* 0x000fe200078e020e */
[----:B------:R-:W-:Y:S01]  /*3470*/  IABS R7, R151 ;  /* 0x0000009700077213 */ /* 0x000fe20000000000 */
[----:B------:R-:W-:-:S04]  /*3480*/  IMAD.HI.U32 R2, R39, R8, RZ ;  /* 0x0000000827027227 */ /* 0x000fc800078e00ff */
[C---:B------:R-:W-:Y:S02]  /*3490*/  IMAD R12, R0.reuse, R11, R12 ;  /* 0x0000000b000c7224 */ /* 0x040fe400078e020c */
[----:B------:R-:W-:Y:S02]  /*34a0*/  IMAD R10, R0, R3, R10 ;  /* 0x00000003000a7224 */ /* 0x000fe400078e020a */
[----:B------:R-:W-:-:S04]  /*34b0*/  IMAD.HI.U32 R3, R39, R6, RZ ;  /* 0x0000000627037227 */ /* 0x000fc800078e00ff */
[----:B------:R-:W-:Y:S02]  /*34c0*/  IMAD.MOV R11, RZ, RZ, -R2 ;  /* 0x000000ffff0b7224 */ /* 0x000fe400078e0a02 */
[----:B------:R-:W-:Y:S02]  /*34d0*/  IMAD.MOV.U32 R2, RZ, RZ, R7 ;  /* 0x000000ffff027224 */ /* 0x000fe400078e0007 */
[----:B------:R-:W-:Y:S02]  /*34e0*/  IMAD R28, R0, R13, R28 ;  /* 0x0000000d001c7224 */ /* 0x000fe400078e021c */
[----:B------:R-:W-:Y:S02]  /*34f0*/  IMAD.MOV R13, RZ, RZ, -R3 ;  /* 0x000000ffff0d7224 */ /* 0x000fe400078e0a03 */
[----:B------:R-:W-:-:S04]  /*3500*/  IMAD.HI.U32 R3, R39, R2, RZ ;  /* 0x0000000227037227 */ /* 0x000fc800078e00ff */
[----:B------:R-:W-:Y:S02]  /*3510*/  IMAD.MOV R3, RZ, RZ, -R3 ;  /* 0x000000ffff037224 */ /* 0x000fe400078e0a03 */
[----:B-1----:R-:W-:Y:S02]  /*3520*/  IMAD R252, R44, 0x80, R133 ;  /* 0x000000802cfc7824 */ /* 0x002fe400078e0285 */
[C---:B------:R-:W-:Y:S02]  /*3530*/  IMAD R2, R0.reuse, R3, R2 ;  /* 0x0000000300027224 */ /* 0x040fe400078e0202 */
[--C-:B------:R-:W-:Y:S01]  /*3540*/  @!P1 IMAD.IADD R137, R137, 0x1, -R0.reuse ;  /* 0x0000000189899824 */ /* 0x100fe200078e0a00 */
[----:B------:R-:W-:Y:S01]  /*3550*/  IABS R3, R252 ;  /* 0x000000fc00037213 */ /* 0x000fe20000000000 */
[--C-:B------:R-:W-:Y:S01]  /*3560*/  @!P2 IMAD.IADD R135, R135, 0x1, -R0.reuse ;  /* 0x000000018787a824 */ /* 0x100fe200078e0a00 */
[----:B------:R-:W-:Y:S01]  /*3570*/  ISETP.GT.U32.AND P1, PT, R0, R130, PT ;  /* 0x000000820000720c */ /* 0x000fe20003f24070 */
[----:B------:R-:W-:Y:S01]  /*3580*/  @!P6 IMAD.IADD R136, R136, 0x1, -R0 ;  /* 0x000000018888e824 */ /* 0x000fe200078e0a00 */
[C---:B------:R-:W-:Y:S01]  /*3590*/  ISETP.GT.U32.AND P2, PT, R0.reuse, R126, PT ;  /* 0x0000007e0000720c */ /* 0x040fe20003f44070 */
[----:B------:R-:W-:Y:S01]  /*35a0*/  IMAD.HI.U32 R41, R41, R3, RZ ;  /* 0x0000000329297227 */ /* 0x000fe200078e00ff */
[----:B------:R-:W-:-:S03]  /*35b0*/  ISETP.GT.U32.AND P6, PT, R0, R128, PT ;  /* 0x000000800000720c */ /* 0x000fc60003fc4070 */
[----:B------:R-:W-:Y:S02]  /*35c0*/  IMAD.MOV R41, RZ, RZ, -R41 ;  /* 0x000000ffff297224 */ /* 0x000fe400078e0a29 */
[--C-:B------:R-:W-:Y:S01]  /*35d0*/  @!P5 IMAD.IADD R134, R134, 0x1, -R0.reuse ;  /* 0x000000018686d824 */ /* 0x100fe200078e0a00 */
[----:B------:R-:W-:Y:S01]  /*35e0*/  ISETP.GT.U32.AND P5, PT, R0, R125, PT ;  /* 0x0000007d0000720c */ /* 0x000fe20003fa4070 */
[----:B------:R-:W-:Y:S02]  /*35f0*/  IMAD R3, R40, R41, R3 ;  /* 0x0000002928037224 */ /* 0x000fe400078e0203 */
[----:B------:R-:W-:Y:S01]  /*3600*/  @!P1 IADD3 R130, PT, PT, R130, -R0, RZ ;  /* 0x8000000082829210 */ /* 0x000fe20007ffe0ff */
[--C-:B------:R-:W-:Y:S01]  /*3610*/  @!P4 IMAD.IADD R131, R131, 0x1, -R0.reuse ;  /* 0x000000018383c824 */ /* 0x100fe200078e0a00 */
[----:B------:R-:W-:Y:S01]  /*3620*/  ISETP.GT.U32.AND P1, PT, R0, R123, PT ;  /* 0x0000007b0000720c */ /* 0x000fe20003f24070 */
[--C-:B------:R-:W-:Y:S01]  /*3630*/  @!P2 IMAD.IADD R126, R126, 0x1, -R0.reuse ;  /* 0x000000017e7ea824 */ /* 0x100fe200078e0a00 */
[----:B------:R-:W-:Y:S01]  /*3640*/  ISETP.GT.U32.AND P0, PT, R40, R3, PT ;  /* 0x000000032800720c */ /* 0x000fe20003f04070 */
[----:B------:R-:W-:Y:S01]  /*3650*/  @!P6 IMAD.IADD R128, R128, 0x1, -R0 ;  /* 0x000000018080e824 */ /* 0x000fe200078e0a00 */
[----:B------:R-:W-:Y:S01]  /*3660*/  ISETP.GT.U32.AND P4, PT, R0, R124, PT ;  /* 0x0000007c0000720c */ /* 0x000fe20003f84070 */
[----:B------:R-:W-:Y:S01]  /*3670*/  VIADD R152, R132, 0x71 ;  /* 0x0000007184987836 */ /* 0x000fe20000000000 */
[C---:B------:R-:W-:Y:S01]  /*3680*/  ISETP.GT.U32.AND P2, PT, R0.reuse, R134, PT ;  /* 0x000000860000720c */ /* 0x040fe20003f44070 */
[C---:B------:R-:W-:Y:S01]  /*3690*/  IMAD R16, R0.reuse, R9, R16 ;  /* 0x0000000900107224 */ /* 0x040fe200078e0210 */
[C---:B------:R-:W-:Y:S01]  /*36a0*/  ISETP.GT.U32.AND P6, PT, R0.reuse, R136, PT ;  /* 0x000000880000720c */ /* 0x040fe20003fc4070 */
[----:B------:R-:W-:Y:S01]  /*36b0*/  @!P5 IMAD.IADD R125, R125, 0x1, -R0 ;  /* 0x000000017d7dd824 */ /* 0x000fe200078e0a00 */
[C---:B------:R-:W-:Y:S01]  /*36c0*/  ISETP.GT.U32.AND P5, PT, R0.reuse, R131, PT ;  /* 0x000000830000720c */ /* 0x040fe20003fa4070 */
[C---:B------:R-:W-:Y:S01]  /*36d0*/  IMAD R8, R0.reuse, R11, R8 ;  /* 0x0000000b00087224 */ /* 0x040fe200078e0208 */
[----:B------:R-:W-:Y:S01]  /*36e0*/  IABS R9, R150 ;  /* 0x0000009600097213 */ /* 0x000fe20000000000 */
[----:B------:R-:W-:Y:S01]  /*36f0*/  @!P1 IMAD.IADD R123, R123, 0x1, -R0 ;  /* 0x000000017b7b9824 */ /* 0x000fe200078e0a00 */
[----:B------:R-:W-:Y:S01]  /*3700*/  IABS R38, R152 ;  /* 0x0000009800267213 */ /* 0x000fe20000000000 */
[----:B------:R-:W-:Y:S01]  /*3710*/  @!P0 IMAD.IADD R3, R3, 0x1, -R40 ;  /* 0x0000000103038824 */ /* 0x000fe200078e0a28 */
[----:B------:R-:W-:Y:S01]  /*3720*/  ISETP.GT.U32.AND P0, PT, R0, R137, PT ;  /* 0x000000890000720c */ /* 0x000fe20003f04070 */
[--C-:B------:R-:W-:Y:S01]  /*3730*/  @!P4 IMAD.IADD R124, R124, 0x1, -R0.reuse ;  /* 0x000000017c7cc824 */ /* 0x100fe200078e0a00 */
[----:B------:R-:W-:Y:S01]  /*3740*/  ISETP.GT.U32.AND P4, PT, R0, R130, PT ;  /* 0x000000820000720c */ /* 0x000fe20003f84070 */
[--C-:B------:R-:W-:Y:S01]  /*3750*/  @!P2 IMAD.IADD R134, R134, 0x1, -R0.reuse ;  /* 0x000000018686a824 */ /* 0x100fe200078e0a00 */
[----:B------:R-:W-:Y:S01]  /*3760*/  ISETP.GT.U32.AND P3, PT, R40, R3, PT ;  /* 0x000000032800720c */ /* 0x000fe20003f64070 */
[--C-:B------:R-:W-:Y:S01]  /*3770*/  @!P6 IMAD.IADD R136, R136, 0x1, -R0.reuse ;  /* 0x000000018888e824 */ /* 0x100fe200078e0a00 */
[C---:B------:R-:W-:Y:S01]  /*3780*/  ISETP.GT.U32.AND P2, PT, R0.reuse, R126, PT ;  /* 0x0000007e0000720c */ /* 0x040fe20003f44070 */
[----:B------:R-:W-:Y:S01]  /*3790*/  @!P5 IMAD.IADD R131, R131, 0x1, -R0 ;  /* 0x000000018383d824 */ /* 0x000fe200078e0a00 */
[----:B------:R-:W-:Y:S01]  /*37a0*/  ISETP.GT.U32.AND P5, PT, R0, R125, PT ;  /* 0x0000007d0000720c */ /* 0x000fe20003fa4070 */
[----:B------:R-:W-:Y:S01]  /*37b0*/  IMAD.MOV.U32 R7, RZ, RZ, R9 ;  /* 0x000000ffff077224 */ /* 0x000fe200078e0009 */
[----:B------:R-:W-:Y:S01]  /*37c0*/  STL [R1+0x900], R152 ;  /* 0x0009009801007387 */ /* 0x000fe20000100800 */
[----:B------:R-:W-:-:S03]  /*37d0*/  IMAD.HI.U32 R9, R39, R38, RZ ;  /* 0x0000002627097227 */ /* 0x000fc600078e00ff */
[----:B------:R-:W-:Y:S01]  /*37e0*/  STL [R1+0x8fc], R151 ;  /* 0x0008fc9701007387 */ /* 0x000fe20000100800 */
[----:B------:R-:W-:Y:S01]  /*37f0*/  @!P0 IMAD.IADD R137, R137, 0x1, -R0 ;  /* 0x0000000189898824 */ /* 0x000fe200078e0a00 */
[C---:B------:R-:W-:Y:S01]  /*3800*/  ISETP.GT.U32.AND P0, PT, R0.reuse, R127, PT ;  /* 0x0000007f0000720c */ /* 0x040fe20003f04070 */
[----:B------:R-:W-:Y:S01]  /*3810*/  @!P3 IMAD.IADD R3, R3, 0x1, -R40 ;  /* 0x000000010303b824 */ /* 0x000fe200078e0a28 */
[----:B------:R-:W-:Y:S01]  /*3820*/  ISETP.GT.U32.AND P3, PT, R0, R129, PT ;  /* 0x000000810000720c */ /* 0x000fe20003f64070 */
[--C-:B------:R-:W-:Y:S01]  /*3830*/  @!P4 IMAD.IADD R130, R130, 0x1, -R0.reuse ;  /* 0x000000018282c824 */ /* 0x100fe200078e0a00 */
[----:B------:R-:W-:Y:S01]  /*3840*/  @!P2 IADD3 R126, PT, PT, R126, -R0, RZ ;  /* 0x800000007e7ea210 */ /* 0x000fe20007ffe0ff */
[----:B------:R-:W-:Y:S01]  /*3850*/  @!P5 IMAD.IADD R125, R125, 0x1, -R0 ;  /* 0x000000017d7dd824 */ /* 0x000fe200078e0a00 */
[C---:B------:R-:W-:Y:S01]  /*3860*/  ISETP.GT.U32.AND P4, PT, R0.reuse, R124, PT ;  /* 0x0000007c0000720c */ /* 0x040fe20003f84070 */
[----:B------:R-:W-:Y:S01]  /*3870*/  IMAD.HI.U32 R11, R39, R7, RZ ;  /* 0x00000007270b7227 */ /* 0x000fe200078e00ff */
[C---:B------:R-:W-:Y:S01]  /*3880*/  ISETP.GT.U32.AND P2, PT, R0.reuse, R119, PT ;  /* 0x000000770000720c */ /* 0x040fe20003f44070 */
[----:B------:R-:W-:Y:S01]  /*3890*/  STL [R1+0x8f8], R150 ;  /* 0x0008f89601007387 */ /* 0x000fe20000100800 */
[----:B------:R-:W-:Y:S01]  /*38a0*/  ISETP.GT.U32.AND P5, PT, R0, R118, PT ;  /* 0x000000760000720c */ /* 0x000fe20003fa4070 */
[----:B------:R-:W-:-:S02]  /*38b0*/  IMAD.MOV R9, RZ, RZ, -R9 ;  /* 0x000000ffff097224 */ /* 0x000fc400078e0a09 */
[--C-:B------:R-:W-:Y:S01]  /*38c0*/  @!P0 IMAD.IADD R127, R127, 0x1, -R0.reuse ;  /* 0x000000017f7f8824 */ /* 0x100fe200078e0a00 */
[C---:B------:R-:W-:Y:S01]  /*38d0*/  ISETP.GT.U32.AND P0, PT, R0.reuse, R135, PT ;  /* 0x000000870000720c */ /* 0x040fe20003f04070 */
[--C-:B------:R-:W-:Y:S01]  /*38e0*/  @!P3 IMAD.IADD R129, R129, 0x1, -R0.reuse ;  /* 0x000000018181b824 */ /* 0x100fe200078e0a00 */
[----:B------:R-:W-:Y:S01]  /*38f0*/  ISETP.GT.U32.AND P3, PT, R0, R122, PT ;  /* 0x0000007a0000720c */ /* 0x000fe20003f64070 */
[----:B------:R-:W-:Y:S02]  /*3900*/  VIADD R149, R132, 0x74 ;  /* 0x0000007484957836 */ /* 0x000fe40000000000 */
[--C-:B------:R-:W-:Y:S01]  /*3910*/  @!P4 IMAD.IADD R124, R124, 0x1, -R0.reuse ;  /* 0x000000017c7cc824 */ /* 0x100fe200078e0a00 */
[C---:B------:R-:W-:Y:S01]  /*3920*/  ISETP.GT.U32.AND P1, PT, R0.reuse, R129, PT ;  /* 0x000000810000720c */ /* 0x040fe20003f24070 */
[--C-:B------:R-:W-:Y:S01]  /*3930*/  @!P2 IMAD.IADD R119, R119, 0x1, -R0.reuse ;  /* 0x000000017777a824 */ /* 0x100fe200078e0a00 */
[----:B------:R-:W-:Y:S01]  /*3940*/  ISETP.GT.U32.AND P4, PT, R0, R117, PT ;  /* 0x000000750000720c */ /* 0x000fe20003f84070 */
[--C-:B------:R-:W-:Y:S01]  /*3950*/  @!P5 IMAD.IADD R118, R118, 0x1, -R0.reuse ;  /* 0x000000017676d824 */ /* 0x100fe200078e0a00 */
[----:B------:R-:W-:Y:S01]  /*3960*/  ISETP.GT.U32.AND P2, PT, R0, R112, PT ;  /* 0x000000700000720c */ /* 0x000fe20003f44070 */
[----:B------:R-:W-:Y:S01]  /*3970*/  VIADD R147, R132, 0x76 ;  /* 0x0000007684937836 */ /* 0x000fe20000000000 */
[C---:B------:R-:W-:Y:S01]  /*3980*/  ISETP.GT.U32.AND P5, PT, R0.reuse, R111, PT ;  /* 0x0000006f0000720c */ /* 0x040fe20003fa4070 */
[----:B------:R-:W-:Y:S01]  /*3990*/  @!P0 IMAD.IADD R135, R135, 0x1, -R0 ;  /* 0x0000000187878824 */ /* 0x000fe200078e0a00 */
[C---:B------:R-:W-:Y:S01]  /*39a0*/  ISETP.GT.U32.AND P0, PT, R0.reuse, R127, PT ;  /* 0x0000007f0000720c */ /* 0x040fe20003f04070 */
[----:B------:R-:W-:Y:S01]  /*39b0*/  IMAD R6, R0, R13, R6 ;  /* 0x0000000d00067224 */ /* 0x000fe200078e0206 */
[----:B------:R-:W-:Y:S01]  /*39c0*/  @!P3 IADD3 R122, PT, PT, R122, -R0, RZ ;  /* 0x800000007a7ab210 */ /* 0x000fe20007ffe0ff */
[----:B------:R-:W-:Y:S01]  /*39d0*/  IMAD.MOV R11, RZ, RZ, -R11 ;  /* 0x000000ffff0b7224 */ /* 0x000fe200078e0a0b */
[C---:B------:R-:W-:Y:S01]  /*39e0*/  ISETP.GT.U32.AND P3, PT, R0.reuse, R128, PT ;  /* 0x000000800000720c */ /* 0x040fe20003f64070 */
[----:B------:R-:W-:Y:S01]  /*39f0*/  @!P1 IMAD.IADD R129, R129, 0x1, -R0 ;  /* 0x0000000181819824 */ /* 0x000fe200078e0a00 */
[C---:B------:R-:W-:Y:S01]  /*3a00*/  ISETP.GT.U32.AND P1, PT, R0.reuse, R123, PT ;  /* 0x0000007b0000720c */ /* 0x040fe20003f24070 */
[C---:B------:R-:W-:Y:S01]  /*3a10*/  IMAD R38, R0.reuse, R9, R38 ;  /* 0x0000000900267224 */ /* 0x040fe200078e0226 */
[----:B------:R-:W-:Y:S01]  /*3a20*/  ISETP.GT.U32.AND P6, PT, R0, R122, PT ;  /* 0x0000007a0000720c */ /* 0x000fe20003fc4070 */
[--C-:B------:R-:W-:Y:S01]  /*3a30*/  @!P2 IMAD.IADD R112, R112, 0x1, -R0.reuse ;  /* 0x000000017070a824 */ /* 0x100fe200078e0a00 */
[----:B------:R-:W-:Y:S01]  /*3a40*/  @!P4 IADD3 R117, PT, PT, R117, -R0, RZ ;  /* 0x800000007575c210 */ /* 0x000fe20007ffe0ff */
[--C-:B------:R-:W-:Y:S01]  /*3a50*/  @!P5 IMAD.IADD R111, R111, 0x1, -R0.reuse ;  /* 0x000000016f6fd824 */ /* 0x100fe200078e0a00 */
[C---:B------:R-:W-:Y:S01]  /*3a60*/  ISETP.GT.U32.AND P4, PT, R0.reuse, R110, PT ;  /* 0x0000006e0000720c */ /* 0x040fe20003f84070 */
[--C-:B------:R-:W-:Y:S01]  /*3a70*/  @!P0 IMAD.IADD R127, R127, 0x1, -R0.reuse ;  /* 0x000000017f7f8824 */ /* 0x100fe200078e0a00 */
[C---:B------:R-:W-:Y:S01]  /*3a80*/  ISETP.GT.U32.AND P0, PT, R0.reuse, R120, PT ;  /* 0x000000780000720c */ /* 0x040fe20003f04070 */
[C---:B------:R-:W-:Y:S01]  /*3a90*/  IMAD R7, R0.reuse, R11, R7 ;  /* 0x0000000b00077224 */ /* 0x040fe200078e0207 */
[----:B------:R-:W-:Y:S01]  /*3aa0*/  ISETP.GT.U32.AND P2, PT, R0, R118, PT ;  /* 0x000000760000720c */ /* 0x000fe20003f44070 */
[--C-:B------:R-:W-:Y:S01]  /*3ab0*/  @!P3 IMAD.IADD R128, R128, 0x1, -R0.reuse ;  /* 0x000000018080b824 */ /* 0x100fe200078e0a00 */
[C---:B------:R-:W-:Y:S01]  /*3ac0*/  ISETP.GT.U32.AND P3, PT, R0.reuse, R121, PT ;  /* 0x000000790000720c */ /* 0x040fe20003f64070 */
[--C-:B------:R-:W-:Y:S01]  /*3ad0*/  @!P1 IMAD.IADD R123, R123, 0x1, -R0.reuse ;  /* 0x000000017b7b9824 */ /* 0x100fe200078e0a00 */
[----:B------:R-:W-:Y:S01]  /*3ae0*/  ISETP.GT.U32.AND P1, PT, R0, R116, PT ;  /* 0x000000740000720c */ /* 0x000fe20003f24070 */
[--C-:B------:R-:W-:Y:S01]  /*3af0*/  @!P6 IMAD.IADD R122, R122, 0x1, -R0.reuse ;  /* 0x000000017a7ae824 */ /* 0x100fe200078e0a00 */
[----:B------:R-:W-:Y:S01]  /*3b00*/  ISETP.GT.U32.AND P6, PT, R0, R115, PT ;  /* 0x000000730000720c */ /* 0x000fe20003fc4070 */
[----:B------:R-:W-:Y:S01]  /*3b10*/  VIADD R143, R132, 0x7a ;  /* 0x0000007a848f7836 */ /* 0x000fe20000000000 */
[----:B------:R-:W-:Y:S01]  /*3b20*/  ISETP.GT.U32.AND P5, PT, R0, R117, PT ;  /* 0x000000750000720c */ /* 0x000fe20003fa4070 */
[--C-:B------:R-:W-:Y:S01]  /*3b30*/  @!P4 IMAD.IADD R110, R110, 0x1, -R0.reuse ;  /* 0x000000016e6ec824 */ /* 0x100fe200078e0a00 */
[----:B------:R-:W-:Y:S01]  /*3b40*/  IABS R9, R149 ;  /* 0x0000009500097213 */ /* 0x000fe20000000000 */
[--C-:B------:R-:W-:Y:S01]  /*3b50*/  @!P0 IMAD.IADD R120, R120, 0x1, -R0.reuse ;  /* 0x0000000178788824 */ /* 0x100fe200078e0a00 */
[----:B------:R-:W-:Y:S01]  /*3b60*/  ISETP.GT.U32.AND P0, PT, R0, R113, PT ;  /* 0x000000710000720c */ /* 0x000fe20003f04070 */
[--C-:B------:R-:W-:Y:S01]  /*3b70*/  @!P2 IMAD.IADD R118, R118, 0x1, -R0.reuse ;  /* 0x000000017676a824 */ /* 0x100fe200078e0a00 */
[C---:B------:R-:W-:Y:S01]  /*3b80*/  ISETP.GT.U32.AND P2, PT, R0.reuse, R112, PT ;  /* 0x000000700000720c */ /* 0x040fe20003f44070 */
[--C-:B------:R-:W-:Y:S01]  /*3b90*/  @!P3 IMAD.IADD R121, R121, 0x1, -R0.reuse ;  /* 0x000000017979b824 */ /* 0x100fe200078e0a00 */
[----:B------:R-:W-:Y:S01]  /*3ba0*/  ISETP.GT.U32.AND P3, PT, R0, R114, PT ;  /* 0x000000720000720c */ /* 0x000fe20003f64070 */
[--C-:B------:R-:W-:Y:S01]  /*3bb0*/  @!P1 IMAD.IADD R116, R116, 0x1, -R0.reuse ;  /* 0x0000000174749824 */ /* 0x100fe200078e0a00 */
[C---:B------:R-:W-:Y:S01]  /*3bc0*/  ISETP.GT.U32.AND P1, PT, R0.reuse, R109, PT ;  /* 0x0000006d0000720c */ /* 0x040fe20003f24070 */
[--C-:B------:R-:W-:Y:S01]  /*3bd0*/  @!P6 IMAD.IADD R115, R115, 0x1, -R0.reuse ;  /* 0x000000017373e824 */ /* 0x100fe200078e0a00 */
[C---:B------:R-:W-:Y:S01]  /*3be0*/  ISETP.GT.U32.AND P6, PT, R0.reuse, R121, PT ;  /* 0x000000790000720c */ /* 0x040fe20003fc4070 */
[--C-:B------:R-:W-:Y:S01]  /*3bf0*/  @!P5 IMAD.IADD R117, R117, 0x1, -R0.reuse ;  /* 0x000000017575d824 */ /* 0x100fe200078e0a00 */
[C---:B------:R-:W-:Y:S01]  /*3c00*/  ISETP.GT.U32.AND P4, PT, R0.reuse, R116, PT ;  /* 0x000000740000720c */ /* 0x040fe20003f84070 */
[----:B------:R-:W-:Y:S01]  /*3c10*/  IMAD.HI.U32 R42, R39, R9, RZ ;  /* 0x00000009272a7227 */ /* 0x000fe200078e00ff */
[C---:B------:R-:W-:Y:S01]  /*3c20*/  ISETP.GT.U32.AND P5, PT, R0.reuse, R111, PT ;  /* 0x0000006f0000720c */ /* 0x040fe20003fa4070 */
[----:B------:R-:W-:Y:S01]  /*3c30*/  STL [R1+0x8f4], R149 ;  /* 0x0008f49501007387 */ /* 0x000fe20000100800 */
[----:B------:R-:W-:Y:S01]  /*3c40*/  IABS R13, R147 ;  /* 0x00000093000d7213 */ /* 0x000fe20000000000 */
[--C-:B------:R-:W-:Y:S01]  /*3c50*/  @!P0 IMAD.IADD R113, R113, 0x1, -R0.reuse ;  /* 0x0000000171718824 */ /* 0x100fe200078e0a00 */
[----:B------:R-:W-:Y:S01]  /*3c60*/  ISETP.GT.U32.AND P0, PT, R0, R119, PT ;  /* 0x000000770000720c */ /* 0x000fe20003f04070 */
[--C-:B------:R-:W-:Y:S01]  /*3c70*/  @!P3 IMAD.IADD R114, R114, 0x1, -R0.reuse ;  /* 0x000000017272b824 */ /* 0x100fe200078e0a00 */
[C---:B------:R-:W-:Y:S01]  /*3c80*/  ISETP.GT.U32.AND P3, PT, R0.reuse, R120, PT ;  /* 0x000000780000720c */ /* 0x040fe20003f64070 */
[--C-:B------:R-:W-:Y:S01]  /*3c90*/  @!P1 IMAD.IADD R109, R109, 0x1, -R0.reuse ;  /* 0x000000016d6d9824 */ /* 0x100fe200078e0a00 */
[----:B------:R-:W-:Y:S01]  /*3ca0*/  ISETP.GT.U32.AND P1, PT, R0, R115, PT ;  /* 0x000000730000720c */ /* 0x000fe20003f24070 */
[----:B------:R-:W-:Y:S01]  /*3cb0*/  IMAD.HI.U32 R43, R39, R13, RZ ;  /* 0x0000000d272b7227 */ /* 0x000fe200078e00ff */
[----:B------:R-:W-:Y:S01]  /*3cc0*/  @!P2 IADD3 R112, PT, PT, R112, -R0, RZ ;  /* 0x800000007070a210 */ /* 0x000fe20007ffe0ff */
[----:B------:R-:W-:Y:S01]  /*3cd0*/  STL [R1+0x8f0], R148 ;  /* 0x0008f09401007387 */ /* 0x000fe20000100800 */
[----:B------:R-:W-:Y:S01]  /*3ce0*/  ISETP.GT.U32.AND P2, PT, R0, R105, PT ;  /* 0x000000690000720c */ /* 0x000fe20003f44070 */
[--C-:B------:R-:W-:Y:S01]  /*3cf0*/  @!P4 IMAD.IADD R116, R116, 0x1, -R0.reuse ;  /* 0x000000017474c824 */ /* 0x100fe200078e0a00 */
[C---:B------:R-:W-:Y:S01]  /*3d00*/  ISETP.GT.U32.AND P4, PT, R0.reuse, R110, PT ;  /* 0x0000006e0000720c */ /* 0x040fe20003f84070 */
[--C-:B------:R-:W-:Y:S01]  /*3d10*/  @!P5 IMAD.IADD R111, R111, 0x1, -R0.reuse ;  /* 0x000000016f6fd824 */ /* 0x100fe200078e0a00 */
[----:B------:R-:W-:Y:S01]  /*3d20*/  @!P6 IADD3 R121, PT, PT, R121, -R0, RZ ;  /* 0x800000007979e210 */ /* 0x000fe20007ffe0ff */
[--C-:B------:R-:W-:Y:S01]  /*3d30*/  @!P0 IMAD.IADD R119, R119, 0x1, -R0.reuse ;  /* 0x0000000177778824 */ /* 0x100fe200078e0a00 */
[----:B------:R-:W-:Y:S01]  /*3d40*/  ISETP.GT.U32.AND P0, PT, R0, R113, PT ;  /* 0x000000710000720c */ /* 0x000fe20003f04070 */
[--C-:B------:R-:W-:Y:S01]  /*3d50*/  @!P3 IMAD.IADD R120, R120, 0x1, -R0.reuse ;  /* 0x000000017878b824 */ /* 0x100fe200078e0a00 */
[C---:B------:R-:W-:Y:S01]  /*3d60*/  ISETP.GT.U32.AND P3, PT, R0.reuse, R114, PT ;  /* 0x000000720000720c */ /* 0x040fe20003f64070 */
[--C-:B------:R-:W-:Y:S01]  /*3d70*/  @!P1 IMAD.IADD R115, R115, 0x1, -R0.reuse ;  /* 0x0000000173739824 */ /* 0x100fe200078e0a00 */
[----:B------:R-:W-:Y:S01]  /*3d80*/  ISETP.GT.U32.AND P1, PT, R0, R108, PT ;  /* 0x0000006c0000720c */ /* 0x000fe20003f24070 */
[----:B------:R-:W-:Y:S01]  /*3d90*/  VIADD R146, R132, 0x77 ;  /* 0x0000007784927836 */ /* 0x000fe20000000000 */
[C---:B------:R-:W-:Y:S01]  /*3da0*/  ISETP.GT.U32.AND P6, PT, R0.reuse, R109, PT ;  /* 0x0000006d0000720c */ /* 0x040fe20003fc4070 */
[--C-:B------:R-:W-:Y:S01]  /*3db0*/  @!P2 IMAD.IADD R105, R105, 0x1, -R0.reuse ;  /* 0x000000016969a824 */ /* 0x100fe200078e0a00 */
[----:B------:R-:W-:Y:S01]  /*3dc0*/  ISETP.GT.U32.AND P5, PT, R0, R104, PT ;  /* 0x000000680000720c */ /* 0x000fe20003fa4070 */
[----:B------:R-:W-:Y:S01]  /*3dd0*/  @!P4 IMAD.IADD R110, R110, 0x1, -R0 ;  /* 0x000000016e6ec824 */ /* 0x000fe200078e0a00 */
[C---:B------:R-:W-:Y:S01]  /*3de0*/  ISETP.GT.U32.AND P4, PT, R0.reuse, R103, PT ;  /* 0x000000670000720c */ /* 0x040fe20003f84070 */
[----:B------:R-:W-:Y:S01]  /*3df0*/  IMAD.MOV R42, RZ, RZ, -R42 ;  /* 0x000000ffff2a7224 */ /* 0x000fe200078e0a2a */
[C---:B------:R-:W-:Y:S01]  /*3e00*/  ISETP.GT.U32.AND P2, PT, R0.reuse, R98, PT ;  /* 0x000000620000720c */ /* 0x040fe20003f44070 */
[--C-:B------:R-:W-:Y:S01]  /*3e10*/  @!P0 IMAD.IADD R113, R113, 0x1, -R0.reuse ;  /* 0x0000000171718824 */ /* 0x100fe200078e0a00 */
[----:B------:R-:W-:Y:S01]  /*3e20*/  ISETP.GT.U32.AND P0, PT, R0, R106, PT ;  /* 0x0000006a0000720c */ /* 0x000fe20003f04070 */
[--C-:B------:R-:W-:Y:S01]  /*3e30*/  @!P3 IMAD.IADD R114, R114, 0x1, -R0.reuse ;  /* 0x000000017272b824 */ /* 0x100fe200078e0a00 */
[----:B------:R-:W-:Y:S01]  /*3e40*/  ISETP.GT.U32.AND P3, PT, R0, R107, PT ;  /* 0x0000006b0000720c */ /* 0x000fe20003f64070 */
[--C-:B------:R-:W-:Y:S01]  /*3e50*/  @!P1 IMAD.IADD R108, R108, 0x1, -R0.reuse ;  /* 0x000000016c6c9824 */ /* 0x100fe200078e0a00 */
[C---:B------:R-:W-:Y:S01]  /*3e60*/  ISETP.GT.U32.AND P1, PT, R0.reuse, R101, PT ;  /* 0x000000650000720c */ /* 0x040fe20003f24070 */
[--C-:B------:R-:W-:Y:S01]  /*3e70*/  @!P6 IMAD.IADD R109, R109, 0x1, -R0.reuse ;  /* 0x000000016d6de824 */ /* 0x100fe200078e0a00 */
[----:B------:R-:W-:Y:S01]  /*3e80*/  ISETP.GT.U32.AND P6, PT, R0, R102, PT ;  /* 0x000000660000720c */ /* 0x000fe20003fc4070 */
[--C-:B------:R-:W-:Y:S01]  /*3e90*/  @!P5 IMAD.IADD R104, R104, 0x1, -R0.reuse ;  /* 0x000000016868d824 */ /* 0x100fe200078e0a00 */
[----:B------:R-:W-:Y:S01]  /*3ea0*/  ISETP.GT.U32.AND P5, PT, R0, R97, PT ;  /* 0x000000610000720c */ /* 0x000fe20003fa4070 */
[----:B------:R-:W-:Y:S01]  /*3eb0*/  IMAD.MOV R43, RZ, RZ, -R43 ;  /* 0x000000ffff2b7224 */ /* 0x000fe200078e0a2b */
[----:B------:R-:W-:Y:S01]  /*3ec0*/  @!P4 IADD3 R103, PT, PT, R103, -R0, RZ ;  /* 0x800000006767c210 */ /* 0x000fe20007ffe0ff */
[--C-:B------:R-:W-:Y:S01]  /*3ed0*/  @!P2 IMAD.IADD R98, R98, 0x1, -R0.reuse ;  /* 0x000000016262a824 */ /* 0x100fe200078e0a00 */
[----:B------:R-:W-:Y:S01]  /*3ee0*/  ISETP.GT.U32.AND P4, PT, R0, R96, PT ;  /* 0x000000600000720c */ /* 0x000fe20003f84070 */
[--C-:B------:R-:W-:Y:S01]  /*3ef0*/  @!P0 IMAD.IADD R106, R106, 0x1, -R0.reuse ;  /* 0x000000016a6a8824 */ /* 0x100fe200078e0a00 */
[C---:B------:R-:W-:Y:S01]  /*3f00*/  ISETP.GT.U32.AND P0, PT, R0.reuse, R99, PT ;  /* 0x000000630000720c */ /* 0x040fe20003f04070 */
        /* <DEDUP_REMOVED lines=22> */
[----:B------:R-:W-:Y:S01]  /*4070*/  IMAD R13, R0, R43, R13 ;  /* 0x0000002b000d7224 */ /* 0x000fe200078e020d */
[----:B------:R-:W-:Y:S01]  /*4080*/  @!P6 IADD3 R108, PT, PT, R108, -R0, RZ ;  /* 0x800000006c6ce210 */ /* 0x000fe20007ffe0ff */
        /* <DEDUP_REMOVED lines=16> */
[----:B------:R-:W-:Y:S01]  /*4190*/  VIADD R140, R132, 0x7d ;  /* 0x0000007d848c7836 */ /* 0x000fe20000000000 */
        /* <DEDUP_REMOVED lines=8> */
[----:B------:R-:W-:Y:S01]  /*4220*/  ISETP.GT.U32.AND P2, PT, R0, R84, PT ;  /* 0x000000540000720c */ /* 0x000fe20003f44070 */
[----:B------:R-:W-:Y:S01]  /*4230*/  VIADD R142, R132, 0x7b ;  /* 0x0000007b848e7836 */ /* 0x000fe20000000000 */
[----:B------:R-:W-:Y:S01]  /*4240*/  ISETP.GT.U32.AND P6, PT, R0, R89, PT ;  /* 0x000000590000720c */ /* 0x000fe20003fc4070 */
[--C-:B------:R-:W-:Y:S01]  /*4250*/  @!P4 IMAD.IADD R88, R88, 0x1, -R0.reuse ;  /* 0x000000015858c824 */ /* 0x100fe200078e0a00 */
[----:B------:R-:W-:Y:S01]  /*4260*/  @!P5 IADD3 R90, PT, PT, R90, -R0, RZ ;  /* 0x800000005a5ad210 */ /* 0x000fe20007ffe0ff */
[----:B------:R-:W-:Y:S01]  /*4270*/  VIADD R141, R132, 0x7c ;  /* 0x0000007c848d7836 */ /* 0x000fe20000000000 */
[C---:B------:R-:W-:Y:S01]  /*4280*/  ISETP.GT.U32.AND P5, PT, R0.reuse, R83, PT ;  /* 0x000000530000720c */ /* 0x040fe20003fa4070 */
        /* <DEDUP_REMOVED lines=10> */
[----:B------:R-:W-:Y:S01]  /*4330*/  IMAD.HI.U32 R41, R39, R47, RZ ;  /* 0x0000002f27297227 */ /* 0x000fe200078e00ff */
[----:B------:R-:W-:Y:S01]  /*4340*/  ISETP.GT.U32.AND P6, PT, R0, R95, PT ;  /* 0x0000005f0000720c */ /* 0x000fe20003fc4070 */
[----:B------:R-:W-:Y:S01]  /*4350*/  STL [R1+0x8ec], R147 ;  /* 0x0008ec9301007387 */ /* 0x000fe20000100800 */
[----:B------:R-:W-:Y:S01]  /*4360*/  IABS R46, R143 ;  /* 0x0000008f002e7213 */ /* 0x000fe20000000000 */
[--C-:B------:R-:W-:Y:S01]  /*4370*/  @!P3 IMAD.IADD R86, R86, 0x1, -R0.reuse ;  /* 0x000000015656b824 */ /* 0x100fe200078e0a00 */
[C---:B------:R-:W-:Y:S01]  /*4380*/  ISETP.GT.U32.AND P3, PT, R0.reuse, R92, PT ;  /* 0x0000005c0000720c */ /* 0x040fe20003f64070 */
[--C-:B------:R-:W-:Y:S01]  /*4390*/  @!P0 IMAD.IADD R85, R85, 0x1, -R0.reuse ;  /* 0x0000000155558824 */ /* 0x100fe200078e0a00 */
[C---:B------:R-:W-:Y:S01]  /*43a0*/  ISETP.GT.U32.AND P0, PT, R0.reuse, R91, PT ;  /* 0x0000005b0000720c */ /* 0x040fe20003f04070 */
        /* <DEDUP_REMOVED lines=8> */
[----:B------:R-:W-:Y:S01]  /*4430*/  IMAD.HI.U32 R43, R39, R46, RZ ;  /* 0x0000002e272b7227 */ /* 0x000fe200078e00ff */
[----:B------:R-:W-:Y:S01]  /*4440*/  @!P6 IADD3 R95, PT, PT, R95, -R0, RZ ;  /* 0x800000005f5fe210 */ /* 0x000fe20007ffe0ff */
[----:B------:R-:W-:Y:S01]  /*4450*/  STL [R1+0x8e8], R146 ;  /* 0x0008e89201007387 */ /* 0x000fe20000100800 */
[----:B------:R-:W-:Y:S01]  /*4460*/  ISETP.GT.U32.AND P6, PT, R0, R83, PT ;  /* 0x000000530000720c */ /* 0x000fe20003fc4070 */
        /* <DEDUP_REMOVED lines=14> */
[----:B------:R-:W-:Y:S01]  /*4550*/  VIADD R139, R132, 0x7e ;  /* 0x0000007e848b7836 */ /* 0x000fe20000000000 */
[----:B------:R-:W-:Y:S01]  /*4560*/  @!P3 IADD3 R86, PT, PT, R86, -R0, RZ ;  /* 0x800000005656b210 */ /* 0x000fe20007ffe0ff */
        /* <DEDUP_REMOVED lines=8> */
[----:B------:R-:W-:Y:S01]  /*45f0*/  IMAD.MOV R41, RZ, RZ, -R41 ;  /* 0x000000ffff297224 */ /* 0x000fe200078e0a29 */
[----:B------:R-:W-:Y:S01]  /*4600*/  @!P2 IADD3 R77, PT, PT, R77, -R0, RZ ;  /* 0x800000004d4da210 */ /* 0x000fe20007ffe0ff */
[--C-:B------:R-:W-:Y:S01]  /*4610*/  @!P6 IMAD.IADD R76, R76, 0x1, -R0.reuse ;  /* 0x000000014c4ce824 */ /* 0x100fe200078e0a00 */
[C---:B------:R-:W-:Y:S01]  /*4620*/  ISETP.GT.U32.AND P4, PT, R0.reuse, R74, PT ;  /* 0x0000004a0000720c */ /* 0x040fe20003f84070 */
[C---:B------:R-:W-:Y:S01]  /*4630*/  IMAD R47, R0.reuse, R41, R47 ;  /* 0x00000029002f7224 */ /* 0x040fe200078e022f */
        /* <DEDUP_REMOVED lines=9> */
[----:B------:R-:W-:Y:S01]  /*46d0*/  STL [R1+0x8b0], R252 ;  /* 0x0008b0fc01007387 */ /* 0x000fe20000100800 */
[----:B------:R-:W-:Y:S01]  /*46e0*/  ISETP.GT.U32.AND P1, PT, R0, R79, PT ;  /* 0x0000004f0000720c */ /* 0x000fe20003f24070 */
        /* <DEDUP_REMOVED lines=10> */
[----:B------:R-:W-:Y:S01]  /*4790*/  STL [R1+0x8e4], R145 ;  /* 0x0008e49101007387 */ /* 0x000fe20000100800 */
[----:B------:R-:W-:Y:S01]  /*47a0*/  @!P5 IADD3 R81, PT, PT, R81, -R0, RZ ;  /* 0x800000005151d210 */ /* 0x000fe20007ffe0ff */
[--C-:B------:R-:W-:Y:S01]  /*47b0*/  @!P1 IMAD.IADD R79, R79, 0x1, -R0.reuse ;  /* 0x000000014f4f9824 */ /* 0x100fe200078e0a00 */
        /* <DEDUP_REMOVED lines=79> */
[----:B-----5:R-:W2:Y:S01]  /*4cb0*/  LDL R247, [R1+0x8bc] ;  /* 0x0008bc0001f77983 */ /* 0x020ea20000100800 */
[----:B------:R-:W-:Y:S01]  /*4cc0*/  ISETP.GT.U32.AND P6, PT, R0, R51, PT ;  /* 0x000000330000720c */ /* 0x000fe20003fc4070 */
[--C-:B------:R-:W-:Y:S01]  /*4cd0*/  @!P0 IMAD.IADD R56, R56, 0x1, -R0.reuse ;  /* 0x0000000138388824 */ /* 0x100fe200078e0a00 */
[----:B------:R-:W-:Y:S01]  /*4ce0*/  ISETP.GT.U32.AND P0, PT, R0, R49, PT ;  /* 0x000000310000720c */ /* 0x000fe20003f04070 */
[----:B------:R-:W3:Y:S01]  /*4cf0*/  LDL R248, [R1+0x8b8] ;  /* 0x0008b80001f87983 */ /* 0x000ee20000100800 */
        /* <DEDUP_REMOVED lines=13> */
[----:B------:R-:W5:Y:S01]  /*4dd0*/  LDL R249, [R1+0x8b4] ;  /* 0x0008b40001f97983 */ /* 0x000f620000100800 */
[C---:B------:R-:W-:Y:S01]  /*4de0*/  ISETP.GT.U32.AND P6, PT, R0.reuse, R33, PT ;  /* 0x000000210000720c */ /* 0x040fe20003fc4070 */
[--C-:B------:R-:W-:Y:S01]  /*4df0*/  @!P2 IMAD.IADD R37, R37, 0x1, -R0.reuse ;  /* 0x000000012525a824 */ /* 0x100fe200078e0a00 */
[----:B------:R-:W-:Y:S01]  /*4e00*/  ISETP.GT.U32.AND P2, PT, R0, R54, PT ;  /* 0x000000360000720c */ /* 0x000fe20003f44070 */
[----:B------:R-:W4:Y:S01]  /*4e10*/  LDL R250, [R1+0x970] ;  /* 0x0009700001fa7983 */ /* 0x000f220000100800 */
        /* <DEDUP_REMOVED lines=13> */
[----:B------:R-:W4:Y:S01]  /*4ef0*/  LDL R251, [R1+0x974] ;  /* 0x0009740001fb7983 */ /* 0x000f220000100800 */
[C---:B------:R-:W-:Y:S01]  /*4f00*/  ISETP.GT.U32.AND P6, PT, R0.reuse, R34, PT ;  /* 0x000000220000720c */ /* 0x040fe20003fc4070 */
[----:B------:R-:W-:Y:S01]  /*4f10*/  @!P4 IMAD.IADD R53, R53, 0x1, -R0 ;  /* 0x000000013535c824 */ /* 0x000fe200078e0a00 */
[----:B------:R-:W-:-:S02]  /*4f20*/  ISETP.GT.U32.AND P4, PT, R0, R36, PT ;  /* 0x000000240000720c */ /* 0x000fc40003f84070 */
        /* <DEDUP_REMOVED lines=11> */
[----:B------:R-:W-:Y:S01]  /*4fe0*/  @!P4 IMAD.IADD R36, R36, 0x1, -R0 ;  /* 0x000000012424c824 */ /* 0x000fe200078e0a00 */
[----:B------:R-:W-:-:S02]  /*4ff0*/  ISETP.GT.U32.AND P4, PT, R0, R29, PT ;  /* 0x0000001d0000720c */ /* 0x000fc40003f84070 */
[C---:B------:R-:W-:Y:S01]  /*5000*/  ISETP.GT.U32.AND P6, PT, R0.reuse, R27, PT ;  /* 0x0000001b0000720c */ /* 0x040fe20003fc4070 */
[--C-:B------:R-:W-:Y:S01]  /*5010*/  @!P5 IMAD.IADD R35, R35, 0x1, -R0.reuse ;  /* 0x000000012323d824 */ /* 0x100fe200078e0a00 */
[----:B------:R-:W-:Y:S02]  /*5020*/  ISETP.GT.U32.AND P5, PT, R0, R28, PT ;  /* 0x0000001c0000720c */ /* 0x000fe40003fa4070 */
[----:B------:R-:W-:Y:S01]  /*5030*/  @!P1 IADD3 R33, PT, PT, R33, -R0, RZ ;  /* 0x8000000021219210 */ /* 0x000fe20007ffe0ff */
        /* <DEDUP_REMOVED lines=10> */
[----:B------:R-:W-:Y:S01]  /*50e0*/  @!P5 IMAD.IADD R28, R28, 0x1, -R0 ;  /* 0x000000011c1cd824 */ /* 0x000fe200078e0a00 */
[----:B------:R-:W-:-:S02]  /*50f0*/  ISETP.GT.U32.AND P5, PT, R0, R21, PT ;  /* 0x000000150000720c */ /* 0x000fc40003fa4070 */
[----:B------:R-:W-:Y:S01]  /*5100*/  ISETP.GT.U32.AND P6, PT, R0, R20, PT ;  /* 0x000000140000720c */ /* 0x000fe20003fc4070 */
        /* <DEDUP_REMOVED lines=29> */
[----:B------:R-:W-:Y:S01]  /*52e0*/  @!P3 IMAD.IADD R25, R25, 0x1, -R0 ;  /* 0x000000011919b824 */ /* 0x000fe200078e0a00 */
[----:B------:R-:W-:-:S02]  /*52f0*/  ISETP.GT.U32.AND P3, PT, R0, R18, PT ;  /* 0x000000120000720c */ /* 0x000fc40003f64070 */
[----:B------:R-:W-:Y:S01]  /*5300*/  ISETP.GT.U32.AND P6, PT, R0, R12, PT ;  /* 0x0000000c0000720c */ /* 0x000fe20003fc4070 */
[--C-:B------:R-:W-:Y:S01]  /*5310*/  @!P0 IMAD.IADD R24, R24, 0x1, -R0.reuse ;  /* 0x0000000118188824 */ /* 0x100fe200078e0a00 */
        /* <DEDUP_REMOVED lines=8> */
[----:B------:R-:W-:Y:S01]  /*53a0*/  @!P3 IMAD.IADD R18, R18, 0x1, -R0 ;  /* 0x000000011212b824 */ /* 0x000fe200078e0a00 */
[----:B------:R-:W-:-:S02]  /*53b0*/  ISETP.GT.U32.AND P1, PT, R0, R8, PT ;  /* 0x000000080000720c */ /* 0x000fc40003f24070 */
[C---:B------:R-:W-:Y:S01]  /*53c0*/  ISETP.GT.U32.AND P3, PT, R0.reuse, R6, PT ;  /* 0x000000060000720c */ /* 0x040fe20003f64070 */
[--C-:B------:R-:W-:Y:S01]  /*53d0*/  @!P0 IMAD.IADD R17, R17, 0x1, -R0.reuse ;  /* 0x0000000111118824 */ /* 0x100fe200078e0a00 */
[----:B------:R-:W-:Y:S01]  /*53e0*/  ISETP.GT.U32.AND P0, PT, R0, R38, PT ;  /* 0x000000260000720c */ /* 0x000fe20003f04070 */
[--C-:B------:R-:W-:Y:S01]  /*53f0*/  @!P2 IMAD.IADD R16, R16, 0x1, -R0.reuse ;  /* 0x000000011010a824 */ /* 0x100fe200078e0a00 */
[----:B------:R-:W-:Y:S02]  /*5400*/  ISETP.GT.U32.AND P2, PT, R0, R2, PT ;  /* 0x000000020000720c */ /* 0x000fe40003f44070 */
[----:B------:R-:W-:Y:S01]  /*5410*/  IABS R15, R146 ;  /* 0x00000092000f7213 */ /* 0x000fe20000000000 */
[--C-:B------:R-:W-:Y:S01]  /*5420*/  @!P4 IMAD.IADD R14, R14, 0x1, -R0.reuse ;  /* 0x000000010e0ec824 */ /* 0x100fe200078e0a00 */
[----:B------:R-:W-:Y:S01]  /*5430*/  ISETP.GT.U32.AND P4, PT, R0, R7, PT ;  /* 0x000000070000720c */ /* 0x000fe20003f84070 */
[--C-:B------:R-:W-:Y:S01]  /*5440*/  @!P5 IMAD.IADD R10, R10, 0x1, -R0.reuse ;  /* 0x000000010a0ad824 */ /* 0x100fe200078e0a00 */
[----:B------:R-:W-:Y:S01]  /*5450*/  @!P6 IADD3 R12, PT, PT, R12, -R0, RZ ;  /* 0x800000000c0ce210 */ /* 0x000fe20007ffe0ff */
[--C-:B------:R-:W-:Y:S01]  /*5460*/  @!P1 IMAD.IADD R8, R8, 0x1, -R0.reuse ;  /* 0x0000000108089824 */ /* 0x100fe200078e0a00 */
[----:B------:R-:W-:Y:S01]  /*5470*/  ISETP.GT.U32.AND P6, PT, R0, R9, PT ;  /* 0x000000090000720c */ /* 0x000fe20003fc4070 */
[--C-:B------:R-:W-:Y:S01]  /*5480*/  @!P3 IMAD.IADD R6, R6, 0x1, -R0.reuse ;  /* 0x000000010606b824 */ /* 0x100fe200078e0a00 */
[----:B------:R-:W-:Y:S01]  /*5490*/  ISETP.GT.U32.AND P5, PT, R0, R19, PT ;  /* 0x000000130000720c */ /* 0x000fe20003fa4070 */
[----:B------:R-:W-:Y:S01]  /*54a0*/  @!P0 IMAD.IADD R38, R38, 0x1, -R0 ;  /* 0x0000000126268824 */ /* 0x000fe200078e0a00 */
[C---:B------:R-:W-:Y:S01]  /*54b0*/  ISETP.GT.U32.AND P1, PT, R0.reuse, R18, PT ;  /* 0x000000120000720c */ /* 0x040fe20003f24070 */
[----:B------:R-:W-:Y:S01]  /*54c0*/  IMAD.HI.U32 R42, R39, R15, RZ ;  /* 0x0000000f272a7227 */ /* 0x000fe200078e00ff */
[----:B------:R-:W-:-:S02]  /*54d0*/  ISETP.GT.U32.AND P3, PT, R0, R17, PT ;  /* 0x000000110000720c */ /* 0x000fc40003f64070 */
[----:B------:R-:W-:Y:S01]  /*54e0*/  ISETP.GT.U32.AND P0, PT, R0, R16, PT ;  /* 0x000000100000720c */ /* 0x000fe20003f04070 */
[--C-:B------:R-:W-:Y:S01]  /*54f0*/  @!P2 IMAD.IADD R2, R2, 0x1, -R0.reuse ;  /* 0x000000010202a824 */ /* 0x100fe200078e0a00 */
[----:B------:R-:W-:Y:S01]  /*5500*/  IADD3 R43, PT, PT, -R43, RZ, RZ ;  /* 0x000000ff2b2b7210 */ /* 0x000fe20007ffe1ff */
[----:B------:R-:W-:Y:S01]  /*5510*/  @!P4 IMAD.IADD R7, R7, 0x1, -R0 ;  /* 0x000000010707c824 */ /* 0x000fe200078e0a00 */
[C---:B------:R-:W-:Y:S01]  /*5520*/  ISETP.GT.U32.AND P2, PT, R0.reuse, R14, PT ;  /* 0x0000000e0000720c */ /* 0x040fe20003f44070 */
[----:B------:R-:W-:Y:S01]  /*5530*/  IMAD.MOV R42, RZ, RZ, -R42 ;  /* 0x000000ffff2a7224 */ /* 0x000fe200078e0a2a */
[C---:B------:R-:W-:Y:S01]  /*5540*/  ISETP.GT.U32.AND P4, PT, R0.reuse, R12, PT ;  /* 0x0000000c0000720c */ /* 0x040fe20003f84070 */
[C---:B------:R-:W-:Y:S01]  /*5550*/  IMAD R46, R0.reuse, R43, R46 ;  /* 0x0000002b002e7224 */ /* 0x040fe200078e022e */
[----:B------:R-:W-:Y:S01]  /*5560*/  IABS R48, R145 ;  /* 0x0000009100307213 */ /* 0x000fe20000000000 */
[----:B------:R-:W-:Y:S01]  /*5570*/  IMAD R15, R0, R42, R15 ;  /* 0x0000002a000f7224 */ /* 0x000fe200078e020f */
[----:B------:R-:W-:Y:S01]  /*5580*/  IABS R11, R148 ;  /* 0x00000094000b7213 */ /* 0x000fe20000000000 */
[----:B------:R-:W-:Y:S01]  /*5590*/  @!P6 IMAD.IADD R9, R9, 0x1, -R0 ;  /* 0x000000010909e824 */ /* 0x000fe200078e0a00 */
[----:B------:R-:W-:Y:S01]  /*55a0*/  IABS R43, R140 ;  /* 0x0000008c002b7213 */ /* 0x000fe20000000000 */
[----:B------:R-:W-:Y:S01]  /*55b0*/  IMAD.HI.U32 R42, R39, R48, RZ ;  /* 0x00000030272a7227 */ /* 0x000fe200078e00ff */
[----:B------:R-:W-:-:S02]  /*55c0*/  @!P5 IADD3 R19, PT, PT, R19, -R0, RZ ;  /* 0x800000001313d210 */ /* 0x000fc40007ffe0ff */
[----:B------:R-:W-:Y:S01]  /*55d0*/  IABS R45, R142 ;  /* 0x0000008e002d7213 */ /* 0x000fe20000000000 */
[C---:B------:R-:W-:Y:S01]  /*55e0*/  IMAD.HI.U32 R44, R39.reuse, R11, RZ ;  /* 0x0000000b272c7227 */ /* 0x040fe200078e00ff */
[C---:B------:R-:W-:Y:S02]  /*55f0*/  ISETP.GT.U32.AND P5, PT, R0.reuse, R10, PT ;  /* 0x0000000a0000720c */ /* 0x040fe40003fa4070 */
[----:B------:R-:W-:Y:S01]  /*5600*/  ISETP.GT.U32.AND P6, PT, R0, R7, PT ;  /* 0x000000070000720c */ /* 0x000fe20003fc4070 */
[----:B------:R-:W-:-:S04]  /*5610*/  IMAD.HI.U32 R40, R39, R43, RZ ;  /* 0x0000002b27287227 */ /* 0x000fc800078e00ff */
[--C-:B------:R-:W-:Y:S01]  /*5620*/  @!P1 IMAD.IADD R18, R18, 0x1, -R0.reuse ;  /* 0x0000000112129824 */ /* 0x100fe200078e0a00 */
[C---:B------:R-:W-:Y:S01]  /*5630*/  ISETP.GT.U32.AND P1, PT, R0.reuse, R8, PT ;  /* 0x000000080000720c */ /* 0x040fe20003f24070 */
[----:B------:R-:W-:Y:S01]  /*5640*/  @!P3 IMAD.IADD R17, R17, 0x1, -R0 ;  /* 0x000000011111b824 */ /* 0x000fe200078e0a00 */
[----:B------:R-:W-:Y:S01]  /*5650*/  ISETP.GT.U32.AND P3, PT, R0, R6, PT ;  /* 0x000000060000720c */ /* 0x000fe20003f64070 */
[----:B------:R-:W-:Y:S02]  /*5660*/  IMAD.MOV R42, RZ, RZ, -R42 ;  /* 0x000000ffff2a7224 */ /* 0x000fe400078e0a2a */
[----:B------:R-:W-:Y:S01]  /*5670*/  @!P0 IMAD.IADD R16, R16, 0x1, -R0 ;  /* 0x0000000110108824 */ /* 0x000fe200078e0a00 */
[----:B------:R-:W-:Y:S01]  /*5680*/  ISETP.GT.U32.AND P0, PT, R0, R38, PT ;  /* 0x000000260000720c */ /* 0x000fe20003f04070 */
[----:B------:R-:W-:Y:S02]  /*5690*/  IMAD.MOV R44, RZ, RZ, -R44 ;  /* 0x000000ffff2c7224 */ /* 0x000fe400078e0a2c */
[----:B------:R-:W-:-:S02]  /*56a0*/  IMAD.MOV R40, RZ, RZ, -R40 ;  /* 0x000000ffff287224 */ /* 0x000fc400078e0a28 */
[--C-:B------:R-:W-:Y:S01]  /*56b0*/  @!P2 IMAD.IADD R14, R14, 0x1, -R0.reuse ;  /* 0x000000010e0ea824 */ /* 0x100fe200078e0a00 */
[----:B------:R-:W-:Y:S01]  /*56c0*/  ISETP.GT.U32.AND P2, PT, R0, R2, PT ;  /* 0x000000020000720c */ /* 0x000fe20003f44070 */
[----:B------:R-:W-:Y:S01]  /*56d0*/  @!P4 IMAD.IADD R12, R12, 0x1, -R0 ;  /* 0x000000010c0cc824 */ /* 0x000fe200078e0a00 */
[C---:B------:R-:W-:Y:S01]  /*56e0*/  ISETP.GT.U32.AND P4, PT, R0.reuse, R9, PT ;  /* 0x000000090000720c */ /* 0x040fe20003f84070 */
[----:B------:R-:W-:Y:S01]  /*56f0*/  IMAD R48, R0, R42, R48 ;  /* 0x0000002a00307224 */ /* 0x000fe200078e0230 */
[----:B------:R-:W-:Y:S01]  /*5700*/  @!P3 IADD3 R6, PT, PT, R6, -R0, RZ ;  /* 0x800000000606b210 */ /* 0x000fe20007ffe0ff */
[----:B------:R-:W-:Y:S01]  /*5710*/  IMAD.HI.U32 R42, R39, R45, RZ ;  /* 0x0000002d272a7227 */ /* 0x000fe200078e00ff */
[----:B------:R-:W-:-:S03]  /*5720*/  ISETP.GT.U32.AND P3, PT, R0, R15, PT ;  /* 0x0000000f0000720c */ /* 0x000fc60003f64070 */
[C---:B------:R-:W-:Y:S01]  /*5730*/  IMAD R11, R0.reuse, R44, R11 ;  /* 0x0000002c000b7224 */ /* 0x040fe200078e020b */
[----:B------:R-:W-:Y:S01]  /*5740*/  IABS R44, R141 ;  /* 0x0000008d002c7213 */ /* 0x000fe20000000000 */
[----:B------:R-:W-:Y:S01]  /*5750*/  IMAD R43, R0, R40, R43 ;  /* 0x00000028002b7224 */ /* 0x000fe200078e022b */
[----:B------:R-:W-:Y:S01]  /*5760*/  IABS R40, R139 ;  /* 0x0000008b00287213 */ /* 0x000fe20000000000 */
[----:B------:R-:W-:Y:S02]  /*5770*/  IMAD.MOV R42, RZ, RZ, -R42 ;  /* 0x000000ffff2a7224 */ /* 0x000fe400078e0a2a */
[----:B------:R-:W-:-:S04]  /*5780*/  IMAD.HI.U32 R41, R39, R44, RZ ;  /* 0x0000002c27297227 */ /* 0x000fc800078e00ff */
[----:B------:R-:W-:Y:S02]  /*5790*/  IMAD R45, R0, R42, R45 ;  /* 0x0000002a002d7224 */ /* 0x000fe400078e022d */
[----:B------:R-:W-:Y:S01]  /*57a0*/  IMAD.HI.U32 R39, R39, R40, RZ ;  /* 0x0000002827277227 */ /* 0x000fe200078e00ff */
[----:B------:R-:W1:Y:S03]  /*57b0*/  LDS R42, [UR9] ;  /* 0x00000009ff2a7984 */ /* 0x000e660008000800 */
[--C-:B------:R-:W-:Y:S01]  /*57c0*/  @!P5 IMAD.IADD R10, R10, 0x1, -R0.reuse ;  /* 0x000000010a0ad824 */ /* 0x100fe200078e0a00 */
[----:B------:R-:W-:Y:S01]  /*57d0*/  ISETP.GT.U32.AND P5, PT, R0, R11, PT ;  /* 0x0000000b0000720c */ /* 0x000fe20003fa4070 */
[--C-:B------:R-:W-:Y:S01]  /*57e0*/  @!P1 IMAD.IADD R8, R8, 0x1, -R0.reuse ;  /* 0x0000000108089824 */ /* 0x100fe200078e0a00 */
[----:B------:R-:W-:Y:S01]  /*57f0*/  ISETP.GT.U32.AND P1, PT, R0, R13, PT ;  /* 0x0000000d0000720c */ /* 0x000fe20003f24070 */
[--C-:B------:R-:W-:Y:S01]  /*5800*/  @!P0 IMAD.IADD R38, R38, 0x1, -R0.reuse ;  /* 0x0000000126268824 */ /* 0x100fe200078e0a00 */
[----:B------:R-:W-:Y:S01]  /*5810*/  ISETP.GT.U32.AND P0, PT, R0, R48, PT ;  /* 0x000000300000720c */ /* 0x000fe20003f04070 */
[--C-:B------:R-:W-:Y:S01]  /*5820*/  @!P2 IMAD.IADD R2, R2, 0x1, -R0.reuse ;  /* 0x000000010202a824 */ /* 0x100fe200078e0a00 */
[----:B------:R-:W-:Y:S01]  /*5830*/  IADD3 R39, PT, PT, -R39, RZ, RZ ;  /* 0x000000ff27277210 */ /* 0x000fe20007ffe1ff */
[--C-:B------:R-:W-:Y:S01]  /*5840*/  @!P6 IMAD.IADD R7, R7, 0x1, -R0.reuse ;  /* 0x000000010707e824 */ /* 0x100fe200078e0a00 */
[C---:B------:R-:W-:Y:S01]  /*5850*/  ISETP.GT.U32.AND P2, PT, R0.reuse, R47, PT ;  /* 0x0000002f0000720c */ /* 0x040fe20003f44070 */
[----:B------:R-:W-:Y:S01]  /*5860*/  @!P4 IMAD.IADD R9, R9, 0x1, -R0 ;  /* 0x000000010909c824 */ /* 0x000fe200078e0a00 */
[C---:B------:R-:W-:Y:S01]  /*5870*/  ISETP.GT.U32.AND P6, PT, R0.reuse, R46, PT ;  /* 0x0000002e0000720c */ /* 0x040fe20003fc4070 */
[----:B------:R-:W-:Y:S01]  /*5880*/  IMAD.MOV R41, RZ, RZ, -R41 ;  /* 0x000000ffff297224 */ /* 0x000fe200078e0a29 */
[C---:B------:R-:W-:Y:S01]  /*5890*/  ISETP.GT.U32.AND P4, PT, R0.reuse, R45, PT ;  /* 0x0000002d0000720c */ /* 0x040fe20003f84070 */
[----:B------:R-:W-:-:S02]  /*58a0*/  IMAD R39, R0, R39, R40 ;  /* 0x0000002700277224 */ /* 0x000fc400078e0228 */
[----:B------:R-:W-:Y:S02]  /*58b0*/  IMAD R44, R0, R41, R44 ;  /* 0x00000029002c7224 */ /* 0x000fe400078e022c */
[--C-:B------:R-:W-:Y:S01]  /*58c0*/  @!P5 IMAD.IADD R11, R11, 0x1, -R0.reuse ;  /* 0x000000010b0bd824 */ /* 0x100fe200078e0a00 */
[----:B------:R-:W-:Y:S01]  /*58d0*/  @!P0 IADD3 R48, PT, PT, R48, -R0, RZ ;  /* 0x8000000030308210 */ /* 0x000fe20007ffe0ff */
        /* <DEDUP_REMOVED lines=8> */
[----:B------:R-:W-:Y:S01]  /*5960*/  @!P4 IMAD.IADD R45, R45, 0x1, -R0 ;  /* 0x000000012d2dc824 */ /* 0x000fe200078e0a00 */
[C---:B------:R-:W-:Y:S01]  /*5970*/  ISETP.GT.U32.AND P2, PT, R0.reuse, R13, PT ;  /* 0x0000000d0000720c */ /* 0x040fe20003f44070 */
[----:B------:R-:W2:Y:S01]  /*5980*/  LDC.64 R40, c[0x0][0x3a8] ;  /* 0x0000ea00ff287b82 */ /* 0x000ea20000000a00 */
[----:B------:R-:W-:-:S02]  /*5990*/  ISETP.GT.U32.AND P6, PT, R0, R15, PT ;  /* 0x0000000f0000720c */ /* 0x000fc40003fc4070 */
[----:B------:R-:W-:Y:S01]  /*59a0*/  ISETP.GT.U32.AND P4, PT, R0, R48, PT ;  /* 0x000000300000720c */ /* 0x000fe20003f84070 */
[--C-:B------:R-:W-:Y:S01]  /*59b0*/  @!P5 IMAD.IADD R44, R44, 0x1, -R0.reuse ;  /* 0x000000012c2cd824 */ /* 0x100fe200078e0a00 */
[----:B------:R-:W-:Y:S01]  /*59c0*/  ISETP.GT.U32.AND P5, PT, R0, R47, PT ;  /* 0x0000002f0000720c */ /* 0x000fe20003fa4070 */
[--C-:B------:R-:W-:Y:S01]  /*59d0*/  @!P1 IMAD.IADD R43, R43, 0x1, -R0.reuse ;  /* 0x000000012b2b9824 */ /* 0x100fe200078e0a00 */
[----:B-1----:R-:W-:Y:S01]  /*59e0*/  R2UR UR10, R42 ;  /* 0x000000002a0a72ca */ /* 0x002fe200000e0000 */
[--C-:B------:R-:W-:Y:S01]  /*59f0*/  @!P3 IMAD.IADD R39, R39, 0x1, -R0.reuse ;  /* 0x000000012727b824 */ /* 0x100fe200078e0a00 */
[C---:B------:R-:W-:Y:S01]  /*5a00*/  ISETP.GT.U32.AND P3, PT, R0.reuse, R44, PT ;  /* 0x0000002c0000720c */ /* 0x040fe20003f64070 */
[--C-:B------:R-:W-:Y:S01]  /*5a10*/  @!P0 IMAD.IADD R11, R11, 0x1, -R0.reuse ;  /* 0x000000010b0b8824 */ /* 0x100fe200078e0a00 */
[C---:B------:R-:W-:Y:S01]  /*5a20*/  ISETP.GT.U32.AND P0, PT, R0.reuse, R46, PT ;  /* 0x0000002e0000720c */ /* 0x040fe20003f04070 */
[----:B------:R-:W4:Y:S01]  /*5a30*/  LDL R42, [R1+0x8c8] ;  /* 0x0008c800012a7983 */ /* 0x000f220000100800 */
[----:B------:R-:W-:Y:S01]  /*5a40*/  @!P2 IADD3 R13, PT, PT, R13, -R0, RZ ;  /* 0x800000000d0da210 */ /* 0x000fe20007ffe0ff */
[--C-:B------:R-:W-:Y:S01]  /*5a50*/  @!P6 IMAD.IADD R15, R15, 0x1, -R0.reuse ;  /* 0x000000010f0fe824 */ /* 0x100fe200078e0a00 */
[----:B------:R-:W-:Y:S01]  /*5a60*/  ISETP.GT.U32.AND P2, PT, R0, R45, PT ;  /* 0x0000002d0000720c */ /* 0x000fe20003f44070 */
[----:B------:R-:W-:Y:S01]  /*5a70*/  @!P4 IMAD.IADD R48, R48, 0x1, -R0 ;  /* 0x000000013030c824 */ /* 0x000fe200078e0a00 */
[----:B------:R-:W-:-:S02]  /*5a80*/  ISETP.GT.U32.AND P6, PT, R0, R43, PT ;  /* 0x0000002b0000720c */ /* 0x000fc40003fc4070 */
[----:B------:R-:W-:Y:S01]  /*5a90*/  ISETP.GT.U32.AND P4, PT, R0, R39, PT ;  /* 0x000000270000720c */ /* 0x000fe20003f84070 */
[--C-:B------:R-:W-:Y:S01]  /*5aa0*/  @!P5 IMAD.IADD R47, R47, 0x1, -R0.reuse ;  /* 0x000000012f2fd824 */ /* 0x100fe200078e0a00 */
[----:B------:R-:W-:Y:S01]  /*5ab0*/  R2UR UR8, R138 ;  /* 0x000000008a0872ca */ /* 0x000fe200000e0000 */
[--C-:B------:R-:W-:Y:S01]  /*5ac0*/  @!P3 IMAD.IADD R44, R44, 0x1, -R0.reuse ;  /* 0x000000012c2cb824 */ /* 0x100fe200078e0a00 */
[----:B------:R-:W5:Y:S01]  /*5ad0*/  LDL R138, [R1+0x8c4] ;  /* 0x0008c400018a7983 */ /* 0x000f620000100800 */
[--C-:B------:R-:W-:Y:S01]  /*5ae0*/  @!P0 IMAD.IADD R46, R46, 0x1, -R0.reuse ;  /* 0x000000012e2e8824 */ /* 0x100fe200078e0a00 */
[----:B------:R-:W-:Y:S03]  /*5af0*/  BAR.SYNC.DEFER_BLOCKING 0x0 ;  /* 0x0000000000007b1d */ /* 0x000fe60000010000 */
[----:B------:R-:W-:Y:S01]  /*5b00*/  @!P2 IMAD.IADD R45, R45, 0x1, -R0 ;  /* 0x000000012d2da824 */ /* 0x000fe200078e0a00 */
[----:B------:R-:W-:-:S02]  /*5b10*/  ISETP.GE.AND P1, PT, R252, RZ, PT ;  /* 0x000000fffc00720c */ /* 0x000fc40003f26270 */
[----:B------:R-:W-:Y:S01]  /*5b20*/  @!P6 IADD3 R43, PT, PT, R43, -R0, RZ ;  /* 0x800000002b2be210 */ /* 0x000fe20007ffe0ff */
[----:B------:R-:W-:Y:S02]  /*5b30*/  @!P4 IMAD.IADD R39, R39, 0x1, -R0 ;  /* 0x000000012727c824 */ /* 0x000fe400078e0a00 */
[----:B------:R-:W5:Y:S04]  /*5b40*/  LDL R0, [R1+0x8c0] ;  /* 0x0008c00001007983 */ /* 0x000f680000100800 */
[----:B------:R-:W5:Y:S01]  /*5b50*/  LDL R252, [R1+0x96c] ;  /* 0x00096c0001fc7983 */ /* 0x000f620000100800 */
[----:B------:R-:W-:-:S03]  /*5b60*/  ISETP.NE.AND P5, PT, R4, RZ, PT ;  /* 0x000000ff0400720c */ /* 0x000fc60003fa5270 */
[----:B------:R-:W-:Y:S01]  /*5b70*/  @!P1 IMAD.MOV R3, RZ, RZ, -R3 ;  /* 0x000000ffff039224 */ /* 0x000fe200078e0a03 */
[----:B------:R-:W-:Y:S02]  /*5b80*/  ISETP.GE.AND P3, PT, R132, RZ, PT ;  /* 0x000000ff8400720c */ /* 0x000fe40003f66270 */
[----:B------:R-:W-:-:S07]  /*5b90*/  ISETP.NE.AND P0, PT, R5, RZ, PT ;  /* 0x000000ff0500720c */ /* 0x000fce0003f05270 */
[----:B------:R-:W-:Y:S02]  /*5ba0*/  @!P5 LOP3.LUT R3, RZ, R4, RZ, 0x33, !PT ;  /* 0x00000004ff03d212 */ /* 0x000fe400078e33ff */
[----:B------:R-:W5:Y:S01]  /*5bb0*/  LDL R4, [R1+0x97c] ;  /* 0x00097c0001047983 */ /* 0x000f620000100800 */
[----:B--2---:R-:W-:Y:S01]  /*5bc0*/  ISETP.GE.AND P2, PT, R247, RZ, PT ;  /* 0x000000fff700720c */ /* 0x004fe20003f46270 */
[----:B------:R-:W-:Y:S01]  /*5bd0*/  @!P3 IMAD.MOV R137, RZ, RZ, -R137 ;  /* 0x000000ffff89b224 */ /* 0x000fe200078e0a89 */
[----:B---3--:R-:W-:-:S11]  /*5be0*/  ISETP.GE.AND P3, PT, R248, RZ, PT ;  /* 0x000000fff800720c */ /* 0x008fd60003f66270 */
[----:B------:R-:W-:Y:S01]  /*5bf0*/  @!P2 IMAD.MOV R131, RZ, RZ, -R131 ;  /* 0x000000ffff83a224 */ /* 0x000fe200078e0a83 */
[----:B----4-:R-:W-:Y:S02]  /*5c00*/  ISETP.GE.AND P4, PT, R42, RZ, PT ;  /* 0x000000ff2a00720c */ /* 0x010fe40003f86270 */
[----:B------:R-:W-:Y:S02]  /*5c10*/  LOP3.LUT R42, RZ, R5, RZ, 0x33, !PT ;  /* 0x00000005ff2a7212 */ /* 0x000fe400078e33ff */
[----:B------:R-:W2:Y:S01]  /*5c20*/  LDL R5, [R1+0x968] ;  /* 0x0009680001057983 */ /* 0x000ea20000100800 */
[----:B-----5:R-:W-:-:S03]  /*5c30*/  ISETP.GE.AND P5, PT, R138, RZ, PT ;  /* 0x000000ff8a00720c */ /* 0x020fc60003fa6270 */
[----:B------:R-:W3:Y:S01]  /*5c40*/  LDL R138, [R1+0x964] ;  /* 0x00096400018a7983 */ /* 0x000ee20000100800 */
[----:B------:R-:W-:Y:S01]  /*5c50*/  ISETP.GE.AND P1, PT, R0, RZ, PT ;  /* 0x000000ff0000720c */ /* 0x000fe20003f26270 */
[----:B------:R-:W-:Y:S02]  /*5c60*/  IMAD R0, R133, R41, RZ ;  /* 0x0000002985007224 */ /* 0x000fe400078e02ff */
[----:B------:R-:W4:Y:S01]  /*5c70*/  LDL R133, [R1+0x978] ;  /* 0x0009780001857983 */ /* 0x000f220000100800 */
[----:B------:R-:W-:Y:S01]  /*5c80*/  @!P4 IMAD.MOV R136, RZ, RZ, -R136 ;  /* 0x000000ffff88c224 */ /* 0x000fe200078e0a88 */
[----:B------:R-:W-:-:S04]  /*5c90*/  ISETP.GE.AND P4, PT, R249, RZ, PT ;  /* 0x000000fff900720c */ /* 0x000fc80003f86270 */
[----:B------:R-:W-:Y:S01]  /*5ca0*/  @!P5 IMAD.MOV R135, RZ, RZ, -R135 ;  /* 0x000000ffff87d224 */ /* 0x000fe200078e0a87 */
[----:B------:R-:W5:Y:S01]  /*5cb0*/  LDL.LU R247, [R1+0xac4] ;  /* 0x000ac40001f77983 */ /* 0x000f620000300800 */
[----:B------:R-:W-:-:S03]  /*5cc0*/  ISETP.GE.AND P5, PT, R250, RZ, PT ;  /* 0x000000fffa00720c */ /* 0x000fc60003fa6270 */
[----:B------:R-:W5:Y:S01]  /*5cd0*/  LDL.LU R248, [R1+0xac0] ;  /* 0x000ac00001f87983 */ /* 0x000f620000300800 */
[----:B------:R-:W-:Y:S01]  /*5ce0*/  @!P1 IMAD.MOV R134, RZ, RZ, -R134 ;  /* 0x000000ffff869224 */ /* 0x000fe200078e0a86 */
[----:B------:R-:W-:Y:S02]  /*5cf0*/  ISETP.GE.AND P1, PT, R251, RZ, PT ;  /* 0x000000fffb00720c */ /* 0x000fe40003f26270 */
[----:B------:R-:W5:Y:S01]  /*5d00*/  LDL.LU R249, [R1+0xabc] ;  /* 0x000abc0001f97983 */ /* 0x000f620000300800 */
[----:B------:R-:W-:-:S03]  /*5d10*/  ISETP.GE.AND P2, PT, R252, RZ, PT ;  /* 0x000000fffc00720c */ /* 0x000fc60003f46270 */
[----:B------:R-:W5:Y:S04]  /*5d20*/  LDL.LU R250, [R1+0xab8] ;  /* 0x000ab80001fa7983 */ /* 0x000f680000300800 */
[----:B------:R-:W5:Y:S04]  /*5d30*/  LDL.LU R251, [R1+0xab4] ;  /* 0x000ab40001fb7983 */ /* 0x000f680000300800 */
[----:B------:R-:W5:Y:S01]  /*5d40*/  LDL.LU R252, [R1+0xab0] ;  /* 0x000ab00001fc7983 */ /* 0x000f620000300800 */
[----:B------:R-:W-:Y:S01]  /*5d50*/  @!P3 IMAD.MOV R130, RZ, RZ, -R130 ;  /* 0x000000ffff82b224 */ /* 0x000fe200078e0a82 */
[----:B------:R-:W-:Y:S01]  /*5d60*/  @!P4 IADD3 R129, PT, PT, -R129, RZ, RZ ;  /* 0x000000ff8181c210 */ /* 0x000fe20007ffe1ff */
[----:B------:R-:W-:Y:S01]  /*5d70*/  @!P5 IMAD.MOV R128, RZ, RZ, -R128 ;  /* 0x000000ffff80d224 */ /* 0x000fe200078e0a80 */
[----:B------:R-:W-:Y:S01]  /*5d80*/  ISETP.GE.AND P5, PT, R4, RZ, PT ;  /* 0x000000ff0400720c */ /* 0x000fe20003fa6270 */
[----:B------:R-:W-:-:S02]  /*5d90*/  @!P1 IMAD.MOV R127, RZ, RZ, -R127 ;  /* 0x000000ffff7f9224 */ /* 0x000fc400078e0a7f */
[----:B------:R-:W-:-:S10]  /*5da0*/  @!P2 IMAD.MOV R126, RZ, RZ, -R126 ;  /* 0x000000ffff7ea224 */ /* 0x000fd400078e0a7e */
[----:B------:R-:W-:Y:S01]  /*5db0*/  @!P5 IMAD.MOV R123, RZ, RZ, -R123 ;  /* 0x000000ffff7bd224 */ /* 0x000fe200078e0a7b */
[----:B--2---:R-:W-:Y:S02]  /*5dc0*/  ISETP.GE.AND P4, PT, R5, RZ, PT ;  /* 0x000000ff0500720c */ /* 0x004fe40003f86270 */
[----:B----4-:R-:W-:-:S11]  /*5dd0*/  ISETP.GE.AND P3, PT, R133, RZ, PT ;  /* 0x000000ff8500720c */ /* 0x010fd60003f66270 */
[----:B------:R-:W-:Y:S01]  /*5de0*/  @!P4 IMAD.MOV R124, RZ, RZ, -R124 ;  /* 0x000000ffff7cc224 */ /* 0x000fe200078e0a7c */
[----:B---3--:R-:W-:Y:S01]  /*5df0*/  ISETP.GE.AND P1, PT, R138, RZ, PT ;  /* 0x000000ff8a00720c */ /* 0x008fe20003f26270 */
[----:B------:R-:W-:Y:S01]  /*5e00*/  @!P3 IMAD.MOV R125, RZ, RZ, -R125 ;  /* 0x000000ffff7db224 */ /* 0x000fe200078e0a7d */
[----:B-----5:R-:W-:Y:S02]  /*5e10*/  ISETP.GE.AND P4, PT, R250, RZ, PT ;  /* 0x000000fffa00720c */ /* 0x020fe40003f86270 */
[----:B------:R-:W-:Y:S02]  /*5e20*/  ISETP.GE.AND P3, PT, R251, RZ, PT ;  /* 0x000000fffb00720c */ /* 0x000fe40003f66270 */
[----:B------:R-:W-:-:S07]  /*5e30*/  ISETP.GE.AND P2, PT, R252, RZ, PT ;  /* 0x000000fffc00720c */ /* 0x000fce0003f46270 */
[----:B------:R-:W-:Y:S01]  /*5e40*/  @!P1 IMAD.MOV R122, RZ, RZ, -R122 ;  /* 0x000000ffff7a9224 */ /* 0x000fe200078e0a7a */
[----:B------:R-:W-:Y:S02]  /*5e50*/  ISETP.GE.AND P5, PT, R249, RZ, PT ;  /* 0x000000fff900720c */ /* 0x000fe40003fa6270 */
[----:B------:R-:W-:Y:S01]  /*5e60*/  ISETP.GE.AND P1, PT, R248, RZ, PT ;  /* 0x000000fff800720c */ /* 0x000fe20003f26270 */
[----:B------:R-:W-:Y:S01]  /*5e70*/  @!P4 IMAD.MOV R119, RZ, RZ, -R119 ;  /* 0x000000ffff77c224 */ /* 0x000fe200078e0a77 */
[----:B------:R-:W-:Y:S01]  /*5e80*/  ISETP.GE.AND P4, PT, R245, RZ, PT ;  /* 0x000000fff500720c */ /* 0x000fe20003f86270 */
[----:B------:R-:W-:Y:S01]  /*5e90*/  @!P3 IMAD.MOV R120, RZ, RZ, -R120 ;  /* 0x000000ffff78b224 */ /* 0x000fe200078e0a78 */
[----:B------:R-:W-:Y:S02]  /*5ea0*/  ISETP.GE.AND P3, PT, R246, RZ, PT ;  /* 0x000000fff600720c */ /* 0x000fe40003f66270 */
[----:B------:R-:W-:Y:S02]  /*5eb0*/  @!P2 IADD3 R121, PT, PT, -R121, RZ, RZ ;  /* 0x000000ff7979a210 */ /* 0x000fe40007ffe1ff */
[----:B------:R-:W-:-:S03]  /*5ec0*/  ISETP.GE.AND P2, PT, R247, RZ, PT ;  /* 0x000000fff700720c */ /* 0x000fc60003f46270 */
[----:B------:R-:W-:Y:S01]  /*5ed0*/  @!P5 IMAD.MOV R118, RZ, RZ, -R118 ;  /* 0x000000ffff76d224 */ /* 0x000fe200078e0a76 */
[----:B------:R-:W-:Y:S01]  /*5ee0*/  ISETP.GE.AND P5, PT, R244, RZ, PT ;  /* 0x000000fff400720c */ /* 0x000fe20003fa6270 */
[----:B------:R-:W-:Y:S01]  /*5ef0*/  @!P1 IMAD.MOV R117, RZ, RZ, -R117 ;  /* 0x000000ffff759224 */ /* 0x000fe200078e0a75 */
[----:B------:R-:W-:Y:S01]  /*5f00*/  ISETP.GE.AND P1, PT, R243, RZ, PT ;  /* 0x000000fff300720c */ /* 0x000fe20003f26270 */
[----:B------:R-:W-:Y:S01]  /*5f10*/  @!P4 IMAD.MOV R114, RZ, RZ, -R114 ;  /* 0x000000ffff72c224 */ /* 0x000fe200078e0a72 */
[----:B------:R-:W-:Y:S01]  /*5f20*/  ISETP.GE.AND P4, PT, R240, RZ, PT ;  /* 0x000000fff000720c */ /* 0x000fe20003f86270 */
[----:B------:R-:W-:Y:S01]  /*5f30*/  @!P3 IMAD.MOV R115, RZ, RZ, -R115 ;  /* 0x000000ffff73b224 */ /* 0x000fe200078e0a73 */
[----:B------:R-:W-:-:S03]  /*5f40*/  ISETP.GE.AND P3, PT, R241, RZ, PT ;  /* 0x000000fff100720c */ /* 0x000fc60003f66270 */
[----:B------:R-:W-:Y:S01]  /*5f50*/  @!P2 IMAD.MOV R116, RZ, RZ, -R116 ;  /* 0x000000ffff74a224 */ /* 0x000fe200078e0a74 */
[----:B------:R-:W-:-:S03]  /*5f60*/  ISETP.GE.AND P2, PT, R242, RZ, PT ;  /* 0x000000fff200720c */ /* 0x000fc60003f46270 */
[----:B------:R-:W-:Y:S02]  /*5f70*/  @!P5 IADD3 R113, PT, PT, -R113, RZ, RZ ;  /* 0x000000ff7171d210 */ /* 0x000fe40007ffe1ff */
[----:B------:R-:W-:Y:S01]  /*5f80*/  @!P1 IMAD.MOV R112, RZ, RZ, -R112 ;  /* 0x000000ffff709224 */ /* 0x000fe200078e0a70 */
[----:B------:R-:W-:Y:S01]  /*5f90*/  ISETP.GE.AND P5, PT, R239, RZ, PT ;  /* 0x000000ffef00720c */ /* 0x000fe20003fa6270 */
[----:B------:R-:W-:Y:S01]  /*5fa0*/  @!P4 IMAD.MOV R109, RZ, RZ, -R109 ;  /* 0x000000ffff6dc224 */ /* 0x000fe200078e0a6d */
[----:B------:R-:W-:Y:S01]  /*5fb0*/  ISETP.GE.AND P1, PT, R238, RZ, PT ;  /* 0x000000ffee00720c */ /* 0x000fe20003f26270 */
[----:B------:R-:W-:Y:S01]  /*5fc0*/  @!P3 IMAD.MOV R110, RZ, RZ, -R110 ;  /* 0x000000ffff6eb224 */ /* 0x000fe200078e0a6e */
[----:B------:R-:W-:Y:S02]  /*5fd0*/  ISETP.GE.AND P3, PT, R236, RZ, PT ;  /* 0x000000ffec00720c */ /* 0x000fe40003f66270 */
[----:B------:R-:W-:Y:S01]  /*5fe0*/  ISETP.GE.AND P4, PT, R235, RZ, PT ;  /* 0x000000ffeb00720c */ /* 0x000fe20003f86270 */
[----:B------:R-:W-:Y:S01]  /*5ff0*/  @!P2 IMAD.MOV R111, RZ, RZ, -R111 ;  /* 0x000000ffff6fa224 */ /* 0x000fe200078e0a6f */
[----:B------:R-:W-:-:S05]  /*6000*/  ISETP.GE.AND P2, PT, R237, RZ, PT ;  /* 0x000000ffed00720c */ /* 0x000fca0003f46270 */
[----:B------:R-:W-:Y:S01]  /*6010*/  @!P5 IMAD.MOV R108, RZ, RZ, -R108 ;  /* 0x000000ffff6cd224 */ /* 0x000fe200078e0a6c */
[----:B------:R-:W-:Y:S01]  /*6020*/  ISETP.GE.AND P5, PT, R234, RZ, PT ;  /* 0x000000ffea00720c */ /* 0x000fe20003fa6270 */
[----:B------:R-:W-:Y:S01]  /*6030*/  @!P1 IMAD.MOV R107, RZ, RZ, -R107 ;  /* 0x000000ffff6b9224 */ /* 0x000fe200078e0a6b */
[----:B------:R-:W-:Y:S02]  /*6040*/  ISETP.GE.AND P1, PT, R233, RZ, PT ;  /* 0x000000ffe900720c */ /* 0x000fe40003f26270 */
[----:B------:R-:W-:Y:S01]  /*6050*/  @!P3 IADD3 R105, PT, PT, -R105, RZ, RZ ;  /* 0x000000ff6969b210 */ /* 0x000fe20007ffe1ff */
[----:B------:R-:W-:Y:S01]  /*6060*/  @!P4 IMAD.MOV R104, RZ, RZ, -R104 ;  /* 0x000000ffff68c224 */ /* 0x000fe200078e0a68 */
[----:B------:R-:W-:Y:S01]  /*6070*/  ISETP.GE.AND P3, PT, R231, RZ, PT ;  /* 0x000000ffe700720c */ /* 0x000fe20003f66270 */
[----:B------:R-:W-:Y:S01]  /*6080*/  @!P2 IMAD.MOV R106, RZ, RZ, -R106 ;  /* 0x000000ffff6aa224 */ /* 0x000fe200078e0a6a */
[----:B------:R-:W-:Y:S02]  /*6090*/  ISETP.GE.AND P4, PT, R230, RZ, PT ;  /* 0x000000ffe600720c */ /* 0x000fe40003f86270 */
[----:B------:R-:W-:-:S03]  /*60a0*/  ISETP.GE.AND P2, PT, R232, RZ, PT ;  /* 0x000000ffe800720c */ /* 0x000fc60003f46270 */
[----:B------:R-:W-:Y:S01]  /*60b0*/  @!P5 IMAD.MOV R103, RZ, RZ, -R103 ;  /* 0x000000ffff67d224 */ /* 0x000fe200078e0a67 */
[----:B------:R-:W-:Y:S01]  /*60c0*/  ISETP.GE.AND P5, PT, R229, RZ, PT ;  /* 0x000000ffe500720c */ /* 0x000fe20003fa6270 */
[----:B------:R-:W-:Y:S01]  /*60d0*/  @!P1 IMAD.MOV R102, RZ, RZ, -R102 ;  /* 0x000000ffff669224 */ /* 0x000fe200078e0a66 */
[----:B------:R-:W-:-:S03]  /*60e0*/  ISETP.GE.AND P1, PT, R228, RZ, PT ;  /* 0x000000ffe400720c */ /* 0x000fc60003f26270 */
[----:B------:R-:W-:Y:S01]  /*60f0*/  @!P3 IMAD.MOV R100, RZ, RZ, -R100 ;  /* 0x000000ffff64b224 */ /* 0x000fe200078e0a64 */
[----:B------:R-:W-:Y:S01]  /*6100*/  ISETP.GE.AND P3, PT, R226, RZ, PT ;  /* 0x000000ffe200720c */ /* 0x000fe20003f66270 */
[----:B------:R-:W-:Y:S01]  /*6110*/  @!P4 IMAD.MOV R99, RZ, RZ, -R99 ;  /* 0x000000ffff63c224 */ /* 0x000fe200078e0a63 */
[----:B------:R-:W-:Y:S01]  /*6120*/  ISETP.GE.AND P4, PT, R225, RZ, PT ;  /* 0x000000ffe100720c */ /* 0x000fe20003f86270 */
[----:B------:R-:W-:Y:S01]  /*6130*/  @!P2 IMAD.MOV R101, RZ, RZ, -R101 ;  /* 0x000000ffff65a224 */ /* 0x000fe200078e0a65 */
[----:B------:R-:W-:-:S03]  /*6140*/  ISETP.GE.AND P2, PT, R227, RZ, PT ;  /* 0x000000ffe300720c */ /* 0x000fc60003f46270 */
[----:B------:R-:W-:Y:S01]  /*6150*/  @!P5 IMAD.MOV R98, RZ, RZ, -R98 ;  /* 0x000000ffff62d224 */ /* 0x000fe200078e0a62 */
[----:B------:R-:W-:Y:S02]  /*6160*/  ISETP.GE.AND P5, PT, R224, RZ, PT ;  /* 0x000000ffe000720c */ /* 0x000fe40003fa6270 */
[----:B------:R-:W-:Y:S02]  /*6170*/  @!P1 IADD3 R97, PT, PT, -R97, RZ, RZ ;  /* 0x000000ff61619210 */ /* 0x000fe40007ffe1ff */
        /* <DEDUP_REMOVED lines=9> */
[----:B------:R-:W-:Y:S01]  /*6210*/  @!P1 IMAD.MOV R92, RZ, RZ, -R92 ;  /* 0x000000ffff5c9224 */ /* 0x000fe200078e0a5c */
[----:B------:R-:W-:Y:S01]  /*6220*/  ISETP.GE.AND P1, PT, R218, RZ, PT ;  /* 0x000000ffda00720c */ /* 0x000fe20003f26270 */
[----:B------:R-:W-:Y:S01]  /*6230*/  @!P3 IMAD.MOV R90, RZ, RZ, -R90 ;  /* 0x000000ffff5ab224 */ /* 0x000fe200078e0a5a */
[----:B------:R-:W-:Y:S02]  /*6240*/  ISETP.GE.AND P3, PT, R216, RZ, PT ;  /* 0x000000ffd800720c */ /* 0x000fe40003f66270 */
[----:B------:R-:W-:Y:S01]  /*6250*/  @!P4 IADD3 R89, PT, PT, -R89, RZ, RZ ;  /* 0x000000ff5959c210 */ /* 0x000fe20007ffe1ff */
[----:B------:R-:W-:Y:S01]  /*6260*/  @!P2 IMAD.MOV R91, RZ, RZ, -R91 ;  /* 0x000000ffff5ba224 */ /* 0x000fe200078e0a5b */
[----:B------:R-:W-:Y:S02]  /*6270*/  ISETP.GE.AND P4, PT, R215, RZ, PT ;  /* 0x000000ffd700720c */ /* 0x000fe40003f86270 */
[----:B------:R-:W-:Y:S01]  /*6280*/  ISETP.GE.AND P2, PT, R217, RZ, PT ;  /* 0x000000ffd900720c */ /* 0x000fe20003f46270 */
[----:B------:R-:W-:Y:S01]  /*6290*/  @!P5 IMAD.MOV R88, RZ, RZ, -R88 ;  /* 0x000000ffff58d224 */ /* 0x000fe200078e0a58 */
        /* <DEDUP_REMOVED lines=28> */
[----:B------:R-:W-:Y:S02]  /*6460*/  ISETP.GE.AND P2, PT, R202, RZ, PT ;  /* 0x000000ffca00720c */ /* 0x000fe40003f46270 */
[----:B------:R-:W-:Y:S01]  /*6470*/  @!P5 IADD3 R73, PT, PT, -R73, RZ, RZ ;  /* 0x000000ff4949d210 */ /* 0x000fe20007ffe1ff */
[----:B------:R-:W-:Y:S01]  /*6480*/  @!P1 IMAD.MOV R72, RZ, RZ, -R72 ;  /* 0x000000ffff489224 */ /* 0x000fe200078e0a48 */
[----:B------:R-:W-:Y:S01]  /*6490*/  ISETP.GE.AND P5, PT, R199, RZ, PT ;  /* 0x000000ffc700720c */ /* 0x000fe20003fa6270 */
[----:B------:R-:W-:Y:S01]  /*64a0*/  @!P3 IMAD.MOV R70, RZ, RZ, -R70 ;  /* 0x000000ffff46b224 */ /* 0x000fe200078e0a46 */
[----:B------:R-:W-:Y:S02]  /*64b0*/  ISETP.GE.AND P1, PT, R198, RZ, PT ;  /* 0x000000ffc600720c */ /* 0x000fe40003f26270 */
        /* <DEDUP_REMOVED lines=94> */
[----:B------:R-:W-:Y:S01]  /*6aa0*/  ISETP.GE.AND P2, PT, R152, RZ, PT ;  /* 0x000000ff9800720c */ /* 0x000fe20003f46270 */
[----:B------:R-:W-:-:S02]  /*6ab0*/  IMAD.MOV.U32 R5, RZ, RZ, R2 ;  /* 0x000000ffff057224 */ /* 0x000fc400078e0002 */
[----:B------:R-:W-:Y:S02]  /*6ac0*/  IMAD.MOV.U32 R4, RZ, RZ, R38 ;  /* 0x000000ffff047224 */ /* 0x000fe400078e0026 */
[----:B------:R-:W-:Y:S01]  /*6ad0*/  @!P5 IMAD.MOV R8, RZ, RZ, -R8 ;  /* 0x000000ffff08d224 */ /* 0x000fe200078e0a08 */
[----:B------:R-:W-:Y:S01]  /*6ae0*/  ISETP.GE.AND P5, PT, R149, RZ, PT ;  /* 0x000000ff9500720c */ /* 0x000fe20003fa6270 */
[----:B------:R-:W-:Y:S01]  /*6af0*/  @!P1 IMAD.MOV R6, RZ, RZ, -R6 ;  /* 0x000000ffff069224 */ /* 0x000fe200078e0a06 */
[----:B------:R-:W-:Y:S01]  /*6b00*/  ISETP.GE.AND P1, PT, R148, RZ, PT ;  /* 0x000000ff9400720c */ /* 0x000fe20003f26270 */
[----:B------:R-:W-:Y:S01]  /*6b10*/  @!P3 IMAD.MOV R5, RZ, RZ, -R5 ;  /* 0x000000ffff05b224 */ /* 0x000fe200078e0a05 */
[----:B------:R-:W-:Y:S02]  /*6b20*/  ISETP.GE.AND P3, PT, R146, RZ, PT ;  /* 0x000000ff9200720c */ /* 0x000fe40003f66270 */
[----:B------:R-:W-:Y:S01]  /*6b30*/  @!P4 IADD3 R7, PT, PT, -R7, RZ, RZ ;  /* 0x000000ff0707c210 */ /* 0x000fe20007ffe1ff */
[----:B------:R-:W-:Y:S01]  /*6b40*/  @!P2 IMAD.MOV R4, RZ, RZ, -R4 ;  /* 0x000000ffff04a224 */ /* 0x000fe200078e0a04 */
[----:B------:R-:W-:-:S02]  /*6b50*/  ISETP.GE.AND P4, PT, R145, RZ, PT ;  /* 0x000000ff9100720c */ /* 0x000fc40003f86270 */
        /* <DEDUP_REMOVED lines=10> */
[----:B------:R-:W-:Y:S02]  /*6c00*/  ISETP.GE.AND P2, PT, R142, RZ, PT ;  /* 0x000000ff8e00720c */ /* 0x000fe40003f46270 */
[----:B------:R-:W-:Y:S02]  /*6c10*/  ISETP.GE.AND P6, PT, R139, RZ, PT ;  /* 0x000000ff8b00720c */ /* 0x000fe40003fc6270 */
[----:B------:R-:W-:Y:S01]  /*6c20*/  SEL R137, R42, R137, !P0 ;  /* 0x000000892a897207 */ /* 0x000fe20004000000 */
[----:B------:R-:W-:Y:S02]  /*6c30*/  @!P5 IMAD.MOV R47, RZ, RZ, -R47 ;  /* 0x000000ffff2fd224 */ /* 0x000fe400078e0a2f */
[----:B------:R-:W-:-:S02]  /*6c40*/  @!P1 IMAD.MOV R46, RZ, RZ, -R46 ;  /* 0x000000ffff2e9224 */ /* 0x000fc400078e0a2e */
[----:B------:R-:W-:Y:S02]  /*6c50*/  @!P3 IMAD.MOV R44, RZ, RZ, -R44 ;  /* 0x000000ffff2cb224 */ /* 0x000fe400078e0a2c */
[----:B------:R-:W-:Y:S01]  /*6c60*/  @!P4 IMAD.MOV R43, RZ, RZ, -R43 ;  /* 0x000000ffff2bc224 */ /* 0x000fe200078e0a2b */
[----:B------:R-:W-:Y:S01]  /*6c70*/  SEL R136, R42, R136, !P0 ;  /* 0x000000882a887207 */ /* 0x000fe20004000000 */
[----:B------:R-:W-:Y:S01]  /*6c80*/  IMAD R137, R137, UR6, RZ ;  /* 0x0000000689897c24 */ /* 0x000fe2000f8e02ff */
[----:B------:R-:W-:Y:S01]  /*6c90*/  @!P2 IADD3 R45, PT, PT, -R45, RZ, RZ ;  /* 0x000000ff2d2da210 */ /* 0x000fe20007ffe1ff */
[----:B------:R-:W-:Y:S01]  /*6ca0*/  @!P6 IMAD.MOV R39, RZ, RZ, -R39 ;  /* 0x000000ffff27e224 */ /* 0x000fe200078e0a27 */
[----:B------:R-:W-:Y:S01]  /*6cb0*/  LEA R2, P5, R0, UR14, 0x2 ;  /* 0x0000000e00027c11 */ /* 0x000fe2000f8a10ff */
[----:B------:R-:W-:Y:S01]  /*6cc0*/  IMAD R3, R3, UR4, RZ ;  /* 0x0000000403037c24 */ /* 0x000fe2000f8e02ff */
[C---:B------:R-:W-:Y:S02]  /*6cd0*/  SEL R135, R42.reuse, R135, !P0 ;  /* 0x000000872a877207 */ /* 0x040fe40004000000 */
[----:B------:R-:W-:-:S02]  /*6ce0*/  SEL R134, R42, R134, !P0 ;  /* 0x000000862a867207 */ /* 0x000fc40004000000 */
[C---:B------:R-:W-:Y:S02]  /*6cf0*/  SEL R131, R42.reuse, R131, !P0 ;  /* 0x000000832a837207 */ /* 0x040fe40004000000 */
[C---:B------:R-:W-:Y:S02]  /*6d00*/  SEL R130, R42.reuse, R130, !P0 ;  /* 0x000000822a827207 */ /* 0x040fe40004000000 */
[C---:B------:R-:W-:Y:S02]  /*6d10*/  SEL R129, R42.reuse, R129, !P0 ;  /* 0x000000812a817207 */ /* 0x040fe40004000000 */
[C---:B------:R-:W-:Y:S02]  /*6d20*/  SEL R128, R42.reuse, R128, !P0 ;  /* 0x000000802a807207 */ /* 0x040fe40004000000 */
        /* <DEDUP_REMOVED lines=118> */
[----:B------:R-:W-:Y:S01]  /*7490*/  SEL R43, R42, R43, !P0 ;  /* 0x0000002b2a2b7207 */ /* 0x000fe20004000000 */
[----:B------:R-:W-:Y:S01]  /*74a0*/  IMAD R136, R136, UR6, RZ ;  /* 0x0000000688887c24 */ /* 0x000fe2000f8e02ff */
[----:B------:R-:W-:Y:S01]  /*74b0*/  SEL R42, R42, R39, !P0 ;  /* 0x000000272a2a7207 */ /* 0x000fe20004000000 */
[----:B------:R-:W-:Y:S01]  /*74c0*/  IMAD R135, R135, UR6, RZ ;  /* 0x0000000687877c24 */ /* 0x000fe2000f8e02ff */
[----:B------:R-:W-:Y:S02]  /*74d0*/  LEA.HI.X.SX32 R0, R0, UR15, 0x2, P5 ;  /* 0x0000000f00007c11 */ /* 0x000fe4000a8f16ff */
[----:B------:R-:W-:Y:S01]  /*74e0*/  LEA R138, P0, R137, R2, 0x2 ;  /* 0x00000002898a7211 */ /* 0x000fe200078010ff */
[----:B------:R-:W-:Y:S01]  /*74f0*/  IMAD R134, R134, UR6, RZ ;  /* 0x0000000686867c24 */ /* 0x000fe2000f8e02ff */
[----:B------:R-:W-:Y:S01]  /*7500*/  LEA R38, P1, R3, UR12, 0x2 ;  /* 0x0000000c03267c11 */ /* 0x000fe2000f8210ff */
[----:B------:R-:W-:Y:S01]  /*7510*/  IMAD R131, R131, UR6, RZ ;  /* 0x0000000683837c24 */ /* 0x000fe2000f8e02ff */
[----:B------:R-:W-:Y:S01]  /*7520*/  LEA.HI.X.SX32 R139, R137, R0, 0x2, P0 ;  /* 0x00000000898b7211 */ /* 0x000fe200000f16ff */
[----:B------:R-:W-:Y:S01]  /*7530*/  IMAD R130, R130, UR6, RZ ;  /* 0x0000000682827c24 */ /* 0x000fe2000f8e02ff */
[----:B------:R-:W-:Y:S01]  /*7540*/  LEA R148, P3, R136, R2, 0x2 ;  /* 0x0000000288947211 */ /* 0x000fe200078610ff */
[----:B------:R-:W-:Y:S01]  /*7550*/  IMAD R129, R129, UR6, RZ ;  /* 0x0000000681817c24 */ /* 0x000fe2000f8e02ff */
[----:B------:R-:W-:-:S02]  /*7560*/  LEA.HI.X.SX32 R39, R3, UR13, 0x2, P1 ;  /* 0x0000000d03277c11 */ /* 0x000fc400088f16ff */
[-C--:B------:R-:W-:Y:S01]  /*7570*/  LEA R146, P2, R135, R2.reuse, 0x2 ;  /* 0x0000000287927211 */ /* 0x080fe200078410ff */
[----:B------:R1:W-:Y:S01]  /*7580*/  STL.64 [R1+0x360], R138 ;  /* 0x0003608a01007387 */ /* 0x0003e20000100a00 */
[-C--:B------:R-:W-:Y:S01]  /*7590*/  LEA R144, P1, R134, R2.reuse, 0x2 ;  /* 0x0000000286907211 */ /* 0x080fe200078210ff */
[----:B------:R-:W-:Y:S01]  /*75a0*/  IMAD R128, R128, UR6, RZ ;  /* 0x0000000680807c24 */ /* 0x000fe2000f8e02ff */
[-C--:B------:R-:W-:Y:S01]  /*75b0*/  LEA R142, P0, R131, R2.reuse, 0x2 ;  /* 0x00000002838e7211 */ /* 0x080fe200078010ff */
[----:B------:R-:W-:Y:S01]  /*75c0*/  IMAD R127, R127, UR6, RZ ;  /* 0x000000067f7f7c24 */ /* 0x000fe2000f8e02ff */
[----:B------:R-:W-:Y:S01]  /*75d0*/  LEA R140, P6, R130, R2, 0x2 ;  /* 0x00000002828c7211 */ /* 0x000fe200078c10ff */
[----:B------:R-:W-:Y:S01]  /*75e0*/  IMAD R126, R126, UR6, RZ ;  /* 0x000000067e7e7c24 */ /* 0x000fe2000f8e02ff */
[-C--:B------:R-:W-:Y:S01]  /*75f0*/  LEA.HI.X.SX32 R149, R136, R0.reuse, 0x2, P3 ;  /* 0x0000000088957211 */ /* 0x080fe200018f16ff */
[----:B------:R-:W-:Y:S01]  /*7600*/  IMAD R125, R125, UR6, RZ ;  /* 0x000000067d7d7c24 */ /* 0x000fe2000f8e02ff */
[-C--:B------:R-:W-:Y:S01]  /*7610*/  LEA.HI.X.SX32 R147, R135, R0.reuse, 0x2, P2 ;  /* 0x0000000087937211 */ /* 0x080fe200010f16ff */
[----:B------:R-:W-:Y:S01]  /*7620*/  IMAD R124, R124, UR6, RZ ;  /* 0x000000067c7c7c24 */ /* 0x000fe2000f8e02ff */
[----:B------:R-:W-:Y:S01]  /*7630*/  LEA.HI.X.SX32 R145, R134, R0, 0x2, P1 ;  /* 0x0000000086917211 */ /* 0x000fe200008f16ff */
[----:B------:R-:W-:Y:S01]  /*7640*/  IMAD R122, R122, UR6, RZ ;  /* 0x000000067a7a7c24 */ /* 0x000fe2000f8e02ff */
[----:B-1----:R-:W-:Y:S01]  /*7650*/  LEA R138, P5, R129, R2, 0x2 ;  /* 0x00000002818a7211 */ /* 0x002fe200078a10ff */
[----:B------:R-:W-:Y:S01]  /*7660*/  IMAD R123, R123, UR6, RZ ;  /* 0x000000067b7b7c24 */ /* 0x000fe2000f8e02ff */
[-C--:B------:R-:W-:Y:S01]  /*7670*/  LEA.HI.X.SX32 R143, R131, R0.reuse, 0x2, P0 ;  /* 0x00000000838f7211 */ /* 0x080fe200000f16ff */
[----:B------:R1:W-:Y:S01]  /*7680*/  STL.64 [R1+0x450], R148 ;  /* 0x0004509401007387 */ /* 0x0003e20000100a00 */
[-C--:B------:R-:W-:Y:S01]  /*7690*/  LEA.HI.X.SX32 R141, R130, R0.reuse, 0x2, P6 ;  /* 0x00000000828d7211 */ /* 0x080fe200030f16ff */
[----:B------:R-:W-:Y:S01]  /*76a0*/  IMAD R121, R121, UR6, RZ ;  /* 0x0000000679797c24 */ /* 0x000fe2000f8e02ff */
[----:B------:R-:W-:Y:S01]  /*76b0*/  LEA.HI.X.SX32 R139, R129, R0, 0x2, P5 ;  /* 0x00000000818b7211 */ /* 0x000fe200028f16ff */
[----:B------:R2:W-:Y:S01]  /*76c0*/  STL.64 [R1+0x358], R146 ;  /* 0x0003589201007387 */ /* 0x0005e20000100a00 */
[-C--:B------:R-:W-:Y:S01]  /*76d0*/  LEA R150, P4, R128, R2.reuse, 0x2 ;  /* 0x0000000280967211 */ /* 0x080fe200078810ff */
[----:B------:R-:W-:Y:S01]  /*76e0*/  IMAD R120, R120, UR6, RZ ;  /* 0x0000000678787c24 */ /* 0x000fe2000f8e02ff */
[----:B------:R-:W3:Y:S01]  /*76f0*/  LDC R3, c[0x0][0x3a0] ;  /* 0x0000e800ff037b82 */ /* 0x000ee20000000800 */
[----:B------:R4:W-:Y:S01]  /*7700*/  STL.64 [R1+0x350], R144 ;  /* 0x0003509001007387 */ /* 0x0009e20000100a00 */
[----:B------:R-:W-:Y:S01]  /*7710*/  IMAD R119, R119, UR6, RZ ;  /* 0x0000000677777c24 */ /* 0x000fe2000f8e02ff */
[----:B-1----:R-:W-:-:S02]  /*7720*/  LEA R148, P3, R127, R2, 0x2 ;  /* 0x000000027f947211 */ /* 0x002fc400078610ff */
[----:B------:R1:W-:Y:S01]  /*7730*/  STL.64 [R1+0x380], R142 ;  /* 0x0003808e01007387 */ /* 0x0003e20000100a00 */
[----:B------:R-:W-:Y:S02]  /*7740*/  LEA.HI.X.SX32 R151, R128, R0, 0x2, P4 ;  /* 0x0000000080977211 */ /* 0x000fe400020f16ff */
[-C--:B--2---:R-:W-:Y:S01]  /*7750*/  LEA R146, P2, R126, R2.reuse, 0x2 ;  /* 0x000000027e927211 */ /* 0x084fe200078410ff */
[----:B------:R2:W-:Y:S01]  /*7760*/  STL.64 [R1+0x378], R140 ;  /* 0x0003788c01007387 */ /* 0x0005e20000100a00 */
[----:B------:R-:W-:Y:S01]  /*7770*/  IMAD R118, R118, UR6, RZ ;  /* 0x0000000676767c24 */ /* 0x000fe2000f8e02ff */
[----:B----4-:R-:W-:Y:S02]  /*7780*/  LEA R144, P1, R125, R2, 0x2 ;  /* 0x000000027d907211 */ /* 0x010fe400078210ff */
[----:B------:R4:W-:Y:S01]  /*7790*/  STL.64 [R1+0x370], R138 ;  /* 0x0003708a01007387 */ /* 0x0009e20000100a00 */
[----:B------:R-:W-:Y:S01]  /*77a0*/  LEA.HI.X.SX32 R149, R127, R0, 0x2, P3 ;  /* 0x000000007f957211 */ /* 0x000fe200018f16ff */
[----:B------:R-:W-:Y:S01]  /*77b0*/  IMAD R117, R117, UR6, RZ ;  /* 0x0000000675757c24 */ /* 0x000fe2000f8e02ff */
[----:B-1----:R-:W-:-:S02]  /*77c0*/  LEA R142, P0, R124, R2, 0x2 ;  /* 0x000000027c8e7211 */ /* 0x002fc400078010ff */
[----:B------:R-:W-:Y:S02]  /*77d0*/  LEA.HI.X.SX32 R147, R126, R0, 0x2, P2 ;  /* 0x000000007e937211 */ /* 0x000fe400010f16ff */
[-C--:B--2---:R-:W-:Y:S01]  /*77e0*/  LEA R140, P6, R123, R2.reuse, 0x2 ;  /* 0x000000027b8c7211 */ /* 0x084fe200078c10ff */
[----:B------:R-:W-:Y:S01]  /*77f0*/  IMAD R116, R116, UR6, RZ ;  /* 0x0000000674747c24 */ /* 0x000fe2000f8e02ff */
[-C--:B------:R-:W-:Y:S02]  /*7800*/  LEA R136, P4, R121, R2.reuse, 0x2 ;  /* 0x0000000279887211 */ /* 0x080fe400078810ff */
[----:B----4-:R-:W-:Y:S02]  /*7810*/  LEA R138, P5, R122, R2, 0x2 ;  /* 0x000000027a8a7211 */ /* 0x010fe400078a10ff */
[----:B------:R-:W-:Y:S01]  /*7820*/  LEA.HI.X.SX32 R145, R125, R0, 0x2, P1 ;  /* 0x000000007d917211 */ /* 0x000fe200008f16ff */
[----:B------:R-:W-:Y:S01]  /*7830*/  STL.64 [R1+0x368], R150 ;  /* 0x0003689601007387 */ /* 0x000fe20000100a00 */
[----:B------:R-:W-:-:S02]  /*7840*/  LEA R134, P3, R120, R2, 0x2 ;  /* 0x0000000278867211 */ /* 0x000fc400078610ff */
[----:B------:R-:W-:Y:S01]  /*7850*/  LEA.HI.X.SX32 R143, R124, R0, 0x2, P0 ;  /* 0x000000007c8f7211 */ /* 0x000fe200000f16ff */
[----:B------:R-:W-:Y:S01]  /*7860*/  STL.64 [R1+0x3d8], R148 ;  /* 0x0003d89401007387 */ /* 0x000fe20000100a00 */
[----:B------:R-:W-:Y:S02]  /*7870*/  LEA R130, P2, R119, R2, 0x2 ;  /* 0x0000000277827211 */ /* 0x000fe400078410ff */
[----:B------:R-:W-:Y:S01]  /*7880*/  LEA.HI.X.SX32 R139, R122, R0, 0x2, P5 ;  /* 0x000000007a8b7211 */ /* 0x000fe200028f16ff */
[----:B------:R-:W-:Y:S01]  /*7890*/  IMAD R115, R115, UR6, RZ ;  /* 0x0000000673737c24 */ /* 0x000fe2000f8e02ff */
[----:B------:R-:W-:Y:S01]  /*78a0*/  LEA R128, P1, R118, R2, 0x2 ;  /* 0x0000000276807211 */ /* 0x000fe200078210ff */
[----:B------:R-:W-:Y:S01]  /*78b0*/  STL.64 [R1+0x348], R146 ;  /* 0x0003489201007387 */ /* 0x000fe20000100a00 */
[----:B------:R-:W-:Y:S01]  /*78c0*/  LEA.HI.X.SX32 R141, R123, R0, 0x2, P6 ;  /* 0x000000007b8d7211 */ /* 0x000fe200030f16ff */
[----:B------:R-:W-:Y:S01]  /*78d0*/  IMAD R114, R114, UR6, RZ ;  /* 0x0000000672727c24 */ /* 0x000fe2000f8e02ff */
[----:B------:R-:W-:Y:S01]  /*78e0*/  LEA R126, P0, R117, R2, 0x2 ;  /* 0x00000002757e7211 */ /* 0x000fe200078010ff */
[----:B------:R-:W-:Y:S01]  /*78f0*/  STL.64 [R1+0x340], R144 ;  /* 0x0003409001007387 */ /* 0x000fe20000100a00 */
[-C--:B------:R-:W-:Y:S01]  /*7900*/  LEA.HI.X.SX32 R137, R121, R0.reuse, 0x2, P4 ;  /* 0x0000000079897211 */ /* 0x080fe200020f16ff */
[----:B------:R-:W-:Y:S01]  /*7910*/  IMAD R113, R113, UR6, RZ ;  /* 0x0000000671717c24 */ /* 0x000fe2000f8e02ff */
[----:B------:R-:W-:Y:S01]  /*7920*/  LEA.HI.X.SX32 R135, R120, R0, 0x2, P3 ;  /* 0x0000000078877211 */ /* 0x000fe200018f16ff */
[----:B------:R-:W-:Y:S01]  /*7930*/  STL.64 [R1+0x338], R142 ;  /* 0x0003388e01007387 */ /* 0x000fe20000100a00 */
[----:B------:R-:W-:Y:S01]  /*7940*/  LEA R124, P6, R116, R2, 0x2 ;  /* 0x00000002747c7211 */ /* 0x000fe200078c10ff */
[----:B------:R-:W-:Y:S01]  /*7950*/  IMAD R112, R112, UR6, RZ ;  /* 0x0000000670707c24 */ /* 0x000fe2000f8e02ff */
[-C--:B------:R-:W-:Y:S01]  /*7960*/  LEA.HI.X.SX32 R131, R119, R0.reuse, 0x2, P2 ;  /* 0x0000000077837211 */ /* 0x080fe200010f16ff */
[----:B------:R1:W-:Y:S01]  /*7970*/  STL.64 [R1+0x328], R138 ;  /* 0x0003288a01007387 */ /* 0x0003e20000100a00 */
[-C--:B------:R-:W-:Y:S01]  /*7980*/  LEA.HI.X.SX32 R129, R118, R0.reuse, 0x2, P1 ;  /* 0x0000000076817211 */ /* 0x080fe200008f16ff */
[----:B------:R-:W-:Y:S01]  /*7990*/  IMAD R111, R111, UR6, RZ ;  /* 0x000000066f6f7c24 */ /* 0x000fe2000f8e02ff */
[-C--:B------:R-:W-:Y:S01]  /*79a0*/  LEA.HI.X.SX32 R127, R117, R0.reuse, 0x2, P0 ;  /* 0x00000000757f7211 */ /* 0x080fe200000f16ff */
[----:B------:R-:W-:Y:S01]  /*79b0*/  STL.64 [R1+0x330], R140 ;  /* 0x0003308c01007387 */ /* 0x000fe20000100a00 */
[----:B------:R-:W-:Y:S01]  /*79c0*/  IMAD R110, R110, UR6, RZ ;  /* 0x000000066e6e7c24 */ /* 0x000fe2000f8e02ff */
[----:B------:R-:W-:Y:S01]  /*79d0*/  LEA.HI.X.SX32 R125, R116, R0, 0x2, P6 ;  /* 0x00000000747d7211 */ /* 0x000fe200030f16ff */
[----:B------:R-:W-:Y:S01]  /*79e0*/  IMAD R108, R108, UR6, RZ ;  /* 0x000000066c6c7c24 */ /* 0x000fe2000f8e02ff */
[----:B------:R2:W-:Y:S01]  /*79f0*/  STL.64 [R1+0x320], R136 ;  /* 0x0003208801007387 */ /* 0x0005e20000100a00 */
[----:B------:R-:W-:Y:S01]  /*7a00*/  IMAD R109, R109, UR6, RZ ;  /* 0x000000066d6d7c24 */ /* 0x000fe2000f8e02ff */
[----:B-1----:R-:W-:-:S02]  /*7a10*/  LEA R138, P5, R115, R2, 0x2 ;  /* 0x00000002738a7211 */ /* 0x002fc400078a10ff */
[----:B------:R1:W-:Y:S01]  /*7a20*/  STL.64 [R1+0x318], R134 ;  /* 0x0003188601007387 */ /* 0x0003e20000100a00 */
[----:B------:R-:W-:-:S03]  /*7a30*/  IMAD R107, R107, UR6, RZ ;  /* 0x000000066b6b7c24 */ /* 0x000fc6000f8e02ff */
[----:B------:R4:W-:Y:S01]  /*7a40*/  STL.64 [R1+0x3e0], R130 ;  /* 0x0003e08201007387 */ /* 0x0009e20000100a00 */
[----:B--2---:R-:W-:-:S03]  /*7a50*/  LEA R136, P4, R114, R2, 0x2 ;  /* 0x0000000272887211 */ /* 0x004fc600078810ff */
[----:B------:R2:W-:Y:S01]  /*7a60*/  STL.64 [R1+0x310], R128 ;  /* 0x0003108001007387 */ /* 0x0005e20000100a00 */
[----:B------:R-:W-:Y:S01]  /*7a70*/  IMAD R106, R106, UR6, RZ ;  /* 0x000000066a6a7c24 */ /* 0x000fe2000f8e02ff */
[----:B------:R-:W-:Y:S02]  /*7a80*/  LEA.HI.X.SX32 R139, R115, R0, 0x2, P5 ;  /* 0x00000000738b7211 */ /* 0x000fe400028f16ff */
[-C--:B-1----:R-:W-:Y:S01]  /*7a90*/  LEA R134, P3, R113, R2.reuse, 0x2 ;  /* 0x0000000271867211 */ /* 0x082fe200078610ff */
[----:B------:R1:W-:Y:S01]  /*7aa0*/  STL.64 [R1+0x308], R126 ;  /* 0x0003087e01007387 */ /* 0x0003e20000100a00 */
[----:B------:R-:W-:Y:S01]  /*7ab0*/  IMAD R105, R105, UR6, RZ ;  /* 0x0000000669697c24 */ /* 0x000fe2000f8e02ff */
[----:B----4-:R-:W-:Y:S01]  /*7ac0*/  LEA R130, P2, R112, R2, 0x2 ;  /* 0x0000000270827211 */ /* 0x010fe200078410ff */
[----:B------:R-:W-:Y:S01]  /*7ad0*/  IMAD R104, R104, UR6, RZ ;  /* 0x0000000668687c24 */ /* 0x000fe2000f8e02ff */
[----:B------:R-:W-:Y:S02]  /*7ae0*/  LEA.HI.X.SX32 R137, R114, R0, 0x2, P4 ;  /* 0x0000000072897211 */ /* 0x000fe400020f16ff */
[-C--:B--2---:R-:W-:Y:S01]  /*7af0*/  LEA R128, P1, R111, R2.reuse, 0x2 ;  /* 0x000000026f807211 */ /* 0x084fe200078210ff */
[----:B------:R2:W-:Y:S01]  /*7b00*/  STL.64 [R1+0x300], R124 ;  /* 0x0003007c01007387 */ /* 0x0005e20000100a00 */
[----:B------:R-:W-:Y:S01]  /*7b10*/  LEA R122, P5, R108, R2, 0x2 ;  /* 0x000000026c7a7211 */ /* 0x000fe200078a10ff */
[----:B------:R-:W-:Y:S01]  /*7b20*/  IMAD R103, R103, UR6, RZ ;  /* 0x0000000667677c24 */ /* 0x000fe2000f8e02ff */
[----:B------:R-:W-:-:S02]  /*7b30*/  LEA.HI.X.SX32 R135, R113, R0, 0x2, P3 ;  /* 0x0000000071877211 */ /* 0x000fc400018f16ff */
[----:B-1----:R-:W-:Y:S02]  /*7b40*/  LEA R126, P0, R110, R2, 0x2 ;  /* 0x000000026e7e7211 */ /* 0x002fe400078010ff */
[----:B------:R-:W-:Y:S01]  /*7b50*/  LEA.HI.X.SX32 R131, R112, R0, 0x2, P2 ;  /* 0x0000000070837211 */ /* 0x000fe200010f16ff */
[----:B------:R-:W-:Y:S01]  /*7b60*/  IMAD R102, R102, UR6, RZ ;  /* 0x0000000666667c24 */ /* 0x000fe2000f8e02ff */
[----:B------:R-:W-:Y:S01]  /*7b70*/  LEA R120, P4, R107, R2, 0x2 ;  /* 0x000000026b787211 */ /* 0x000fe200078810ff */
[----:B------:R-:W-:Y:S01]  /*7b80*/  STL.64 [R1+0x2f8], R138 ;  /* 0x0002f88a01007387 */ /* 0x000fe20000100a00 */
[----:B------:R-:W-:Y:S02]  /*7b90*/  LEA.HI.X.SX32 R129, R111, R0, 0x2, P1 ;  /* 0x000000006f817211 */ /* 0x000fe400008f16ff */
[-C--:B--2---:R-:W-:Y:S01]  /*7ba0*/  LEA R124, P6, R109, R2.reuse, 0x2 ;  /* 0x000000026d7c7211 */ /* 0x084fe200078c10ff */
        /* <DEDUP_REMOVED lines=217> */
[----:B-1----:R-:W-:Y:S01]  /*8940*/  LEA R70, P0, R54, R2, 0x2 ;  /* 0x0000000236467211 */ /* 0x002fe200078010ff */
[----:B------:R-:W-:Y:S01]  /*8950*/  IMAD R35, R35, UR6, RZ ;  /* 0x0000000623237c24 */ /* 0x000fe2000f8e02ff */
[----:B------:R-:W-:Y:S01]  /*8960*/  LEA.HI.X.SX32 R75, R56, R0, 0x2, P2 ;  /* 0x00000000384b7211 */ /* 0x000fe200010f16ff */
[----:B------:R-:W-:Y:S01]  /*8970*/  STL.64 [R1+0x188], R80 ;  /* 0x0001885001007387 */ /* 0x000fe20000100a00 */
[----:B------:R-:W-:Y:S02]  /*8980*/  LEA R64, P4, R51, R2, 0x2 ;  /* 0x0000000233407211 */ /* 0x000fe400078810ff */
        /* <DEDUP_REMOVED lines=39> */
[C---:B-1----:R-:W-:Y:S01]  /*8c00*/  LEA R62, P3, R32.reuse, R2, 0x2 ;  /* 0x00000002203e7211 */ /* 0x042fe200078610ff */
[----:B------:R1:W-:Y:S01]  /*8c10*/  STL.64 [R1+0x428], R56 ;  /* 0x0004283801007387 */ /* 0x0003e20000100a00 */
[----:B------:R-:W-:Y:S02]  /*8c20*/  LEA.HI.X.SX32 R65, R33, R0, 0x2, P4 ;  /* 0x0000000021417211 */ /* 0x000fe400020f16ff */
[----:B----4-:R-:W-:Y:S01]  /*8c30*/  LEA R60, P2, R31, R2, 0x2 ;  /* 0x000000021f3c7211 */ /* 0x010fe200078410ff */
[----:B------:R4:W-:Y:S01]  /*8c40*/  STL.64 [R1+0x140], R54 ;  /* 0x0001403601007387 */ /* 0x0009e20000100a00 */
[----:B------:R-:W-:-:S02]  /*8c50*/  LEA.HI.X.SX32 R63, R32, R0, 0x2, P3 ;  /* 0x00000000203f7211 */ /* 0x000fc400018f16ff */
[-C--:B--2---:R-:W-:Y:S01]  /*8c60*/  LEA R58, P1, R30, R2.reuse, 0x2 ;  /* 0x000000021e3a7211 */ /* 0x084fe200078210ff */
[----:B------:R-:W-:Y:S01]  /*8c70*/  IMAD R25, R25, UR6, RZ ;  /* 0x0000000619197c24 */ /* 0x000fe2000f8e02ff */
[----:B------:R-:W-:Y:S02]  /*8c80*/  LEA R52, P5, R27, R2, 0x2 ;  /* 0x000000021b347211 */ /* 0x000fe400078a10ff */
[----:B------:R-:W-:Y:S02]  /*8c90*/  LEA.HI.X.SX32 R61, R31, R0, 0x2, P2 ;  /* 0x000000001f3d7211 */ /* 0x000fe400010f16ff */
[-C--:B-1----:R-:W-:Y:S02]  /*8ca0*/  LEA R56, P0, R29, R2.reuse, 0x2 ;  /* 0x000000021d387211 */ /* 0x082fe400078010ff */
[----:B----4-:R-:W-:Y:S01]  /*8cb0*/  LEA R54, P6, R28, R2, 0x2 ;  /* 0x000000021c367211 */ /* 0x010fe200078c10ff */
[----:B------:R-:W-:Y:S01]  /*8cc0*/  IMAD R24, R24, UR6, RZ ;  /* 0x0000000618187c24 */ /* 0x000fe2000f8e02ff */
[----:B------:R-:W-:Y:S01]  /*8cd0*/  LEA.HI.X.SX32 R59, R30, R0, 0x2, P1 ;  /* 0x000000001e3b7211 */ /* 0x000fe200008f16ff */
[----:B------:R-:W-:Y:S01]  /*8ce0*/  STL.64 [R1+0x138], R66 ;  /* 0x0001384201007387 */ /* 0x000fe20000100a00 */
[----:B------:R-:W-:Y:S01]  /*8cf0*/  LEA R50, P4, R26, R2, 0x2 ;  /* 0x000000021a327211 */ /* 0x000fe200078810ff */
[----:B------:R-:W-:Y:S01]  /*8d00*/  IMAD R23, R23, UR6, RZ ;  /* 0x0000000617177c24 */ /* 0x000fe2000f8e02ff */
[-C--:B------:R-:W-:Y:S01]  /*8d10*/  LEA.HI.X.SX32 R55, R28, R0.reuse, 0x2, P6 ;  /* 0x000000001c377211 */ /* 0x080fe200030f16ff */
[----:B------:R-:W-:Y:S01]  /*8d20*/  STL.64 [R1+0x130], R64 ;  /* 0x0001304001007387 */ /* 0x000fe20000100a00 */
[-C--:B------:R-:W-:Y:S01]  /*8d30*/  LEA.HI.X.SX32 R57, R29, R0.reuse, 0x2, P0 ;  /* 0x000000001d397211 */ /* 0x080fe200000f16ff */
[----:B------:R-:W-:Y:S01]  /*8d40*/  IMAD R22, R22, UR6, RZ ;  /* 0x0000000616167c24 */ /* 0x000fe2000f8e02ff */
[----:B------:R-:W-:Y:S01]  /*8d50*/  LEA.HI.X.SX32 R53, R27, R0, 0x2, P5 ;  /* 0x000000001b357211 */ /* 0x000fe200028f16ff */
[----:B------:R-:W-:Y:S01]  /*8d60*/  STL.64 [R1+0x128], R62 ;  /* 0x0001283e01007387 */ /* 0x000fe20000100a00 */
[----:B------:R-:W-:Y:S01]  /*8d70*/  IMAD R20, R20, UR6, RZ ;  /* 0x0000000614147c24 */ /* 0x000fe2000f8e02ff */
[----:B------:R-:W-:Y:S01]  /*8d80*/  LEA R36, P3, R25, R2, 0x2 ;  /* 0x0000000219247211 */ /* 0x000fe200078610ff */
[----:B------:R-:W-:Y:S01]  /*8d90*/  IMAD R21, R21, UR6, RZ ;  /* 0x0000000615157c24 */ /* 0x000fe2000f8e02ff */
[----:B------:R-:W-:Y:S01]  /*8da0*/  STL.64 [R1+0x120], R60 ;  /* 0x0001203c01007387 */ /* 0x000fe20000100a00 */
[----:B------:R-:W-:Y:S01]  /*8db0*/  LEA.HI.X.SX32 R51, R26, R0, 0x2, P4 ;  /* 0x000000001a337211 */ /* 0x000fe200020f16ff */
[----:B------:R-:W-:Y:S01]  /*8dc0*/  IMAD R19, R19, UR6, RZ ;  /* 0x0000000613137c24 */ /* 0x000fe2000f8e02ff */
[-C--:B------:R-:W-:Y:S01]  /*8dd0*/  LEA R34, P2, R24, R2.reuse, 0x2 ;  /* 0x0000000218227211 */ /* 0x080fe200078410ff */
[----:B------:R-:W-:Y:S01]  /*8de0*/  STL.64 [R1+0x118], R58 ;  /* 0x0001183a01007387 */ /* 0x000fe20000100a00 */
[----:B------:R-:W-:-:S03]  /*8df0*/  LEA R32, P1, R23, R2, 0x2 ;  /* 0x0000000217207211 */ /* 0x000fc600078210ff */
[----:B------:R1:W-:Y:S01]  /*8e00*/  STL.64 [R1+0x430], R54 ;  /* 0x0004303601007387 */ /* 0x0003e20000100a00 */
[----:B------:R-:W-:-:S03]  /*8e10*/  LEA R30, P0, R22, R2, 0x2 ;  /* 0x00000002161e7211 */ /* 0x000fc600078010ff */
[----:B------:R-:W-:Y:S01]  /*8e20*/  STL.64 [R1+0x3b0], R56 ;  /* 0x0003b03801007387 */ /* 0x000fe20000100a00 */
[----:B------:R-:W-:-:S03]  /*8e30*/  LEA.HI.X.SX32 R37, R25, R0, 0x2, P3 ;  /* 0x0000000019257211 */ /* 0x000fc600018f16ff */
[----:B------:R2:W-:Y:S01]  /*8e40*/  STL.64 [R1+0x110], R52 ;  /* 0x0001103401007387 */ /* 0x0005e20000100a00 */
[-C--:B------:R-:W-:Y:S02]  /*8e50*/  LEA.HI.X.SX32 R35, R24, R0.reuse, 0x2, P2 ;  /* 0x0000000018237211 */ /* 0x080fe400010f16ff */
[----:B------:R-:W-:Y:S01]  /*8e60*/  LEA.HI.X.SX32 R33, R23, R0, 0x2, P1 ;  /* 0x0000000017217211 */ /* 0x000fe200008f16ff */
[----:B------:R4:W-:Y:S01]  /*8e70*/  STL.64 [R1+0x108], R50 ;  /* 0x0001083201007387 */ /* 0x0009e20000100a00 */
[----:B-1----:R-:W-:Y:S02]  /*8e80*/  LEA R54, P6, R21, R2, 0x2 ;  /* 0x0000000215367211 */ /* 0x002fe400078c10ff */
[----:B------:R-:W-:Y:S02]  /*8e90*/  LEA.HI.X.SX32 R31, R22, R0, 0x2, P0 ;  /* 0x00000000161f7211 */ /* 0x000fe400000f16ff */
[-C--:B--2---:R-:W-:Y:S01]  /*8ea0*/  LEA R52, P5, R20, R2.reuse, 0x2 ;  /* 0x0000000214347211 */ /* 0x084fe200078a10ff */
[----:B------:R1:W-:Y:S01]  /*8eb0*/  STL.64 [R1+0x100], R36 ;  /* 0x0001002401007387 */ /* 0x0003e20000100a00 */
[----:B----4-:R-:W-:-:S02]  /*8ec0*/  LEA R50, P4, R19, R2, 0x2 ;  /* 0x0000000213327211 */ /* 0x010fc400078810ff */
[-C--:B------:R-:W-:Y:S01]  /*8ed0*/  LEA.HI.X.SX32 R53, R20, R0.reuse, 0x2, P5 ;  /* 0x0000000014357211 */ /* 0x080fe200028f16ff */
[----:B------:R-:W-:Y:S01]  /*8ee0*/  IMAD R10, R10, UR6, RZ ;  /* 0x000000060a0a7c24 */ /* 0x000fe2000f8e02ff */
[-C--:B------:R-:W-:Y:S01]  /*8ef0*/  LEA.HI.X.SX32 R55, R21, R0.reuse, 0x2, P6 ;  /* 0x0000000015377211 */ /* 0x080fe200030f16ff */
[----:B------:R-:W-:Y:S01]  /*8f00*/  STL.64 [R1+0xf8], R34 ;  /* 0x0000f82201007387 */ /* 0x000fe20000100a00 */
[----:B------:R-:W-:Y:S01]  /*8f10*/  LEA.HI.X.SX32 R51, R19, R0, 0x2, P4 ;  /* 0x0000000013337211 */ /* 0x000fe200020f16ff */
[----:B------:R-:W-:Y:S02]  /*8f20*/  IMAD R18, R18, UR6, RZ ;  /* 0x0000000612127c24 */ /* 0x000fe4000f8e02ff */
[----:B------:R-:W-:Y:S01]  /*8f30*/  IMAD R8, R8, UR6, RZ ;  /* 0x0000000608087c24 */ /* 0x000fe2000f8e02ff */
[----:B------:R-:W-:Y:S04]  /*8f40*/  STL.64 [R1+0xf0], R32 ;  /* 0x0000f02001007387 */ /* 0x000fe80000100a00 */
[----:B------:R-:W-:Y:S01]  /*8f50*/  STL.64 [R1+0xe8], R30 ;  /* 0x0000e81e01007387 */ /* 0x000fe20000100a00 */
[----:B------:R-:W-:-:S03]  /*8f60*/  IMAD R6, R6, UR6, RZ ;  /* 0x0000000606067c24 */ /* 0x000fc6000f8e02ff */
[----:B------:R2:W-:Y:S01]  /*8f70*/  STL.64 [R1+0x438], R52 ;  /* 0x0004383401007387 */ /* 0x0005e20000100a00 */
[----:B-1----:R-:W-:-:S03]  /*8f80*/  LEA R36, P3, R18, R2, 0x2 ;  /* 0x0000000212247211 */ /* 0x002fc600078610ff */
[----:B------:R-:W-:Y:S04]  /*8f90*/  STL.64 [R1+0x3b8], R54 ;  /* 0x0003b83601007387 */ /* 0x000fe80000100a00 */
[----:B------:R1:W-:Y:S01]  /*8fa0*/  STL.64 [R1+0xe0], R50 ;  /* 0x0000e03201007387 */ /* 0x0003e20000100a00 */
[----:B--2---:R-:W-:Y:S01]  /*8fb0*/  LEA R52, P5, R10, R2, 0x2 ;  /* 0x000000020a347211 */ /* 0x004fe200078a10ff */
[----:B------:R-:W-:Y:S01]  /*8fc0*/  IMAD R17, R17, UR6, RZ ;  /* 0x0000000611117c24 */ /* 0x000fe2000f8e02ff */
[-C--:B------:R-:W-:Y:S02]  /*8fd0*/  LEA.HI.X.SX32 R37, R18, R0.reuse, 0x2, P3 ;  /* 0x0000000012257211 */ /* 0x080fe400018f16ff */
[----:B------:R-:W-:Y:S02]  /*8fe0*/  LEA.HI.X.SX32 R53, R10, R0, 0x2, P5 ;  /* 0x000000000a357211 */ /* 0x000fe400028f16ff */
[-C--:B-1----:R-:W-:Y:S01]  /*8ff0*/  LEA R50, P4, R8, R2.reuse, 0x2 ;  /* 0x0000000208327211 */ /* 0x082fe200078810ff */
[----:B------:R-:W-:Y:S01]  /*9000*/  IMAD R16, R16, UR6, RZ ;  /* 0x0000000610107c24 */ /* 0x000fe2000f8e02ff */
[----:B------:R-:W-:Y:S01]  /*9010*/  LEA R26, P3, R6, R2, 0x2 ;  /* 0x00000002061a7211 */ /* 0x000fe200078610ff */
[----:B------:R-:W-:Y:S01]  /*9020*/  IMAD R14, R14, UR6, RZ ;  /* 0x000000060e0e7c24 */ /* 0x000fe2000f8e02ff */
[----:B------:R-:W-:Y:S01]  /*9030*/  LEA.HI.X.SX32 R51, R8, R0, 0x2, P4 ;  /* 0x0000000008337211 */ /* 0x000fe200020f16ff */
[----:B------:R-:W-:-:S02]  /*9040*/  IMAD R12, R12, UR6, RZ ;  /* 0x000000060c0c7c24 */ /* 0x000fc4000f8e02ff */
[----:B------:R-:W-:Y:S01]  /*9050*/  IMAD R15, R15, UR6, RZ ;  /* 0x000000060f0f7c24 */ /* 0x000fe2000f8e02ff */
[----:B------:R-:W-:Y:S01]  /*9060*/  STL.64 [R1+0x3c0], R52 ;  /* 0x0003c03401007387 */ /* 0x000fe20000100a00 */
[----:B------:R-:W-:Y:S01]  /*9070*/  LEA.HI.X.SX32 R27, R6, R0, 0x2, P3 ;  /* 0x00000000061b7211 */ /* 0x000fe200018f16ff */
[----:B------:R-:W-:Y:S01]  /*9080*/  IMAD R4, R4, UR6, RZ ;  /* 0x0000000604047c24 */ /* 0x000fe2000f8e02ff */
[-C--:B------:R-:W-:Y:S01]  /*9090*/  LEA R34, P2, R17, R2.reuse, 0x2 ;  /* 0x0000000211227211 */ /* 0x080fe200078410ff */
[----:B------:R1:W-:Y:S01]  /*90a0*/  STL.64 [R1+0x440], R50 ;  /* 0x0004403201007387 */ /* 0x0003e20000100a00 */
[----:B------:R-:W-:Y:S01]  /*90b0*/  IMAD R5, R5, UR6, RZ ;  /* 0x0000000605057c24 */ /* 0x000fe2000f8e02ff */
[-C--:B------:R-:W-:Y:S01]  /*90c0*/  LEA R32, P1, R16, R2.reuse, 0x2 ;  /* 0x0000000210207211 */ /* 0x080fe200078210ff */
[----:B------:R-:W-:Y:S01]  /*90d0*/  IMAD R7, R7, UR6, RZ ;  /* 0x0000000607077c24 */ /* 0x000fe2000f8e02ff */
[-C--:B------:R-:W-:Y:S01]  /*90e0*/  LEA R30, P0, R14, R2.reuse, 0x2 ;  /* 0x000000020e1e7211 */ /* 0x080fe200078010ff */
[----:B------:R-:W-:Y:S01]  /*90f0*/  IMAD R9, R9, UR6, RZ ;  /* 0x0000000609097c24 */ /* 0x000fe2000f8e02ff */
[----:B------:R-:W-:Y:S01]  /*9100*/  LEA R28, P6, R12, R2, 0x2 ;  /* 0x000000020c1c7211 */ /* 0x000fe200078c10ff */
[----:B------:R-:W-:-:S02]  /*9110*/  IMAD R11, R11, UR6, RZ ;  /* 0x000000060b0b7c24 */ /* 0x000fc4000f8e02ff */
[----:B------:R-:W-:Y:S01]  /*9120*/  IMAD R13, R13, UR6, RZ ;  /* 0x000000060d0d7c24 */ /* 0x000fe2000f8e02ff */
[----:B-1----:R-:W-:Y:S01]  /*9130*/  LEA R50, P3, R15, R2, 0x2 ;  /* 0x000000020f327211 */ /* 0x002fe200078610ff */
[----:B------:R-:W-:Y:S01]  /*9140*/  IMAD R48, R48, UR6, RZ ;  /* 0x0000000630307c24 */ /* 0x000fe2000f8e02ff */
[-C--:B------:R-:W-:Y:S01]  /*9150*/  LEA.HI.X.SX32 R35, R17, R0.reuse, 0x2, P2 ;  /* 0x0000000011237211 */ /* 0x080fe200010f16ff */
[----:B------:R-:W-:Y:S01]  /*9160*/  IMAD R47, R47, UR6, RZ ;  /* 0x000000062f2f7c24 */ /* 0x000fe2000f8e02ff */
[-C--:B------:R-:W-:Y:S01]  /*9170*/  LEA.HI.X.SX32 R33, R16, R0.reuse, 0x2, P1 ;  /* 0x0000000010217211 */ /* 0x080fe200008f16ff */
[----:B------:R-:W-:Y:S01]  /*9180*/  IMAD R46, R46, UR6, RZ ;  /* 0x000000062e2e7c24 */ /* 0x000fe2000f8e02ff */
[-C--:B------:R-:W-:Y:S01]  /*9190*/  LEA.HI.X.SX32 R31, R14, R0.reuse, 0x2, P0 ;  /* 0x000000000e1f7211 */ /* 0x080fe200000f16ff */
[----:B------:R-:W-:Y:S01]  /*91a0*/  IMAD R45, R45, UR6, RZ ;  /* 0x000000062d2d7c24 */ /* 0x000fe2000f8e02ff */
[-C--:B------:R-:W-:Y:S01]  /*91b0*/  LEA.HI.X.SX32 R29, R12, R0.reuse, 0x2, P6 ;  /* 0x000000000c1d7211 */ /* 0x080fe200030f16ff */
[----:B------:R-:W-:Y:S01]  /*91c0*/  IMAD R44, R44, UR6, RZ ;  /* 0x000000062c2c7c24 */ /* 0x000fe2000f8e02ff */
[----:B------:R-:W-:Y:S01]  /*91d0*/  LEA.HI.X.SX32 R51, R15, R0, 0x2, P3 ;  /* 0x000000000f337211 */ /* 0x000fe200018f16ff */
[----:B------:R-:W-:Y:S01]  /*91e0*/  IMAD R43, R43, UR6, RZ ;  /* 0x000000062b2b7c24 */ /* 0x000fe2000f8e02ff */
[-C--:B------:R-:W-:Y:S01]  /*91f0*/  LEA R24, P2, R4, R2.reuse, 0x2 ;  /* 0x0000000204187211 */ /* 0x080fe200078410ff */
[----:B------:R-:W-:Y:S01]  /*9200*/  IMAD R42, R42, UR6, RZ ;  /* 0x000000062a2a7c24 */ /* 0x000fe2000f8e02ff */
[----:B------:R-:W-:-:S02]  /*9210*/  LEA R22, P1, R5, R2, 0x2 ;  /* 0x0000000205167211 */ /* 0x000fc400078210ff */
[-C--:B------:R-:W-:Y:S02]  /*9220*/  LEA R20, P0, R7, R2.reuse, 0x2 ;  /* 0x0000000207147211 */ /* 0x080fe400078010ff */
[-C--:B------:R-:W-:Y:S02]  /*9230*/  LEA R18, P6, R9, R2.reuse, 0x2 ;  /* 0x0000000209127211 */ /* 0x080fe400078c10ff */
[-C--:B------:R-:W-:Y:S02]  /*9240*/  LEA R16, P5, R11, R2.reuse, 0x2 ;  /* 0x000000020b107211 */ /* 0x080fe400078a10ff */
[----:B------:R-:W-:Y:S01]  /*9250*/  LEA R52, P4, R13, R2, 0x2 ;  /* 0x000000020d347211 */ /* 0x000fe200078810ff */
[----:B------:R1:W-:Y:S01]  /*9260*/  STL.64 [R1+0x448], R50 ;  /* 0x0004483201007387 */ /* 0x0003e20000100a00 */
[-C--:B------:R-:W-:Y:S02]  /*9270*/  LEA.HI.X.SX32 R25, R4, R0.reuse, 0x2, P2 ;  /* 0x0000000004197211 */ /* 0x080fe400010f16ff */
[----:B------:R-:W-:-:S02]  /*9280*/  LEA.HI.X.SX32 R23, R5, R0, 0x2, P1 ;  /* 0x0000000005177211 */ /* 0x000fc400008f16ff */
[-C--:B------:R-:W-:Y:S02]  /*9290*/  LEA.HI.X.SX32 R21, R7, R0.reuse, 0x2, P0 ;  /* 0x0000000007157211 */ /* 0x080fe400000f16ff */
[-C--:B------:R-:W-:Y:S02]  /*92a0*/  LEA.HI.X.SX32 R19, R9, R0.reuse, 0x2, P6 ;  /* 0x0000000009137211 */ /* 0x080fe400030f16ff */
[-C--:B------:R-:W-:Y:S02]  /*92b0*/  LEA.HI.X.SX32 R17, R11, R0.reuse, 0x2, P5 ;  /* 0x000000000b117211 */ /* 0x080fe400028f16ff */
[----:B------:R-:W-:Y:S02]  /*92c0*/  LEA.HI.X.SX32 R53, R13, R0, 0x2, P4 ;  /* 0x000000000d357211 */ /* 0x000fe400020f16ff */
[-C--:B------:R-:W-:Y:S02]  /*92d0*/  LEA R14, P2, R48, R2.reuse, 0x2 ;  /* 0x00000002300e7211 */ /* 0x080fe400078410ff */
[----:B------:R-:W-:-:S02]  /*92e0*/  LEA R12, P1, R47, R2, 0x2 ;  /* 0x000000022f0c7211 */ /* 0x000fc400078210ff */
[-C--:B------:R-:W-:Y:S02]  /*92f0*/  LEA R10, P0, R46, R2.reuse, 0x2 ;  /* 0x000000022e0a7211 */ /* 0x080fe400078010ff */
[-C--:B------:R-:W-:Y:S02]  /*9300*/  LEA R8, P6, R45, R2.reuse, 0x2 ;  /* 0x000000022d087211 */ /* 0x080fe400078c10ff */
[-C--:B------:R-:W-:Y:S02]  /*9310*/  LEA R6, P5, R44, R2.reuse, 0x2 ;  /* 0x000000022c067211 */ /* 0x080fe400078a10ff */
[-C--:B------:R-:W-:Y:S02]  /*9320*/  LEA R4, P4, R43, R2.reuse, 0x2 ;  /* 0x000000022b047211 */ /* 0x080fe400078810ff */
[----:B-1----:R-:W-:Y:S02]  /*9330*/  LEA R50, P3, R42, R2, 0x2 ;  /* 0x000000022a327211 */ /* 0x002fe400078610ff */
[----:B------:R-:W-:-:S02]  /*9340*/  LEA.HI.X.SX32 R15, R48, R0, 0x2, P2 ;  /* 0x00000000300f7211 */ /* 0x000fc400010f16ff */
[-C--:B------:R-:W-:Y:S02]  /*9350*/  LEA.HI.X.SX32 R13, R47, R0.reuse, 0x2, P1 ;  /* 0x000000002f0d7211 */ /* 0x080fe400008f16ff */
[-C--:B------:R-:W-:Y:S02]  /*9360*/  LEA.HI.X.SX32 R11, R46, R0.reuse, 0x2, P0 ;  /* 0x000000002e0b7211 */ /* 0x080fe400000f16ff */
[-C--:B------:R-:W-:Y:S02]  /*9370*/  LEA.HI.X.SX32 R9, R45, R0.reuse, 0x2, P6 ;  /* 0x000000002d097211 */ /* 0x080fe400030f16ff */
[-C--:B------:R-:W-:Y:S02]  /*9380*/  LEA.HI.X.SX32 R7, R44, R0.reuse, 0x2, P5 ;  /* 0x000000002c077211 */ /* 0x080fe400028f16ff */
[-C--:B------:R-:W-:Y:S02]  /*9390*/  LEA.HI.X.SX32 R5, R43, R0.reuse, 0x2, P4 ;  /* 0x000000002b057211 */ /* 0x080fe400020f16ff */
[----:B------:R-:W-:Y:S01]  /*93a0*/  LEA.HI.X.SX32 R51, R42, R0, 0x2, P3 ;  /* 0x000000002a337211 */ /* 0x000fe200018f16ff */
[C---:B---3--:R-:W-:Y:S01]  /*93b0*/  VIADD R0, R3.reuse, 0xfffffffc ;  /* 0xfffffffc03007836 */ /* 0x048fe20000000000 */
[----:B------:R-:W-:Y:S01]  /*93c0*/  LEA R172, P1, R40, R38, 0x3 ;  /* 0x0000002628ac7211 */ /* 0x000fe200078218ff */
[----:B------:R-:W-:-:S03]  /*93d0*/  VIADD R2, R3, 0xfffffffd ;  /* 0xfffffffd03027836 */ /* 0x000fc60000000000 */
[----:B------:R-:W-:Y:S02]  /*93e0*/  ISETP.GE.U32.AND P4, PT, R0, 0x7fffff7d, PT ;  /* 0x7fffff7d0000780c */ /* 0x000fe40003f86070 */
[C---:B------:R-:W-:Y:S01]  /*93f0*/  SHF.L.U32 R0, R40.reuse, 0x1, RZ ;  /* 0x0000000128007819 */ /* 0x040fe200000006ff */
[----:B------:R-:W-:Y:S01]  /*9400*/  IMAD R45, R40, 0xc, RZ ;  /* 0x0000000c282d7824 */ /* 0x000fe200078e02ff */
[----:B------:R1:W-:Y:S01]  /*9410*/  STL.64 [R1+0x3d0], R52 ;  /* 0x0003d03401007387 */ /* 0x0003e20000100a00 */
[----:B------:R-:W-:Y:S01]  /*9420*/  VIADD R42, R3, 0xfffffffe ;  /* 0xfffffffe032a7836 */ /* 0x000fe20000000000 */
[----:B------:R-:W-:Y:S02]  /*9430*/  LEA.HI.X.SX32 R173, R0, R39, 0x2, P1 ;  /* 0x0000002700ad7211 */ /* 0x000fe400008f16ff */
[----:B------:R-:W-:Y:S01]  /*9440*/  ISETP.GE.U32.AND P0, PT, R2, 0x7fffff7e, PT ;  /* 0x7fffff7e0200780c */ /* 0x000fe20003f06070 */
[----:B------:R-:W-:Y:S01]  /*9450*/  IMAD R2, R40, 0x3, RZ ;  /* 0x0000000328027824 */ /* 0x000fe200078e02ff */
[----:B------:R-:W-:Y:S01]  /*9460*/  IADD3 R174, P3, PT, R45, R38, RZ ;  /* 0x000000262dae7210 */ /* 0x000fe20007f7e0ff */
[----:B------:R-:W-:Y:S01]  /*9470*/  STL.64 [R1+0x3c8], R50 ;  /* 0x0003c83201007387 */ /* 0x000fe20000100a00 */
[----:B------:R-:W-:Y:S01]  /*9480*/  ISETP.GE.U32.AND P2, PT, R42, 0x7fffff7f, PT ;  /* 0x7fffff7f2a00780c */ /* 0x000fe20003f46070 */
[----:B-1----:R-:W-:-:S02]  /*9490*/  IMAD R53, R40, 0x14, RZ ;  /* 0x0000001428357824 */ /* 0x002fc400078e02ff */
[----:B------:R1:W-:Y:S01]  /*94a0*/  STL.64 [R1+0xd0], R172 ;  /* 0x0000d0ac01007387 */ /* 0x0003e20000100a00 */
[----:B------:R-:W-:Y:S01]  /*94b0*/  IMAD R42, R40, 0x5, RZ ;  /* 0x00000005282a7824 */ /* 0x000fe200078e02ff */
[----:B------:R-:W-:Y:S01]  /*94c0*/  LEA.HI.X.SX32 R175, R2, R39, 0x2, P3 ;  /* 0x0000002702af7211 */ /* 0x000fe200018f16ff */
[----:B------:R-:W-:Y:S02]  /*94d0*/  VIADD R43, R3, 0xffffffff ;  /* 0xffffffff032b7836 */ /* 0x000fe40000000000 */
[C---:B------:R-:W-:Y:S02]  /*94e0*/  IMAD R57, R40.reuse, 0x18, RZ ;  /* 0x0000001828397824 */ /* 0x040fe400078e02ff */
[----:B------:R-:W-:Y:S01]  /*94f0*/  IMAD R61, R40, 0x1c, RZ ;  /* 0x0000001c283d7824 */ /* 0x000fe200078e02ff */
[----:B-1----:R-:W-:Y:S01]  /*9500*/  IADD3 R172, P1, PT, R53, R38, RZ ;  /* 0x0000002635ac7210 */ /* 0x002fe20007f3e0ff */
[----:B------:R1:W-:Y:S01]  /*9510*/  STL.64 [R1+0xc8], R174 ;  /* 0x0000c8ae01007387 */ /* 0x0003e20000100a00 */
[----:B------:R-:W-:-:S02]  /*9520*/  ISETP.GE.U32.AND P5, PT, R43, 0x7fffff80, PT ;  /* 0x7fffff802b00780c */ /* 0x000fc40003fa6070 */
[----:B------:R-:W-:Y:S01]  /*9530*/  LEA.HI.X.SX32 R173, R42, R39, 0x2, P1 ;  /* 0x000000272aad7211 */ /* 0x000fe200008f16ff */
[C---:B------:R-:W-:Y:S02]  /*9540*/  IMAD R43, R40.reuse, 0x6, RZ ;  /* 0x00000006282b7824 */ /* 0x040fe400078e02ff */
[----:B------:R-:W-:Y:S02]  /*9550*/  IMAD R44, R40, 0x7, RZ ;  /* 0x00000007282c7824 */ /* 0x000fe400078e02ff */
[----:B------:R2:W-:Y:S01]  /*9560*/  STL.64 [R1+0xb8], R172 ;  /* 0x0000b8ac01007387 */ /* 0x0005e20000100a00 */
[----:B-1----:R-:W-:-:S04]  /*9570*/  IADD3 R174, P3, PT, R57, R38, RZ ;  /* 0x0000002639ae7210 */ /* 0x002fc80007f7e0ff */
[-C--:B------:R-:W-:Y:S02]  /*9580*/  LEA.HI.X.SX32 R175, R43, R39.reuse, 0x2, P3 ;  /* 0x000000272baf7211 */ /* 0x080fe400018f16ff */
[-C--:B--2---:R-:W-:Y:S01]  /*9590*/  IADD3 R172, P1, PT, R61, R38.reuse, RZ ;  /* 0x000000263dac7210 */ /* 0x084fe20007f3e0ff */
[----:B------:R-:W-:Y:S02]  /*95a0*/  IMAD R68, R40, 0x24, RZ ;  /* 0x0000002428447824 */ /* 0x000fe400078e02ff */
[----:B------:R1:W-:Y:S01]  /*95b0*/  STL.64 [R1+0xb0], R174 ;  /* 0x0000b0ae01007387 */ /* 0x0003e20000100a00 */
[----:B------:R-:W-:Y:S01]  /*95c0*/  LEA.HI.X.SX32 R173, R44, R39, 0x2, P1 ;  /* 0x000000272cad7211 */ /* 0x000fe200008f16ff */
[C---:B------:R-:W-:Y:S02]  /*95d0*/  IMAD.SHL.U32 R46, R40.reuse, 0x8, RZ ;  /* 0x00000008282e7824 */ /* 0x040fe400078e00ff */
[C---:B------:R-:W-:Y:S02]  /*95e0*/  IMAD R76, R40.reuse, 0x28, RZ ;  /* 0x00000028284c7824 */ /* 0x040fe400078e02ff */
[C---:B------:R-:W-:Y:S01]  /*95f0*/  IMAD R47, R40.reuse, 0x9, RZ ;  /* 0x00000009282f7824 */ /* 0x040fe200078e02ff */
[----:B------:R2:W-:Y:S01]  /*9600*/  STL.64 [R1+0xa8], R172 ;  /* 0x0000a8ac01007387 */ /* 0x0005e20000100a00 */
[C---:B-1----:R-:W-:Y:S01]  /*9610*/  LEA R174, P3, R40.reuse, R38, 0x5 ;  /* 0x0000002628ae7211 */ /* 0x042fe200078628ff */
[----:B------:R-:W-:-:S03]  /*9620*/  IMAD R48, R40, 0xa, RZ ;  /* 0x0000000a28307824 */ /* 0x000fc600078e02ff */
[-C--:B------:R-:W-:Y:S02]  /*9630*/  LEA.HI.X.SX32 R175, R46, R39.reuse, 0x2, P3 ;  /* 0x000000272eaf7211 */ /* 0x080fe400018f16ff */
[-C--:B------:R-:W-:Y:S02]  /*9640*/  IADD3 R42, P3, PT, R76, R38.reuse, RZ ;  /* 0x000000264c2a7210 */ /* 0x080fe40007f7e0ff */
[----:B--2---:R-:W-:Y:S01]  /*9650*/  IADD3 R172, P1, PT, R68, R38, RZ ;  /* 0x0000002644ac7210 */ /* 0x004fe20007f3e0ff */
[----:B------:R-:W-:Y:S01]  /*9660*/  IMAD R82, R40, 0x2c, RZ ;  /* 0x0000002c28527824 */ /* 0x000fe200078e02ff */
[-C--:B------:R-:W-:Y:S02]  /*9670*/  LEA.HI.X.SX32 R43, R48, R39.reuse, 0x2, P3 ;  /* 0x00000027302b7211 */ /* 0x080fe400018f16ff */
[----:B------:R-:W-:Y:S01]  /*9680*/  LEA.HI.X.SX32 R173, R47, R39, 0x2, P1 ;  /* 0x000000272fad7211 */ /* 0x000fe200008f16ff */
[C---:B------:R-:W-:Y:S02]  /*9690*/  IMAD R90, R40.reuse, 0x30, RZ ;  /* 0x00000030285a7824 */ /* 0x040fe400078e02ff */
[----:B------:R-:W-:-:S02]  /*96a0*/  IMAD R49, R40, 0xb, RZ ;  /* 0x0000000b28317824 */ /* 0x000fc400078e02ff */
[----:B------:R1:W-:Y:S04]  /*96b0*/  STL.64 [R1+0x98], R172 ;  /* 0x000098ac01007387 */ /* 0x0003e80000100a00 */
[----:B------:R-:W-:Y:S04]  /*96c0*/  STL.64 [R1+0xa0], R174 ;  /* 0x0000a0ae01007387 */ /* 0x000fe80000100a00 */
[----:B------:R2:W-:Y:S01]  /*96d0*/  STL.64 [R1+0x90], R42 ;  /* 0x0000902a01007387 */ /* 0x0005e20000100a00 */
[----:B-1----:R-:W-:Y:S01]  /*96e0*/  IADD3 R172, P1, PT, R82, R38, RZ ;  /* 0x0000002652ac7210 */ /* 0x002fe20007f3e0ff */
[----:B------:R-:W-:-:S03]  /*96f0*/  IMAD R98, R40, 0x34, RZ ;  /* 0x0000003428627824 */ /* 0x000fc600078e02ff */
[----:B------:R-:W-:Y:S02]  /*9700*/  LEA.HI.X.SX32 R173, R49, R39, 0x2, P1 ;  /* 0x0000002731ad7211 */ /* 0x000fe400008f16ff */
[----:B--2---:R-:W-:Y:S01]  /*9710*/  IADD3 R42, P3, PT, R90, R38, RZ ;  /* 0x000000265a2a7210 */ /* 0x004fe20007f7e0ff */
[----:B------:R-:W-:-:S03]  /*9720*/  IMAD R106, R40, 0x38, RZ ;  /* 0x00000038286a7824 */ /* 0x000fc600078e02ff */
[----:B------:R-:W-:Y:S01]  /*9730*/  LEA.HI.X.SX32 R43, R45, R39, 0x2, P3 ;  /* 0x000000272d2b7211 */ /* 0x000fe200018f16ff */
[----:B------:R-:W-:Y:S01]  /*9740*/  IMAD R50, R40, 0xd, RZ ;  /* 0x0000000d28327824 */ /* 0x000fe200078e02ff */
[----:B------:R-:W-:Y:S01]  /*9750*/  IADD3 R46, P1, PT, R98, R38, RZ ;  /* 0x00000026622e7210 */ /* 0x000fe20007f3e0ff */
[C---:B------:R-:W-:Y:S01]  /*9760*/  IMAD R112, R40.reuse, 0x3c, RZ ;  /* 0x0000003c28707824 */ /* 0x040fe200078e02ff */
[----:B------:R-:W-:Y:S01]  /*9770*/  STL.64 [R1+0x88], R172 ;  /* 0x000088ac01007387 */ /* 0x000fe20000100a00 */
[----:B------:R-:W-:-:S03]  /*9780*/  IMAD R51, R40, 0xe, RZ ;  /* 0x0000000e28337824 */ /* 0x000fc600078e02ff */
[----:B------:R1:W-:Y:S01]  /*9790*/  STL.64 [R1+0x80], R42 ;  /* 0x0000802a01007387 */ /* 0x0003e20000100a00 */
[----:B------:R-:W-:Y:S01]  /*97a0*/  IMAD R52, R40, 0xf, RZ ;  /* 0x0000000f28347824 */ /* 0x000fe200078e02ff */
[----:B------:R-:W-:Y:S02]  /*97b0*/  LEA.HI.X.SX32 R47, R50, R39, 0x2, P1 ;  /* 0x00000027322f7211 */ /* 0x000fe400008f16ff */
[-C--:B------:R-:W-:Y:S02]  /*97c0*/  IADD3 R44, P1, PT, R112, R38.reuse, RZ ;  /* 0x00000026702c7210 */ /* 0x080fe40007f3e0ff */
[----:B-1----:R-:W-:-:S04]  /*97d0*/  IADD3 R42, P3, PT, R106, R38, RZ ;  /* 0x000000266a2a7210 */ /* 0x002fc80007f7e0ff */
[-C--:B------:R-:W-:Y:S01]  /*97e0*/  LEA.HI.X.SX32 R43, R51, R39.reuse, 0x2, P3 ;  /* 0x00000027332b7211 */ /* 0x080fe200018f16ff */
[----:B------:R-:W-:Y:S01]  /*97f0*/  IMAD R129, R40, 0x44, RZ ;  /* 0x0000004428817824 */ /* 0x000fe200078e02ff */
[----:B------:R-:W-:Y:S01]  /*9800*/  LEA.HI.X.SX32 R45, R52, R39, 0x2, P1 ;  /* 0x00000027342d7211 */ /* 0x000fe200008f16ff */
[----:B------:R-:W-:Y:S01]  /*9810*/  STL.64 [R1+0x78], R46 ;  /* 0x0000782e01007387 */ /* 0x000fe20000100a00 */
[----:B------:R-:W-:-:S03]  /*9820*/  IMAD.SHL.U32 R54, R40, 0x10, RZ ;  /* 0x0000001028367824 */ /* 0x000fc600078e00ff */
[----:B------:R1:W-:Y:S01]  /*9830*/  STL.64 [R1+0x70], R42 ;  /* 0x0000702a01007387 */ /* 0x0003e20000100a00 */
[----:B------:R-:W-:-:S03]  /*9840*/  IMAD R55, R40, 0x11, RZ ;  /* 0x0000001128377824 */ /* 0x000fc600078e02ff */
[----:B------:R2:W-:Y:S01]  /*9850*/  STL.64 [R1+0x68], R44 ;  /* 0x0000682c01007387 */ /* 0x0005e20000100a00 */
[C---:B------:R-:W-:Y:S01]  /*9860*/  IMAD R139, R40.reuse, 0x48, RZ ;  /* 0x00000048288b7824 */ /* 0x040fe200078e02ff */
[-C--:B-1----:R-:W-:Y:S02]  /*9870*/  LEA R42, P3, R40, R38.reuse, 0x6 ;  /* 0x00000026282a7211 */ /* 0x082fe400078630ff */
[----:B--2---:R-:W-:Y:S02]  /*9880*/  IADD3 R44, P1, PT, R129, R38, RZ ;  /* 0x00000026812c7210 */ /* 0x004fe40007f3e0ff */
[-C--:B------:R-:W-:Y:S01]  /*9890*/  LEA.HI.X.SX32 R43, R54, R39.reuse, 0x2, P3 ;  /* 0x00000027362b7211 */ /* 0x080fe200018f16ff */
[C---:B------:R-:W-:Y:S01]  /*98a0*/  IMAD R148, R40.reuse, 0x4c, RZ ;  /* 0x0000004c28947824 */ /* 0x040fe200078e02ff */
[----:B------:R-:W-:Y:S01]  /*98b0*/  LEA.HI.X.SX32 R45, R55, R39, 0x2, P1 ;  /* 0x00000027372d7211 */ /* 0x000fe200008f16ff */
[C---:B------:R-:W-:Y:S02]  /*98c0*/  IMAD R56, R40.reuse, 0x12, RZ ;  /* 0x0000001228387824 */ /* 0x040fe400078e02ff */
[----:B------:R1:W-:Y:S01]  /*98d0*/  STL.64 [R1+0x60], R42 ;  /* 0x0000602a01007387 */ /* 0x0003e20000100a00 */
[----:B------:R-:W-:-:S03]  /*98e0*/  IMAD R58, R40, 0x13, RZ ;  /* 0x00000013283a7824 */ /* 0x000fc600078e02ff */
[----:B------:R2:W-:Y:S01]  /*98f0*/  STL.64 [R1+0x58], R44 ;  /* 0x0000582c01007387 */ /* 0x0005e20000100a00 */
[----:B------:R-:W-:Y:S01]  /*9900*/  IMAD R156, R40, 0x50, RZ ;  /* 0x00000050289c7824 */ /* 0x000fe200078e02ff */
[-C--:B-1----:R-:W-:Y:S02]  /*9910*/  IADD3 R42, P3, PT, R139, R38.reuse, RZ ;  /* 0x000000268b2a7210 */ /* 0x082fe40007f7e0ff */
[----:B--2---:R-:W-:Y:S02]  /*9920*/  IADD3 R44, P1, PT, R148, R38, RZ ;  /* 0x00000026942c7210 */ /* 0x004fe40007f3e0ff */
[-C--:B------:R-:W-:Y:S01]  /*9930*/  LEA.HI.X.SX32 R43, R56, R39.reuse, 0x2, P3 ;  /* 0x00000027382b7211 */ /* 0x080fe200018f16ff */
[----:B------:R-:W-:Y:S01]  /*9940*/  IMAD R163, R40, 0x54, RZ ;  /* 0x0000005428a37824 */ /* 0x000fe200078e02ff */
[----:B------:R-:W-:-:S03]  /*9950*/  LEA.HI.X.SX32 R45, R58, R39, 0x2, P1 ;  /* 0x000000273a2d7211 */ /* 0x000fc600008f16ff */
[----:B------:R1:W-:Y:S01]  /*9960*/  STL.64 [R1+0x50], R42 ;  /* 0x0000502a01007387 */ /* 0x0003e20000100a00 */
[----:B------:R-:W-:-:S03]  /*9970*/  IMAD R59, R40, 0x15, RZ ;  /* 0x00000015283b7824 */ /* 0x000fc600078e02ff */
[----:B------:R2:W-:Y:S01]  /*9980*/  STL.64 [R1+0x48], R44 ;  /* 0x0000482c01007387 */ /* 0x0005e20000100a00 */
[----:B------:R-:W-:Y:S01]  /*9990*/  IMAD R179, R40, 0x58, RZ ;  /* 0x0000005828b37824 */ /* 0x000fe200078e02ff */
[-C--:B-1----:R-:W-:Y:S02]  /*99a0*/  IADD3 R42, P3, PT, R156, R38.reuse, RZ ;  /* 0x000000269c2a7210 */ /* 0x082fe40007f7e0ff */
        /* <DEDUP_REMOVED lines=25> */
[----:B------:R-:W-:-:S02]  /*9b40*/  IMAD R65, R40, 0x1b, RZ ;  /* 0x0000001b28417824 */ /* 0x000fc400078e02ff */
[C---:B------:R-:W-:Y:S01]  /*9b50*/  IMAD R219, R40.reuse, 0x74, RZ ;  /* 0x0000007428db7824 */ /* 0x040fe200078e02ff */
[----:B------:R2:W-:Y:S01]  /*9b60*/  STL.64 [R1+0x18], R44 ;  /* 0x0000182c01007387 */ /* 0x0005e20000100a00 */
[----:B------:R-:W-:Y:S01]  /*9b70*/  IMAD R217, R40, 0x70, RZ ;  /* 0x0000007028d97824 */ /* 0x000fe200078e02ff */
[-C--:B-1----:R-:W-:Y:S02]  /*9b80*/  IADD3 R42, P3, PT, R214, R38.reuse, RZ ;  /* 0x00000026d62a7210 */ /* 0x082fe40007f7e0ff */
[-C--:B--2---:R-:W-:Y:S02]  /*9b90*/  IADD3 R44, P1, PT, R215, R38.reuse, RZ ;  /* 0x00000026d72c7210 */ /* 0x084fe40007f3e0ff */
[-C--:B------:R-:W-:Y:S01]  /*9ba0*/  LEA.HI.X.SX32 R43, R64, R39.reuse, 0x2, P3 ;  /* 0x00000027402b7211 */ /* 0x080fe200018f16ff */
[C---:B------:R-:W-:Y:S01]  /*9bb0*/  IMAD R66, R40.reuse, 0x1d, RZ ;  /* 0x0000001d28427824 */ /* 0x040fe200078e02ff */
[----:B------:R-:W-:Y:S01]  /*9bc0*/  LEA.HI.X.SX32 R45, R65, R39, 0x2, P1 ;  /* 0x00000027412d7211 */ /* 0x000fe200008f16ff */
[C---:B------:R-:W-:Y:S01]  /*9bd0*/  IMAD R235, R40.reuse, 0x7c, RZ ;  /* 0x0000007c28eb7824 */ /* 0x040fe200078e02ff */
[----:B------:R-:W-:Y:S01]  /*9be0*/  IADD3 R250, P1, PT, R219, R38, RZ ;  /* 0x00000026dbfa7210 */ /* 0x000fe20007f3e0ff */
[----:B------:R1:W-:Y:S01]  /*9bf0*/  STL.64 [R1+0x10], R42 ;  /* 0x0000102a01007387 */ /* 0x0003e20000100a00 */
[----:B------:R-:W-:-:S02]  /*9c00*/  IMAD R227, R40, 0x78, RZ ;  /* 0x0000007828e37824 */ /* 0x000fc400078e02ff */
[----:B------:R-:W-:Y:S01]  /*9c10*/  IMAD R69, R40, 0x1f, RZ ;  /* 0x0000001f28457824 */ /* 0x000fe200078e02ff */
[----:B------:R-:W-:Y:S01]  /*9c20*/  LEA.HI.X.SX32 R251, R66, R39, 0x2, P1 ;  /* 0x0000002742fb7211 */ /* 0x000fe200008f16ff */
[C---:B------:R-:W-:Y:S01]  /*9c30*/  IMAD R242, R40.reuse, 0x84, RZ ;  /* 0x0000008428f27824 */ /* 0x040fe200078e02ff */
[-C--:B------:R-:W-:Y:S01]  /*9c40*/  IADD3 R246, P1, PT, R235, R38.reuse, RZ ;  /* 0x00000026ebf67210 */ /* 0x080fe20007f3e0ff */
[C---:B------:R-:W-:Y:S01]  /*9c50*/  IMAD R67, R40.reuse, 0x1e, RZ ;  /* 0x0000001e28437824 */ /* 0x040fe200078e02ff */
[----:B-1----:R-:W-:Y:S01]  /*9c60*/  IADD3 R42, P3, PT, R217, R38, RZ ;  /* 0x00000026d92a7210 */ /* 0x002fe20007f7e0ff */
[----:B------:R-:W-:-:S03]  /*9c70*/  IMAD R73, R40, 0x21, RZ ;  /* 0x0000002128497824 */ /* 0x000fc600078e02ff */
[-C--:B------:R-:W-:Y:S02]  /*9c80*/  LEA.HI.X.SX32 R43, R61, R39.reuse, 0x2, P3 ;  /* 0x000000273d2b7211 */ /* 0x080fe400018f16ff */
[-C--:B------:R-:W-:Y:S01]  /*9c90*/  IADD3 R248, P3, PT, R227, R38.reuse, RZ ;  /* 0x00000026e3f87210 */ /* 0x080fe20007f7e0ff */
[C---:B------:R-:W-:Y:S01]  /*9ca0*/  IMAD R72, R40.reuse, 0x8c, RZ ;  /* 0x0000008c28487824 */ /* 0x040fe200078e02ff */
[-C--:B------:R-:W-:Y:S01]  /*9cb0*/  LEA.HI.X.SX32 R247, R69, R39.reuse, 0x2, P1 ;  /* 0x0000002745f77211 */ /* 0x080fe200008f16ff */
[----:B------:R-:W-:Y:S01]  /*9cc0*/  IMAD.SHL.U32 R71, R40, 0x20, RZ ;  /* 0x0000002028477824 */ /* 0x000fe200078e00ff */
[-C--:B------:R-:W-:Y:S01]  /*9cd0*/  IADD3 R242, P1, PT, R242, R38.reuse, RZ ;  /* 0x00000026f2f27210 */ /* 0x080fe20007f3e0ff */
[C---:B------:R-:W-:Y:S01]  /*9ce0*/  IMAD R70, R40.reuse, 0x88, RZ ;  /* 0x0000008828467824 */ /* 0x040fe200078e02ff */
[-C--:B------:R-:W-:Y:S02]  /*9cf0*/  LEA.HI.X.SX32 R249, R67, R39.reuse, 0x2, P3 ;  /* 0x0000002743f97211 */ /* 0x080fe400018f16ff */
[C---:B------:R-:W-:Y:S01]  /*9d00*/  LEA R244, P3, R40.reuse, R38, 0x7 ;  /* 0x0000002628f47211 */ /* 0x040fe200078638ff */
[C---:B------:R-:W-:Y:S01]  /*9d10*/  IMAD R78, R40.reuse, 0x23, RZ ;  /* 0x00000023284e7824 */ /* 0x040fe200078e02ff */
[----:B------:R1:W-:Y:S01]  /*9d20*/  STL.64 [R1+0x8], R44 ;  /* 0x0000082c01007387 */ /* 0x0003e20000100a00 */
[-C--:B------:R-:W-:Y:S01]  /*9d30*/  LEA.HI.X.SX32 R243, R73, R39.reuse, 0x2, P1 ;  /* 0x0000002749f37211 */ /* 0x080fe200008f16ff */
[C---:B------:R-:W-:Y:S01]  /*9d40*/  IMAD R77, R40.reuse, 0x94, RZ ;  /* 0x00000094284d7824 */ /* 0x040fe200078e02ff */
[----:B------:R-:W-:Y:S01]  /*9d50*/  LEA.HI.X.SX32 R245, R71, R39, 0x2, P3 ;  /* 0x0000002747f57211 */ /* 0x000fe200018f16ff */
[C---:B------:R-:W-:Y:S01]  /*9d60*/  IMAD R75, R40.reuse, 0x22, RZ ;  /* 0x00000022284b7824 */ /* 0x040fe200078e02ff */
[----:B------:R2:W-:Y:S01]  /*9d70*/  STL.64 [R1], R42 ;  /* 0x0000002a01007387 */ /* 0x0005e20000100a00 */
[----:B------:R-:W-:-:S02]  /*9d80*/  IMAD R74, R40, 0x90, RZ ;  /* 0x00000090284a7824 */ /* 0x000fc400078e02ff */
[----:B------:R-:W-:Y:S01]  /*9d90*/  IMAD R81, R40, 0x25, RZ ;  /* 0x0000002528517824 */ /* 0x000fe200078e02ff */
[-C--:B-1----:R-:W-:Y:S01]  /*9da0*/  IADD3 R44, P1, PT, R72, R38.reuse, RZ ;  /* 0x00000026482c7210 */ /* 0x082fe20007f3e0ff */
[----:B------:R-:W-:Y:S01]  /*9db0*/  IMAD R80, R40, 0x9c, RZ ;  /* 0x0000009c28507824 */ /* 0x000fe200078e02ff */
[-C--:B--2---:R-:W-:Y:S02]  /*9dc0*/  IADD3 R42, P3, PT, R70, R38.reuse, RZ ;  /* 0x00000026462a7210 */ /* 0x084fe40007f7e0ff */
[-C--:B------:R-:W-:Y:S02]  /*9dd0*/  LEA.HI.X.SX32 R45, R78, R39.reuse, 0x2, P1 ;  /* 0x000000274e2d7211 */ /* 0x080fe400008f16ff */
[-C--:B------:R-:W-:Y:S01]  /*9de0*/  IADD3 R48, P1, PT, R77, R38.reuse, RZ ;  /* 0x000000264d307210 */ /* 0x080fe20007f3e0ff */
[----:B------:R-:W-:Y:S01]  /*9df0*/  IMAD R79, R40, 0x98, RZ ;  /* 0x00000098284f7824 */ /* 0x000fe200078e02ff */
[-C--:B------:R-:W-:Y:S02]  /*9e00*/  LEA.HI.X.SX32 R43, R75, R39.reuse, 0x2, P3 ;  /* 0x000000274b2b7211 */ /* 0x080fe400018f16ff */
[-C--:B------:R-:W-:Y:S01]  /*9e10*/  IADD3 R46, P3, PT, R74, R38.reuse, RZ ;  /* 0x000000264a2e7210 */ /* 0x080fe20007f7e0ff */
[C---:B------:R-:W-:Y:S01]  /*9e20*/  IMAD R86, R40.reuse, 0x27, RZ ;  /* 0x0000002728567824 */ /* 0x040fe200078e02ff */
[-C--:B------:R-:W-:Y:S01]  /*9e30*/  LEA.HI.X.SX32 R49, R81, R39.reuse, 0x2, P1 ;  /* 0x0000002751317211 */ /* 0x080fe200008f16ff */
[----:B------:R-:W-:Y:S01]  /*9e40*/  IMAD R85, R40, 0xa4, RZ ;  /* 0x000000a428557824 */ /* 0x000fe200078e02ff */
[-C--:B------:R-:W-:Y:S01]  /*9e50*/  IADD3 R52, P1, PT, R80, R38.reuse, RZ ;  /* 0x0000002650347210 */ /* 0x080fe20007f3e0ff */
[----:B------:R-:W-:Y:S01]  /*9e60*/  IMAD R84, R40, 0x26, RZ ;  /* 0x0000002628547824 */ /* 0x000fe200078e02ff */
[-C--:B------:R-:W-:Y:S01]  /*9e70*/  LEA.HI.X.SX32 R47, R68, R39.reuse, 0x2, P3 ;  /* 0x00000027442f7211 */ /* 0x080fe200018f16ff */
[C---:B------:R-:W-:Y:S01]  /*9e80*/  IMAD R83, R40.reuse, 0xa0, RZ ;  /* 0x000000a028537824 */ /* 0x040fe200078e02ff */
[-C--:B------:R-:W-:Y:S01]  /*9e90*/  IADD3 R50, P3, PT, R79, R38.reuse, RZ ;  /* 0x000000264f327210 */ /* 0x080fe20007f7e0ff */
[----:B------:R-:W-:Y:S01]  /*9ea0*/  IMAD R89, R40, 0x29, RZ ;  /* 0x0000002928597824 */ /* 0x000fe200078e02ff */
[-C--:B------:R-:W-:Y:S01]  /*9eb0*/  LEA.HI.X.SX32 R53, R86, R39.reuse, 0x2, P1 ;  /* 0x0000002756357211 */ /* 0x080fe200008f16ff */
[C---:B------:R-:W-:Y:S01]  /*9ec0*/  IMAD R88, R40.reuse, 0xac, RZ ;  /* 0x000000ac28587824 */ /* 0x040fe200078e02ff */
[----:B------:R-:W-:Y:S01]  /*9ed0*/  IADD3 R56, P1, PT, R85, R38, RZ ;  /* 0x0000002655387210 */ /* 0x000fe20007f3e0ff */
[----:B------:R-:W-:Y:S01]  /*9ee0*/  IMAD R87, R40, 0xa8, RZ ;  /* 0x000000a828577824 */ /* 0x000fe200078e02ff */
[----:B------:R-:W-:-:S02]  /*9ef0*/  LEA.HI.X.SX32 R51, R84, R39, 0x2, P3 ;  /* 0x0000002754337211 */ /* 0x000fc400018f16ff */
        /* <DEDUP_REMOVED lines=69> */
[C---:B------:R-:W-:Y:S01]  /*a350*/  IMAD R128, R40.reuse, 0x3d, RZ ;  /* 0x0000003d28807824 */ /* 0x040fe200078e02ff */
[-C--:B------:R-:W-:Y:S01]  /*a360*/  LEA.HI.X.SX32 R93, R125, R39.reuse, 0x2, P1 ;  /* 0x000000277d5d7211 */ /* 0x080fe200008f16ff */
[----:B------:R-:W-:Y:S01]  /*a370*/  IMAD R127, R40, 0xfc, RZ ;  /* 0x000000fc287f7824 */ /* 0x000fe200078e02ff */
        /* <DEDUP_REMOVED lines=9> */
[-C--:B------:R-:W-:Y:S02]  /*a410*/  LEA.HI.X.SX32 R95, R112, R39.reuse, 0x2, P3 ;  /* 0x00000027705f7211 */ /* 0x080fe400018f16ff */
[-C--:B------:R-:W-:Y:S01]  /*a420*/  IADD3 R98, P3, PT, R126, R38.reuse, RZ ;  /* 0x000000267e627210 */ /* 0x080fe20007f7e0ff */
[----:B------:R-:W-:Y:S01]  /*a430*/  IMAD R138, R40, 0x41, RZ ;  /* 0x00000041288a7824 */ /* 0x000fe200078e02ff */
[-C--:B------:R-:W-:Y:S01]  /*a440*/  LEA.HI.X.SX32 R101, R134, R39.reuse, 0x2, P1 ;  /* 0x0000002786657211 */ /* 0x080fe200008f16ff */
[C---:B------:R-:W-:Y:S01]  /*a450*/  IMAD R137, R40.reuse, 0x10c, RZ ;  /* 0x0000010c28897824 */ /* 0x040fe200078e02ff */
[-C--:B------:R-:W-:Y:S01]  /*a460*/  IADD3 R104, P1, PT, R131, R38.reuse, RZ ;  /* 0x0000002683687210 */ /* 0x080fe20007f3e0ff */
[----:B------:R-:W-:Y:S01]  /*a470*/  IMAD.SHL.U32 R136, R40, 0x40, RZ ;  /* 0x0000004028887824 */ /* 0x000fe200078e00ff */
[-C--:B------:R-:W-:Y:S01]  /*a480*/  LEA.HI.X.SX32 R99, R130, R39.reuse, 0x2, P3 ;  /* 0x0000002782637211 */ /* 0x080fe200018f16ff */
[C---:B------:R-:W-:Y:S01]  /*a490*/  IMAD R135, R40.reuse, 0x108, RZ ;  /* 0x0000010828877824 */ /* 0x040fe200078e02ff */
[CC--:B------:R-:W-:Y:S01]  /*a4a0*/  LEA R102, P3, R40.reuse, R38.reuse, 0x8 ;  /* 0x0000002628667211 */ /* 0x0c0fe200078640ff */
        /* <DEDUP_REMOVED lines=19> */
[C---:B------:R-:W-:Y:S01]  /*a5e0*/  IMAD R150, R40.reuse, 0x46, RZ ;  /* 0x0000004628967824 */ /* 0x040fe200078e02ff */
        /* <DEDUP_REMOVED lines=167> */
[-C--:B------:R-:W-:Y:S02]  /*b060*/  IADD3 R214, P3, PT, R214, R38.reuse, RZ ;  /* 0x00000026d6d67210 */ /* 0x080fe40007f7e0ff */
[-C--:B------:R-:W-:Y:S01]  /*b070*/  LEA.HI.X.SX32 R217, R0, R39.reuse, 0x2, P1 ;  /* 0x0000002700d97211 */ /* 0x080fe200008f16ff */
[----:B------:R-:W-:Y:S01]  /*b080*/  IMAD R0, R40, 0x75, RZ ;  /* 0x0000007528007824 */ /* 0x000fe200078e02ff */
[----:B------:R-:W-:Y:S01]  /*b090*/  LEA.HI.X.SX32 R215, R2, R39, 0x2, P3 ;  /* 0x0000002702d77211 */ /* 0x000fe200018f16ff */
[----:B------:R-:W-:Y:S01]  /*b0a0*/  IMAD R222, R40, 0x1d8, RZ ;  /* 0x000001d828de7824 */ /* 0x000fe200078e02ff */
[-C--:B------:R-:W-:Y:S01]  /*b0b0*/  IADD3 R220, P1, PT, R220, R38.reuse, RZ ;  /* 0x00000026dcdc7210 */ /* 0x080fe20007f3e0ff */
[----:B------:R-:W-:Y:S01]  /*b0c0*/  IMAD R224, R40, 0x1dc, RZ ;  /* 0x000001dc28e07824 */ /* 0x000fe200078e02ff */
[----:B------:R-:W-:-:S02]  /*b0d0*/  IADD3 R218, P3, PT, R218, R38, RZ ;  /* 0x00000026dada7210 */ /* 0x000fc40007f7e0ff */
[-C--:B------:R-:W-:Y:S01]  /*b0e0*/  LEA.HI.X.SX32 R221, R0, R39.reuse, 0x2, P1 ;  /* 0x0000002700dd7211 */ /* 0x080fe200008f16ff */
[C---:B------:R-:W-:Y:S01]  /*b0f0*/  IMAD R0, R40.reuse, 0x76, RZ ;  /* 0x0000007628007824 */ /* 0x040fe200078e02ff */
[-C--:B------:R-:W-:Y:S01]  /*b100*/  LEA.HI.X.SX32 R219, R219, R39.reuse, 0x2, P3 ;  /* 0x00000027dbdb7211 */ /* 0x080fe200018f16ff */
[----:B------:R-:W-:Y:S01]  /*b110*/  IMAD R2, R40, 0x77, RZ ;  /* 0x0000007728027824 */ /* 0x000fe200078e02ff */
[-C--:B------:R-:W-:Y:S01]  /*b120*/  IADD3 R222, P3, PT, R222, R38.reuse, RZ ;  /* 0x00000026dede7210 */ /* 0x080fe20007f7e0ff */
[----:B------:R-:W-:Y:S01]  /*b130*/  IMAD R228, R40, 0x1e4, RZ ;  /* 0x000001e428e47824 */ /* 0x000fe200078e02ff */
[-C--:B------:R-:W-:Y:S01]  /*b140*/  IADD3 R224, P1, PT, R224, R38.reuse, RZ ;  /* 0x00000026e0e07210 */ /* 0x080fe20007f3e0ff */
[----:B------:R-:W-:Y:S01]  /*b150*/  IMAD R226, R40, 0x1e0, RZ ;  /* 0x000001e028e27824 */ /* 0x000fe200078e02ff */
        /* <DEDUP_REMOVED lines=13> */
[-C--:B------:R-:W-:Y:S02]  /*b230*/  IADD3 R232, P1, PT, R232, R38.reuse, RZ ;  /* 0x00000026e8e87210 */ /* 0x080fe40007f3e0ff */
[-C--:B------:R-:W-:Y:S01]  /*b240*/  LEA.HI.X.SX32 R231, R0, R39.reuse, 0x2, P3 ;  /* 0x0000002700e77211 */ /* 0x080fe200018f16ff */
[----:B------:R-:W-:Y:S01]  /*b250*/  IMAD R0, R40, 0x7d, RZ ;  /* 0x0000007d28007824 */ /* 0x000fe200078e02ff */
[----:B------:R-:W-:Y:S01]  /*b260*/  LEA.HI.X.SX32 R233, R2, R39, 0x2, P1 ;  /* 0x0000002702e97211 */ /* 0x000fe200008f16ff */
[----:B------:R-:W1:Y:S01]  /*b270*/  S2R R133, SR_TID.X ;  /* 0x0000000000857919 */ /* 0x000e620000002100 */
[----:B------:R-:W-:Y:S01]  /*b280*/  IADD3 R236, P1, PT, R236, R38, RZ ;  /* 0x00000026ecec7210 */ /* 0x000fe20007f3e0ff */
[----:B------:R-:W-:-:S03]  /*b290*/  IMAD R240, R40, 0x1fc, RZ ;  /* 0x000001fc28f07824 */ /* 0x000fc600078e02ff */
[----:B------:R-:W-:Y:S01]  /*b2a0*/  LEA.HI.X.SX32 R237, R0, R39, 0x2, P1 ;  /* 0x0000002700ed7211 */ /* 0x000fe200008f16ff */
[----:B------:R-:W-:Y:S01]  /*b2b0*/  IMAD R0, R40, 0x7f, RZ ;  /* 0x0000007f28007824 */ /* 0x000fe200078e02ff */
[----:B------:R-:W-:-:S04]  /*b2c0*/  IADD3 R240, P6, PT, R240, R38, RZ ;  /* 0x00000026f0f07210 */ /* 0x000fc80007fde0ff */
[----:B------:R-:W-:Y:S02]  /*b2d0*/  LEA.HI.X.SX32 R241, R0, R39, 0x2, P6 ;  /* 0x0000002700f17211 */ /* 0x000fe400030f16ff */
[----:B------:R-:W-:-:S05]  /*b2e0*/  LEA R134, P6, R40, R38, 0x4 ;  /* 0x0000002628867211 */ /* 0x000fca00078c20ff */
[----:B------:R2:W-:Y:S01]  /*b2f0*/  STL [R1+0xc0], R134 ;  /* 0x0000c08601007387 */ /* 0x0005e20000100800 */
[C---:B------:R-:W-:Y:S02]  /*b300*/  IMAD R234, R40.reuse, 0x1f0, RZ ;  /* 0x000001f028ea7824 */ /* 0x040fe400078e02ff */
[----:B------:R-:W-:-:S03]  /*b310*/  IMAD R238, R40, 0x1f8, RZ ;  /* 0x000001f828ee7824 */ /* 0x000fc600078e02ff */
[----:B------:R-:W-:Y:S01]  /*b320*/  IADD3 R234, P3, PT, R234, R38, RZ ;  /* 0x00000026eaea7210 */ /* 0x000fe20007f7e0ff */
[----:B------:R-:W-:-:S03]  /*b330*/  IMAD R2, R40, 0x7e, RZ ;  /* 0x0000007e28027824 */ /* 0x000fc600078e02ff */
[-C--:B------:R-:W-:Y:S02]  /*b340*/  LEA.HI.X.SX32 R235, R235, R39.reuse, 0x2, P3 ;  /* 0x00000027ebeb7211 */ /* 0x080fe400018f16ff */
[----:B------:R-:W-:Y:S02]  /*b350*/  IADD3 R238, P3, PT, R238, R38, RZ ;  /* 0x00000026eeee7210 */ /* 0x000fe40007f7e0ff */
[----:B-1----:R-:W-:Y:S01]  /*b360*/  LOP3.LUT R133, R133, 0x7f, RZ, 0xc0, !PT ;  /* 0x0000007f85857812 */ /* 0x002fe200078ec0ff */
[----:B------:R-:W-:Y:S01]  /*b370*/  USHF.L.U32 UR4, UR8, 0x15, URZ ;  /* 0x0000001508047899 */ /* 0x000fe200080006ff */
[----:B------:R-:W-:Y:S01]  /*b380*/  LEA.HI.X.SX32 R239, R2, R39, 0x2, P3 ;  /* 0x0000002702ef7211 */ /* 0x000fe200018f16ff */
[----:B------:R-:W-:Y:S01]  /*b390*/  IMAD.SHL.U32 R0, R40, 0x4, RZ ;  /* 0x0000000428007824 */ /* 0x000fe200078e00ff */
[----:B------:R-:W-:Y:S01]  /*b3a0*/  ISETP.NE.U32.AND P1, PT, R133, RZ, PT ;  /* 0x000000ff8500720c */ /* 0x000fe20003f25070 */
[----:B------:R-:W-:Y:S01]  /*b3b0*/  ULOP3.LUT UR11, UR4, 0x600000, URZ, 0xc0, !UPT ;  /* 0x00600000040b7892 */ /* 0x000fe2000f8ec0ff */
[----:B------:R-:W-:Y:S01]  /*b3c0*/  UMOV UR6, 0x1 ;  /* 0x0000000100067882 */ /* 0x000fe20000000000 */
[----:B--2---:R-:W-:Y:S10]  /*b3d0*/  BRA.U UP0, `(.L_x_5) ;  /* 0x0000000100187547 */ /* 0x004ff4000b800000 */
[----:B------:R-:W-:Y:S01]  /*b3e0*/  ELECT P3, URZ, PT ;  /* 0x0000000000ff782f */ /* 0x000fe20003860000 */
[----:B------:R-:W-:Y:S01]  /*b3f0*/  IMAD.MOV.U32 R2, RZ, RZ, 0x1 ;  /* 0x00000001ff027424 */ /* 0x000fe200078e00ff */
[----:B------:R-:W-:Y:S01]  /*b400*/  UMOV UR4, 0x40 ;  /* 0x0000004000047882 */ /* 0x000fe20000000000 */
[----:B------:R-:W-:Y:S01]  /*b410*/  UVIRTCOUNT.DEALLOC.SMPOOL 0x80 ;  /* 0x000000800000784c */ /* 0x000fe20000000000 */
[----:B------:R-:W-:-:S09]  /*b420*/  ULEA UR4, UR5, UR4, 0x18 ;  /* 0x0000000405047291 */ /* 0x000fd2000f8ec0ff */
[----:B------:R1:W-:Y:S03]  /*b430*/  @P3 STS.U8 [UR4], R2 ;  /* 0x00000002ff003988 */ /* 0x0003e60008000004 */
.L_x_5:
[----:B------:R-:W2:Y:S04]  /*b440*/  LDL.64 R142, [R1+0xb0] ;  /* 0x0000b000018e7983 */ /* 0x000ea80000100a00 */
[----:B------:R-:W3:Y:S04]  /*b450*/  LDL.64 R140, [R1+0xa8] ;  /* 0x0000a800018c7983 */ /* 0x000ee80000100a00 */
[----:B------:R-:W4:Y:S01]  /*b460*/  LDL.64 R138, [R1+0xa0] ;  /* 0x0000a000018a7983 */ /* 0x000f220000100a00 */
[----:B------:R-:W-:Y:S01]  /*b470*/  UIADD3 UR11, UPT, UPT, UR10, UR11, URZ ;  /* 0x0000000b0a0b7290 */ /* 0x000fe2000fffe0ff */
[----:B------:R-:W-:-:S02]  /*b480*/  VOTEU.ALL UP1, P1 ;  /* 0x0000000000ff7886 */ /* 0x000fc40000820000 */
[----:B------:R-:W-:Y:S01]  /*b490*/  STL.64 [R1+0xbb8], R18 ;  /* 0x000bb81201007387 */ /* 0x000fe20000100a00 */
[----:B------:R-:W-:Y:S01]  /*b4a0*/  UIADD3 UR4, UPT, UPT, UR9, 0x70000, URZ ;  /* 0x0007000009047890 */ /* 0x000fe2000fffe0ff */
[----:B------:R-:W1:Y:S02]  /*b4b0*/  LDCU.64 UR22, c[0x0][0x358] ;  /* 0x00006b00ff1677ac */ /* 0x000e640008000a00 */
[----:B------:R-:W-:Y:S01]  /*b4c0*/  STL.64 [R1+0xbb0], R6 ;  /* 0x000bb00601007387 */ /* 0x000fe20000100a00 */
[----:B------:R-:W-:-:S03]  /*b4d0*/  VOTEU.ALL UP2, P1 ;  /* 0x0000000000ff7886 */ /* 0x000fc60000840000 */
[----:B------:R1:W-:Y:S01]  /*b4e0*/  STL.64 [R1+0xba8], R28 ;  /* 0x000ba81c01007387 */ /* 0x0003e20000100a00 */
[----:B------:R-:W-:Y:S01]  /*b4f0*/  VIADD R252, R3, 0x7f ;  /* 0x0000007f03fc7836 */ /* 0x000fe20000000000 */
[----:B------:R-:W2:Y:S02]  /*b500*/  LDC R135, c[0x0][0x3a0] ;  /* 0x0000e800ff877b82 */ /* 0x000ea40000000800 */
[----:B-1----:R-:W2:Y:S04]  /*b510*/  LDL.64 R28, [R1+0xc0] ;  /* 0x0000c000011c7983 */ /* 0x002ea80000100a00 */
[----:B------:R1:W-:Y:S04]  /*b520*/  STL.64 [R1+0xba0], R16 ;  /* 0x000ba01001007387 */ /* 0x0003e80000100a00 */
[----:B-1----:R-:W3:Y:S04]  /*b530*/  LDL.64 R16, [R1+0xb8] ;  /* 0x0000b80001107983 */ /* 0x002ee80000100a00 */
[----:B------:R1:W-:Y:S04]  /*b540*/  STL.64 [R1+0xb98], R4 ;  /* 0x000b980401007387 */ /* 0x0003e80000100a00 */
[----:B------:R-:W3:Y:S04]  /*b550*/  LDL.64 R18, [R1+0xd0] ;  /* 0x0000d00001127983 */ /* 0x000ee80000100a00 */
[----:B-1----:R-:W3:Y:S01]  /*b560*/  LDL.64 R4, [R1+0xc8] ;  /* 0x0000c80001047983 */ /* 0x002ee20000100a00 */
[----:B------:R-:W-:-:S04]  /*b570*/  IADD3 R6, P3, PT, R0, R38, RZ ;  /* 0x0000002600067210 */ /* 0x000fc80007f7e0ff */
[----:B------:R-:W-:Y:S01]  /*b580*/  LEA.HI.X.SX32 R7, R40, R39, 0x2, P3 ;  /* 0x0000002728077211 */ /* 0x000fe200018f16ff */
[----:B------:R-:W-:Y:S01]  /*b590*/  STTM.x128 tmem[UR11], RZ ;  /* 0x000000ff000079ed */ /* 0x000fe200083c000b */
[----:B------:R-:W1:Y:S01]  /*b5a0*/  FENCE.VIEW.ASYNC.T ;  /* 0x00000000000073c6 */ /* 0x000e620000000200 */
[----:B------:R-:W-:-:S04]  /*b5b0*/  @!UP1 UIADD3 UR12, UPT, UPT, -UR6, 0x100000, URZ ;  /* 0x00100000060c9890 */ /* 0x000fc8000fffe1ff */
[----:B------:R-:W-:Y:S02]  /*b5c0*/  @!UP1 USHF.L.U32 UR13, UR12, 0xb, URZ ;  /* 0x0000000b0c0d9899 */ /* 0x000fe400080006ff */
[----:B------:R-:W-:Y:S02]  /*b5d0*/  @!UP1 USHF.L.U32 UR12, UR12, 0x1, URZ ;  /* 0x000000010c0c9899 */ /* 0x000fe400080006ff */
[----:B------:R-:W-:-:S04]  /*b5e0*/  @!UP1 UIADD3 UR6, UPT, UPT, -UR6, 0x100000, URZ ;  /* 0x0010000006069890 */ /* 0x000fc8000fffe1ff */
[----:B------:R-:W-:Y:S02]  /*b5f0*/  @!UP1 USHF.L.U32 UR7, UR6, 0xb, URZ ;  /* 0x0000000b06079899 */ /* 0x000fe400080006ff */
[----:B------:R-:W-:Y:S01]  /*b600*/  @!UP1 USHF.L.U32 UR6, UR6, 0x1, URZ ;  /* 0x0000000106069899 */ /* 0x000fe200080006ff */
[----:B-1----:R-:W-:Y:S06]  /*b610*/  BAR.SYNC.DEFER_BLOCKING 0x0 ;  /* 0x0000000000007b1d */ /* 0x002fec0000010000 */
[----:B------:R-:W-:Y:S01]  /*b620*/  VOTEU.ALL UP1, P1 ;  /* 0x0000000000ff7886 */ /* 0x000fe20000820000 */
[----:B------:R-:W1:Y:S04]  /*b630*/  FENCE.VIEW.ASYNC.S ;  /* 0x00000000000073c6 */ /* 0x000e680000000000 */
[----:B-1----:R1:W1:Y:S02]  /*b640*/  @!UP1 SYNCS.EXCH.64 URZ, [UR4], UR12 ;  /* 0x0000000c04ff95b2 */ /* 0x0022640008000100 */
[----:B-1----:R-:W-:Y:S06]  /*b650*/  BAR.SYNC.DEFER_BLOCKING 0x0 ;  /* 0x0000000000007b1d */ /* 0x002fec0000010000 */
[----:B------:R1:W1:Y:S01]  /*b660*/  @!UP2 SYNCS.EXCH.64 URZ, [UR9+0x70008], UR6 ;  /* 0x0700080609ffa5b2 */ /* 0x0002620008000100 */
[----:B--2---:R-:W-:Y:S01]  /*b670*/  LEA.HI.X.SX32 R29, R0, R39, 0x2, P6 ;  /* 0x00000027001d7211 */ /* 0x004fe200030f16ff */
[----:B------:R-:W-:-:S04]  /*b680*/  IMAD.MOV.U32 R28, RZ, RZ, R134 ;  /* 0x000000ffff1c7224 */ /* 0x000fc800078e0086 */
[----:B------:R-:W-:Y:S04]  /*b690*/  STL [R1+0xc4], R29 ;  /* 0x0000c41d01007387 */ /* 0x000fe80000100800 */
[----:B------:R2:W-:Y:S04]  /*b6a0*/  STL.64 [R1+0xab0], R40 ;  /* 0x000ab02801007387 */ /* 0x0005e80000100a00 */
[----:B------:R1:W-:Y:S04]  /*b6b0*/  STL.64 [R1+0xd8], R6 ;  /* 0x0000d80601007387 */ /* 0x0003e80000100a00 */
[----:B------:R1:W-:Y:S04]  /*b6c0*/  STL.64 [R1+0xab8], R38 ;  /* 0x000ab82601007387 */ /* 0x0003e80000100a00 */
[----:B------:R-:W4:Y:S01]  /*b6d0*/  LDL.64 R136, [R1+0x98] ;  /* 0x0000980001887983 */ /* 0x000f220000100a00 */
[----:B------:R-:W-:-:S02]  /*b6e0*/  LEA R134, R133, UR9, 0x9 ;  /* 0x0000000985867c11 */ /* 0x000fc4000f8e48ff */
[C---:B------:R-:W-:Y:S01]  /*b6f0*/  IADD3 R0, PT, PT, R3.reuse, -0x5, RZ ;  /* 0xfffffffb03007810 */ /* 0x040fe20007ffe0ff */
[----:B--2---:R-:W2:Y:S03]  /*b700*/  LDL.64 R40, [R1+0x20] ;  /* 0x0000200001287983 */ /* 0x004ea60000100a00 */
[----:B------:R-:W-:Y:S01]  /*b710*/  ISETP.GE.U32.AND P3, PT, R0, 0x7fffff7c, PT ;  /* 0x7fffff7c0000780c */ /* 0x000fe20003f66070 */
[----:B------:R-:W-:Y:S01]  /*b720*/  @!PT LDS RZ, [RZ] ;  /* 0x00000000fffff984 */ /* 0x000fe20000000800 */
[----:B------:R-:W-:Y:S01]  /*b730*/  @!PT LDS RZ, [RZ] ;  /* 0x00000000fffff984 */ /* 0x000fe20000000800 */
[----:B------:R-:W-:Y:S01]  /*b740*/  @!PT LDS RZ, [RZ] ;  /* 0x00000000fffff984 */ /* 0x000fe20000000800 */
[----:B-1----:R-:W-:Y:S01]  /*b750*/  LDGSTS.E [R134+0x40000], desc[UR22][R38.64], !P5 ;  /* 0x4000000026867fae */ /* 0x002fe2000e9a1016 */
[----:B------:R-:W-:-:S03]  /*b760*/  VIADD R0, R3, 0xfffffffa ;  /* 0xfffffffa03007836 */ /* 0x000fc60000000000 */
[----:B------:R-:W-:Y:S04]  /*b770*/  LDGSTS.E [R134+0x40004], desc[UR22][R6.64], !P2 ;  /* 0x4000400006867fae */ /* 0x000fe8000d1a1016 */
[----:B---3--:R-:W-:Y:S01]  /*b780*/  LDGSTS.E [R134+0x40008], desc[UR22][R18.64], !P0 ;  /* 0x4000800012867fae */ /* 0x008fe2000c1a1016 */
[----:B------:R-:W-:-:S03]  /*b790*/  ISETP.GE.U32.AND P6, PT, R0, 0x7fffff7b, PT ;  /* 0x7fffff7b0000780c */ /* 0x000fc60003fc6070 */
[----:B------:R-:W-:Y:S04]  /*b7a0*/  LDGSTS.E [R134+0x4000c], desc[UR22][R4.64], !P4 ;  /* 0x4000c00004867fae */ /* 0x000fe8000e1a1016 */
[----:B------:R-:W3:Y:S04]  /*b7b0*/  LDL.64 R6, [R1+0x90] ;  /* 0x0000900001067983 */ /* 0x000ee80000100a00 */
[----:B------:R-:W2:Y:S04]  /*b7c0*/  LDL.64 R18, [R1+0x88] ;  /* 0x0000880001127983 */ /* 0x000ea80000100a00 */
[----:B------:R-:W-:Y:S04]  /*b7d0*/  LDGSTS.E [R134+0x40010], desc[UR22][R28.64], !P3 ;  /* 0x400100001c867fae */ /* 0x000fe8000d9a1016 */
[----:B------:R-:W-:Y:S01]  /*b7e0*/  LDGSTS.E [R134+0x40014], desc[UR22][R16.64], !P6 ;  /* 0x4001400010867fae */ /* 0x000fe2000f1a1016 */
[----:B------:R-:W-:-:S03]  /*b7f0*/  VIADD R0, R3, 0xfffffff9 ;  /* 0xfffffff903007836 */ /* 0x000fc60000000000 */
[----:B------:R-:W2:Y:S04]  /*b800*/  LDL.64 R4, [R1+0x30] ;  /* 0x0000300001047983 */ /* 0x000ea80000100a00 */
[----:B------:R-:W2:Y:S04]  /*b810*/  LDL.64 R28, [R1+0x80] ;  /* 0x00008000011c7983 */ /* 0x000ea80000100a00 */
[----:B------:R-:W2:Y:S01]  /*b820*/  LDL.64 R16, [R1+0x78] ;  /* 0x0000780001107983 */ /* 0x000ea20000100a00 */
[----:B------:R-:W-:Y:S01]  /*b830*/  ISETP.GE.U32.AND P5, PT, R0, 0x7fffff7a, PT ;  /* 0x7fffff7a0000780c */ /* 0x000fe20003fa6070 */
[----:B------:R-:W-:-:S02]  /*b840*/  VIADD R0, R3, 0xfffffff8 ;  /* 0xfffffff803007836 */ /* 0x000fc40000000000 */
[----:B------:R-:W2:Y:S03]  /*b850*/  LDL.64 R38, [R1+0x28] ;  /* 0x0000280001267983 */ /* 0x000ea60000100a00 */
[----:B------:R-:W-:Y:S01]  /*b860*/  ISETP.GE.U32.AND P2, PT, R0, 0x7fffff79, PT ;  /* 0x7fffff790000780c */ /* 0x000fe20003f46070 */
[----:B------:R-:W-:-:S05]  /*b870*/  VIADD R0, R3, 0xfffffff7 ;  /* 0xfffffff703007836 */ /* 0x000fca0000000000 */
[----:B------:R-:W-:Y:S01]  /*b880*/  ISETP.GE.U32.AND P0, PT, R0, 0x7fffff78, PT ;  /* 0x7fffff780000780c */ /* 0x000fe20003f06070 */
[C---:B------:R-:W-:Y:S01]  /*b890*/  VIADD R0, R3.reuse, 0xfffffff6 ;  /* 0xfffffff603007836 */ /* 0x040fe20000000000 */
[----:B------:R-:W-:Y:S04]  /*b8a0*/  LDGSTS.E [R134+0x40018], desc[UR22][R142.64], !P5 ;  /* 0x400180008e867fae */ /* 0x000fe8000e9a1016 */
[----:B------:R-:W-:Y:S01]  /*b8b0*/  ISETP.GE.U32.AND P4, PT, R0, 0x7fffff77, PT ;  /* 0x7fffff770000780c */ /* 0x000fe20003f86070 */
[----:B------:R-:W-:Y:S06]  /*b8c0*/  LDGSTS.E [R134+0x4001c], desc[UR22][R140.64], !P2 ;  /* 0x4001c0008c867fae */ /* 0x000fec000d1a1016 */
[----:B----4-:R-:W-:Y:S04]  /*b8d0*/  LDGSTS.E [R134+0x40020], desc[UR22][R138.64], !P0 ;  /* 0x400200008a867fae */ /* 0x010fe8000c1a1016 */
[----:B------:R-:W4:Y:S04]  /*b8e0*/  LDL.64 R142, [R1+0x70] ;  /* 0x00007000018e7983 */ /* 0x000f280000100a00 */
[----:B------:R-:W4:Y:S04]  /*b8f0*/  LDL.64 R140, [R1+0x68] ;  /* 0x00006800018c7983 */ /* 0x000f280000100a00 */
[----:B------:R-:W4:Y:S04]  /*b900*/  LDL.64 R138, [R1+0x60] ;  /* 0x00006000018a7983 */ /* 0x000f280000100a00 */
[----:B------:R-:W-:Y:S04]  /*b910*/  LDGSTS.E [R134+0x40024], desc[UR22][R136.64], !P4 ;  /* 0x4002400088867fae */ /* 0x000fe8000e1a1016 */
[----:B------:R-:W4:Y:S01]  /*b920*/  LDL.64 R136, [R1+0x58] ;  /* 0x0000580001887983 */ /* 0x000f220000100a00 */
[----:B------:R-:W-:-:S05]  /*b930*/  VIADD R0, R3, 0xfffffff5 ;  /* 0xfffffff503007836 */ /* 0x000fca0000000000 */
[----:B------:R-:W-:Y:S01]  /*b940*/  ISETP.GE.U32.AND P3, PT, R0, 0x7fffff76, PT ;  /* 0x7fffff760000780c */ /* 0x000fe20003f66070 */
[----:B------:R-:W-:-:S05]  /*b950*/  VIADD R0, R3, 0xfffffff4 ;  /* 0xfffffff403007836 */ /* 0x000fca0000000000 */
[----:B------:R-:W-:Y:S02]  /*b960*/  ISETP.GE.U32.AND P6, PT, R0, 0x7fffff75, PT ;  /* 0x7fffff750000780c */ /* 0x000fe40003fc6070 */
[----:B------:R-:W-:-:S04]  /*b970*/  IADD3 R0, PT, PT, R3, -0xd, RZ ;  /* 0xfffffff303007810 */ /* 0x000fc80007ffe0ff */
[----:B------:R-:W-:Y:S01]  /*b980*/  ISETP.GE.U32.AND P5, PT, R0, 0x7fffff74, PT ;  /* 0x7fffff740000780c */ /* 0x000fe20003fa6070 */
[----:B---3--:R-:W-:Y:S01]  /*b990*/  LDGSTS.E [R134+0x40028], desc[UR22][R6.64], !P3 ;  /* 0x4002800006867fae */ /* 0x008fe2000d9a1016 */
[----:B------:R-:W-:-:S05]  /*b9a0*/  VIADD R0, R3, 0xfffffff2 ;  /* 0xfffffff203007836 */ /* 0x000fca0000000000 */
[----:B--2---:R-:W-:Y:S01]  /*b9b0*/  LDGSTS.E [R134+0x4002c], desc[UR22][R18.64], !P6 ;  /* 0x4002c00012867fae */ /* 0x004fe2000f1a1016 */
[----:B------:R-:W-:-:S03]  /*b9c0*/  ISETP.GE.U32.AND P2, PT, R0, 0x7fffff73, PT ;  /* 0x7fffff730000780c */ /* 0x000fc60003f46070 */
[----:B------:R-:W2:Y:S04]  /*b9d0*/  LDL.64 R6, [R1+0x48] ;  /* 0x0000480001067983 */ /* 0x000ea80000100a00 */
[----:B------:R-:W-:Y:S04]  /*b9e0*/  LDGSTS.E [R134+0x40030], desc[UR22][R28.64], !P5 ;  /* 0x400300001c867fae */ /* 0x000fe8000e9a1016 */
[----:B------:R-:W3:Y:S04]  /*b9f0*/  LDL.64 R18, [R1+0x50] ;  /* 0x0000500001127983 */ /* 0x000ee80000100a00 */
[----:B------:R-:W-:Y:S04]  /*ba00*/  LDGSTS.E [R134+0x40034], desc[UR22][R16.64], !P2 ;  /* 0x4003400010867fae */ /* 0x000fe8000d1a1016 */
[----:B------:R-:W2:Y:S01]  /*ba10*/  LDL.64 R28, [R1+0x40] ;  /* 0x00004000011c7983 */ /* 0x000ea20000100a00 */
[----:B------:R-:W-:-:S03]  /*ba20*/  VIADD R0, R3, 0xfffffff1 ;  /* 0xfffffff103007836 */ /* 0x000fc60000000000 */
[----:B------:R-:W2:Y:S02]  /*ba30*/  LDL.64 R16, [R1+0x38] ;  /* 0x0000380001107983 */ /* 0x000ea40000100a00 */
[----:B------:R-:W-:Y:S01]  /*ba40*/  ISETP.GE.U32.AND P0, PT, R0, 0x7fffff72, PT ;  /* 0x7fffff720000780c */ /* 0x000fe20003f06070 */
[----:B------:R-:W-:-:S05]  /*ba50*/  VIADD R0, R3, 0xfffffff0 ;  /* 0xfffffff003007836 */ /* 0x000fca0000000000 */
[----:B------:R-:W-:Y:S01]  /*ba60*/  ISETP.GE.U32.AND P4, PT, R0, 0x7fffff71, PT ;  /* 0x7fffff710000780c */ /* 0x000fe20003f86070 */
[----:B------:R-:W-:-:S05]  /*ba70*/  VIADD R0, R3, 0xffffffef ;  /* 0xffffffef03007836 */ /* 0x000fca0000000000 */
[----:B------:R-:W-:Y:S01]  /*ba80*/  ISETP.GE.U32.AND P3, PT, R0, 0x7fffff70, PT ;  /* 0x7fffff700000780c */ /* 0x000fe20003f66070 */
[C---:B------:R-:W-:Y:S01]  /*ba90*/  VIADD R0, R3.reuse, 0xffffffee ;  /* 0xffffffee03007836 */ /* 0x040fe20000000000 */
[----:B----4-:R-:W-:Y:S04]  /*baa0*/  LDGSTS.E [R134+0x40038], desc[UR22][R142.64], !P0 ;  /* 0x400380008e867fae */ /* 0x010fe8000c1a1016 */
[----:B------:R-:W-:Y:S01]  /*bab0*/  ISETP.GE.U32.AND P6, PT, R0, 0x7fffff6f, PT ;  /* 0x7fffff6f0000780c */ /* 0x000fe20003fc6070 */
[----:B------:R-:W-:Y:S06]  /*bac0*/  LDGSTS.E [R134+0x4003c], desc[UR22][R140.64], !P4 ;  /* 0x4003c0008c867fae */ /* 0x000fec000e1a1016 */
[----:B------:R-:W-:Y:S04]  /*bad0*/  LDGSTS.E [R134+0x40040], desc[UR22][R138.64], !P3 ;  /* 0x400400008a867fae */ /* 0x000fe8000d9a1016 */
[----:B------:R-:W4:Y:S04]  /*bae0*/  LDL.64 R142, [R1+0x18] ;  /* 0x00001800018e7983 */ /* 0x000f280000100a00 */
[----:B------:R-:W4:Y:S04]  /*baf0*/  LDL.64 R140, [R1+0x10] ;  /* 0x00001000018c7983 */ /* 0x000f280000100a00 */
[----:B------:R-:W4:Y:S01]  /*bb00*/  LDL.64 R138, [R1+0x8] ;  /* 0x00000800018a7983 */ /* 0x000f220000100a00 */
[----:B------:R-:W-:-:S03]  /*bb10*/  VIADD R0, R3, 0xffffffed ;  /* 0xffffffed03007836 */ /* 0x000fc60000000000 */
[----:B------:R-:W-:Y:S04]  /*bb20*/  LDGSTS.E [R134+0x40044], desc[UR22][R136.64], !P6 ;  /* 0x4004400088867fae */ /* 0x000fe8000f1a1016 */
[----:B------:R-:W4:Y:S01]  /*bb30*/  LDL.64 R136, [R1] ;  /* 0x0000000001887983 */ /* 0x000f220000100a00 */
[----:B------:R-:W-:Y:S01]  /*bb40*/  ISETP.GE.U32.AND P5, PT, R0, 0x7fffff6e, PT ;  /* 0x7fffff6e0000780c */ /* 0x000fe20003fa6070 */
[----:B------:R-:W-:-:S05]  /*bb50*/  VIADD R0, R3, 0xffffffec ;  /* 0xffffffec03007836 */ /* 0x000fca0000000000 */
[----:B------:R-:W-:Y:S02]  /*bb60*/  ISETP.GE.U32.AND P2, PT, R0, 0x7fffff6d, PT ;  /* 0x7fffff6d0000780c */ /* 0x000fe40003f46070 */
[----:B------:R-:W-:-:S04]  /*bb70*/  IADD3 R0, PT, PT, R3, -0x15, RZ ;  /* 0xffffffeb03007810 */ /* 0x000fc80007ffe0ff */
[----:B------:R-:W-:Y:S01]  /*bb80*/  ISETP.GE.U32.AND P0, PT, R0, 0x7fffff6c, PT ;  /* 0x7fffff6c0000780c */ /* 0x000fe20003f06070 */
[----:B------:R-:W-:-:S05]  /*bb90*/  VIADD R0, R3, 0xffffffea ;  /* 0xffffffea03007836 */ /* 0x000fca0000000000 */
[----:B------:R-:W-:Y:S01]  /*bba0*/  ISETP.GE.U32.AND P4, PT, R0, 0x7fffff6b, PT ;  /* 0x7fffff6b0000780c */ /* 0x000fe20003f86070 */
[----:B------:R-:W-:-:S05]  /*bbb0*/  VIADD R0, R3, 0xffffffe9 ;  /* 0xffffffe903007836 */ /* 0x000fca0000000000 */
[----:B------:R-:W-:Y:S01]  /*bbc0*/  ISETP.GE.U32.AND P3, PT, R0, 0x7fffff6a, PT ;  /* 0x7fffff6a0000780c */ /* 0x000fe20003f66070 */
[C---:B------:R-:W-:Y:S01]  /*bbd0*/  VIADD R0, R3.reuse, 0xffffffe8 ;  /* 0xffffffe803007836 */ /* 0x040fe20000000000 */
[----:B---3--:R-:W-:Y:S04]  /*bbe0*/  LDGSTS.E [R134+0x40048], desc[UR22][R18.64], !P5 ;  /* 0x4004800012867fae */ /* 0x008fe8000e9a1016 */
[----:B------:R-:W-:Y:S01]  /*bbf0*/  ISETP.GE.U32.AND P6, PT, R0, 0x7fffff69, PT ;  /* 0x7fffff690000780c */ /* 0x000fe20003fc6070 */
[C---:B------:R-:W-:Y:S01]  /*bc00*/  VIADD R0, R3.reuse, 0xffffffe7 ;  /* 0xffffffe703007836 */ /* 0x040fe20000000000 */
[----:B--2---:R-:W-:Y:S04]  /*bc10*/  LDGSTS.E [R134+0x4004c], desc[UR22][R6.64], !P2 ;  /* 0x4004c00006867fae */ /* 0x004fe8000d1a1016 */
[----:B------:R-:W-:Y:S01]  /*bc20*/  ISETP.GE.U32.AND P5, PT, R0, 0x7fffff68, PT ;  /* 0x7fffff680000780c */ /* 0x000fe20003fa6070 */
[C---:B------:R-:W-:Y:S01]  /*bc30*/  VIADD R0, R3.reuse, 0xffffffe6 ;  /* 0xffffffe603007836 */ /* 0x040fe20000000000 */
[----:B------:R-:W-:Y:S04]  /*bc40*/  LDGSTS.E [R134+0x40050], desc[UR22][R28.64], !P0 ;  /* 0x400500001c867fae */ /* 0x000fe8000c1a1016 */
[----:B------:R-:W-:Y:S01]  /*bc50*/  ISETP.GE.U32.AND P2, PT, R0, 0x7fffff67, PT ;  /* 0x7fffff670000780c */ /* 0x000fe20003f46070 */
[C---:B------:R-:W-:Y:S01]  /*bc60*/  VIADD R0, R3.reuse, 0xffffffe5 ;  /* 0xffffffe503007836 */ /* 0x040fe20000000000 */
[----:B------:R-:W-:Y:S04]  /*bc70*/  LDGSTS.E [R134+0x40054], desc[UR22][R16.64], !P4 ;  /* 0x4005400010867fae */ /* 0x000fe8000e1a1016 */
[----:B------:R-:W-:Y:S01]  /*bc80*/  ISETP.GE.U32.AND P0, PT, R0, 0x7fffff66, PT ;  /* 0x7fffff660000780c */ /* 0x000fe20003f06070 */
[C---:B------:R-:W-:Y:S01]  /*bc90*/  VIADD R0, R3.reuse, 0xffffffe4 ;  /* 0xffffffe403007836 */ /* 0x040fe20000000000 */
[----:B------:R-:W-:Y:S04]  /*bca0*/  LDGSTS.E [R134+0x40058], desc[UR22][R4.64], !P3 ;  /* 0x4005800004867fae */ /* 0x000fe8000d9a1016 */
[----:B------:R-:W-:Y:S01]  /*bcb0*/  ISETP.GE.U32.AND P4, PT, R0, 0x7fffff65, PT ;  /* 0x7fffff650000780c */ /* 0x000fe20003f86070 */
[----:B------:R-:W-:Y:S01]  /*bcc0*/  LDGSTS.E [R134+0x4005c], desc[UR22][R38.64], !P6 ;  /* 0x4005c00026867fae */ /* 0x000fe2000f1a1016 */
[----:B------:R-:W-:-:S03]  /*bcd0*/  IADD3 R0, PT, PT, R3, -0x1d, RZ ;  /* 0xffffffe303007810 */ /* 0x000fc60007ffe0ff */
[----:B------:R-:W-:Y:S01]  /*bce0*/  LDGSTS.E [R134+0x40060], desc[UR22][R40.64], !P5 ;  /* 0x4006000028867fae */ /* 0x000fe2000e9a1016 */
[----:B------:R-:W-:Y:S01]  /*bcf0*/  ISETP.GE.U32.AND P3, PT, R0, 0x7fffff64, PT ;  /* 0x7fffff640000780c */ /* 0x000fe20003f66070 */
[C---:B------:R-:W-:Y:S02]  /*bd00*/  VIADD R0, R3.reuse, 0xffffffe2 ;  /* 0xffffffe203007836 */ /* 0x040fe40000000000 */
[----:B------:R-:W2:Y:S03]  /*bd10*/  LDL.LU.64 R18, [R1+0xbb8] ;  /* 0x000bb80001127983 */ /* 0x000ea60000300a00 */
[----:B------:R-:W-:Y:S01]  /*bd20*/  ISETP.GE.U32.AND P6, PT, R0, 0x7fffff63, PT ;  /* 0x7fffff630000780c */ /* 0x000fe20003fc6070 */
[C---:B------:R-:W-:Y:S01]  /*bd30*/  VIADD R0, R3.reuse, 0xffffffe1 ;  /* 0xffffffe103007836 */ /* 0x040fe20000000000 */
[----:B------:R-:W3:Y:S04]  /*bd40*/  LDL.LU.64 R6, [R1+0xbb0] ;  /* 0x000bb00001067983 */ /* 0x000ee80000300a00 */
[----:B------:R-:W-:Y:S01]  /*bd50*/  ISETP.GE.U32.AND P5, PT, R0, 0x7fffff62, PT ;  /* 0x7fffff620000780c */ /* 0x000fe20003fa6070 */
[C---:B------:R-:W-:Y:S01]  /*bd60*/  VIADD R0, R3.reuse, 0xffffffe0 ;  /* 0xffffffe003007836 */ /* 0x040fe20000000000 */
[----:B----4-:R-:W-:Y:S04]  /*bd70*/  LDGSTS.E [R134+0x40064], desc[UR22][R142.64], !P2 ;  /* 0x400640008e867fae */ /* 0x010fe8000d1a1016 */
        /* <DEDUP_REMOVED lines=8> */
[----:B------:R-:W4:Y:S04]  /*be00*/  LDL.LU.64 R28, [R1+0xba8] ;  /* 0x000ba800011c7983 */ /* 0x000f280000300a00 */
[----:B------:R-:W2:Y:S04]  /*be10*/  LDL.LU.64 R16, [R1+0xba0] ;  /* 0x000ba00001107983 */ /* 0x000ea80000300a00 */
[----:B------:R-:W2:Y:S04]  /*be20*/  LDL.LU.64 R4, [R1+0xb98] ;  /* 0x000b980001047983 */ /* 0x000ea80000300a00 */
[----:B------:R1:W-:Y:S01]  /*be30*/  LDGSTS.E [R134+0x40070], desc[UR22][R136.64], !P3 ;  /* 0x4007000088867fae */ /* 0x0003e2000d9a1016 */
[----:B------:R-:W-:Y:S01]  /*be40*/  ISETP.GE.U32.AND P3, PT, R0, 0x7fffff5e, PT ;  /* 0x7fffff5e0000780c */ /* 0x000fe20003f66070 */
[----:B------:R-:W-:-:S02]  /*be50*/  VIADD R0, R3, 0xffffffdc ;  /* 0xffffffdc03007836 */ /* 0x000fc40000000000 */
[----:B------:R-:W-:Y:S03]  /*be60*/  LDGSTS.E [R134+0x40074], desc[UR22][R250.64], !P6 ;  /* 0x40074000fa867fae */ /* 0x000fe6000f1a1016 */
[----:B------:R-:W-:Y:S01]  /*be70*/  ISETP.GE.U32.AND P6, PT, R0, 0x7fffff5d, PT ;  /* 0x7fffff5d0000780c */ /* 0x000fe20003fc6070 */
[----:B------:R-:W-:Y:S01]  /*be80*/  LDGSTS.E [R134+0x40078], desc[UR22][R248.64], !P5 ;  /* 0x40078000f8867fae */ /* 0x000fe2000e9a1016 */
[----:B------:R-:W-:-:S03]  /*be90*/  IADD3 R0, PT, PT, R3, -0x25, RZ ;  /* 0xffffffdb03007810 */ /* 0x000fc60007ffe0ff */
[----:B------:R-:W-:Y:S01]  /*bea0*/  LDGSTS.E [R134+0x4007c], desc[UR22][R246.64], !P2 ;  /* 0x4007c000f6867fae */ /* 0x000fe2000d1a1016 */
[----:B------:R-:W-:Y:S01]  /*beb0*/  ISETP.GE.U32.AND P5, PT, R0, 0x7fffff5c, PT ;  /* 0x7fffff5c0000780c */ /* 0x000fe20003fa6070 */
[C---:B------:R-:W-:Y:S01]  /*bec0*/  VIADD R0, R3.reuse, 0xffffffda ;  /* 0xffffffda03007836 */ /* 0x040fe20000000000 */
[----:B-1----:R-:W1:Y:S01]  /*bed0*/  LDC R136, c[0x0][0x3a0] ;  /* 0x0000e800ff887b82 */ /* 0x002e620000000800 */
[----:B------:R-:W-:Y:S03]  /*bee0*/  LDGSTS.E [R134+0x40080], desc[UR22][R244.64], !P0 ;  /* 0x40080000f4867fae */ /* 0x000fe6000c1a1016 */
[----:B------:R-:W-:Y:S01]  /*bef0*/  ISETP.GE.U32.AND P2, PT, R0, 0x7fffff5b, PT ;  /* 0x7fffff5b0000780c */ /* 0x000fe20003f46070 */
[C---:B------:R-:W-:Y:S01]  /*bf00*/  VIADD R0, R3.reuse, 0xffffffd9 ;  /* 0xffffffd903007836 */ /* 0x040fe20000000000 */
[----:B------:R-:W-:Y:S02]  /*bf10*/  LDGSTS.E [R134+0x40084], desc[UR22][R242.64], !P4 ;  /* 0x40084000f2867fae */ /* 0x000fe4000e1a1016 */
[----:B------:R-:W1:Y:S02]  /*bf20*/  LDC R137, c[0x0][0x3a0] ;  /* 0x0000e800ff897b82 */ /* 0x000e640000000800 */
        /* <DEDUP_REMOVED lines=21> */
[----:B------:R-:W-:Y:S03]  /*c080*/  LDGSTS.E [R134+0x400a4], desc[UR22][R56.64], !P6 ;  /* 0x400a400038867fae */ /* 0x000fe6000f1a1016 */
        /* <DEDUP_REMOVED lines=45> */
[----:B------:R-:W-:-:S04]  /*c360*/  IADD3 R0, PT, PT, R3, -0x3d, RZ ;  /* 0xffffffc303007810 */ /* 0x000fc80007ffe0ff */
        /* <DEDUP_REMOVED lines=35> */
[----:B------:R-:W-:Y:S04]  /*c5a0*/  STL.64 [R1+0xac0], R250 ;  /* 0x000ac0fa01007387 */ /* 0x000fe80000100a00 */
        /* <DEDUP_REMOVED lines=8> */
[----:B------:R-:W-:Y:S04]  /*c630*/  STL.64 [R1+0xad0], R246 ;  /* 0x000ad0f601007387 */ /* 0x000fe80000100a00 */
[----:B------:R-:W-:Y:S01]  /*c640*/  ISETP.GE.U32.AND P4, PT, R0, 0x7fffff35, PT ;  /* 0x7fffff350000780c */ /* 0x000fe20003f86070 */
[----:B------:R-:W-:Y:S01]  /*c650*/  STL.64 [R1+0xad8], R244 ;  /* 0x000ad8f401007387 */ /* 0x000fe20000100a00 */
[----:B------:R-:W-:-:S03]  /*c660*/  IADD3 R0, PT, PT, R3, -0x4d, RZ ;  /* 0xffffffb303007810 */ /* 0x000fc60007ffe0ff */
[----:B------:R-:W-:Y:S04]  /*c670*/  STL.64 [R1+0xae0], R242 ;  /* 0x000ae0f201007387 */ /* 0x000fe80000100a00 */
[----:B------:R-:W-:Y:S04]  /*c680*/  STL.64 [R1+0xae8], R42 ;  /* 0x000ae82a01007387 */ /* 0x000fe80000100a00 */
[----:B------:R-:W-:Y:S04]  /*c690*/  STL.64 [R1+0xaf0], R44 ;  /* 0x000af02c01007387 */ /* 0x000fe80000100a00 */
[----:B------:R-:W-:Y:S01]  /*c6a0*/  LDGSTS.E [R134+0x40118], desc[UR22][R114.64], !P3 ;  /* 0x4011800072867fae */ /* 0x000fe2000d9a1016 */
[----:B------:R-:W-:Y:S01]  /*c6b0*/  ISETP.GE.U32.AND P3, PT, R0, 0x7fffff34, PT ;  /* 0x7fffff340000780c */ /* 0x000fe20003f66070 */
[----:B------:R-:W-:-:S02]  /*c6c0*/  VIADD R0, R3, 0xffffffb2 ;  /* 0xffffffb203007836 */ /* 0x000fc40000000000 */
[----:B------:R-:W-:Y:S04]  /*c6d0*/  STL.64 [R1+0xaf8], R46 ;  /* 0x000af82e01007387 */ /* 0x000fe80000100a00 */
[----:B------:R-:W-:Y:S04]  /*c6e0*/  STL.64 [R1+0xb00], R48 ;  /* 0x000b003001007387 */ /* 0x000fe80000100a00 */
[----:B------:R-:W-:Y:S04]  /*c6f0*/  STL.64 [R1+0xb08], R50 ;  /* 0x000b083201007387 */ /* 0x000fe80000100a00 */
        /* <DEDUP_REMOVED lines=17> */
[----:B------:R1:W-:Y:S04]  /*c810*/  STL.64 [R1+0xb68], R74 ;  /* 0x000b684a01007387 */ /* 0x0003e80000100a00 */
[----:B------:R1:W-:Y:S04]  /*c820*/  STL.64 [R1+0xb70], R76 ;  /* 0x000b704c01007387 */ /* 0x0003e80000100a00 */
[----:B------:R-:W-:Y:S04]  /*c830*/  STL.64 [R1+0xb78], R78 ;  /* 0x000b784e01007387 */ /* 0x000fe80000100a00 */
[----:B------:R-:W-:Y:S04]  /*c840*/  STL.64 [R1+0xb80], R80 ;  /* 0x000b805001007387 */ /* 0x000fe80000100a00 */
[----:B------:R-:W-:Y:S01]  /*c850*/  LDGSTS.E [R134+0x40124], desc[UR22][R120.64], !P2 ;  /* 0x4012400078867fae */ /* 0x000fe2000d1a1016 */
[----:B------:R-:W-:Y:S01]  /*c860*/  ISETP.GE.U32.AND P2, PT, R0, 0x7fffff31, PT ;  /* 0x7fffff310000780c */ /* 0x000fe20003f46070 */
[----:B------:R-:W-:-:S02]  /*c870*/  VIADD R0, R3, 0xffffffaf ;  /* 0xffffffaf03007836 */ /* 0x000fc40000000000 */
[----:B------:R-:W-:Y:S04]  /*c880*/  STL.64 [R1+0xb88], R82 ;  /* 0x000b885201007387 */ /* 0x000fe80000100a00 */
[----:B------:R2:W-:Y:S04]  /*c890*/  STL.64 [R1+0xb90], R84 ;  /* 0x000b905401007387 */ /* 0x0005e80000100a00 */
[----:B-1----:R-:W2:Y:S04]  /*c8a0*/  LDL.64 R74, [R1+0x360] ;  /* 0x00036000014a7983 */ /* 0x002ea80000100a00 */
[----:B------:R-:W2:Y:S04]  /*c8b0*/  LDL.64 R72, [R1+0x348] ;  /* 0x0003480001487983 */ /* 0x000ea80000100a00 */
[----:B------:R-:W2:Y:S04]  /*c8c0*/  LDL.64 R70, [R1+0x310] ;  /* 0x0003100001467983 */ /* 0x000ea80000100a00 */
[----:B------:R-:W-:Y:S01]  /*c8d0*/  LDGSTS.E [R134+0x40128], desc[UR22][R122.64], !P0 ;  /* 0x401280007a867fae */ /* 0x000fe2000c1a1016 */
[----:B------:R-:W-:Y:S01]  /*c8e0*/  ISETP.GE.U32.AND P0, PT, R0, 0x7fffff30, PT ;  /* 0x7fffff300000780c */ /* 0x000fe20003f06070 */
[----:B------:R-:W-:-:S02]  /*c8f0*/  VIADD R0, R3, 0xffffffae ;  /* 0xffffffae03007836 */ /* 0x000fc40000000000 */
[----:B------:R-:W2:Y:S04]  /*c900*/  LDL.64 R68, [R1+0x2d8] ;  /* 0x0002d80001447983 */ /* 0x000ea80000100a00 */
[----:B------:R-:W2:Y:S04]  /*c910*/  LDL.64 R66, [R1+0x2a0] ;  /* 0x0002a00001427983 */ /* 0x000ea80000100a00 */
[----:B------:R-:W2:Y:S04]  /*c920*/  LDL.64 R64, [R1+0x268] ;  /* 0x0002680001407983 */ /* 0x000ea80000100a00 */
[----:B------:R-:W2:Y:S04]  /*c930*/  LDL.64 R62, [R1+0x230] ;  /* 0x00023000013e7983 */ /* 0x000ea80000100a00 */
        /* <DEDUP_REMOVED lines=15> */
[----:B------:R-:W-:Y:S01]  /*ca30*/  LDGSTS.E [R134+0x40134], desc[UR22][R128.64], !P6 ;  /* 0x4013400080867fae */ /* 0x000fe2000f1a1016 */
[----:B------:R-:W-:-:S03]  /*ca40*/  ISETP.GE.U32.AND P6, PT, R0, 0x7fffff2d, PT ;  /* 0x7fffff2d0000780c */ /* 0x000fc60003fc6070 */
[----:B------:R-:W3:Y:S01]  /*ca50*/  LDL.64 R48, [R1+0x308] ;  /* 0x0003080001307983 */ /* 0x000ee20000100a00 */
[----:B------:R-:W-:-:S03]  /*ca60*/  IADD3 R0, PT, PT, R3, -0x55, RZ ;  /* 0xffffffab03007810 */ /* 0x000fc60007ffe0ff */
[----:B------:R-:W3:Y:S04]  /*ca70*/  LDL.64 R46, [R1+0x2d0] ;  /* 0x0002d000012e7983 */ /* 0x000ee80000100a00 */
[----:B------:R-:W3:Y:S04]  /*ca80*/  LDL.64 R44, [R1+0x298] ;  /* 0x00029800012c7983 */ /* 0x000ee80000100a00 */
[----:B------:R-:W3:Y:S04]  /*ca90*/  LDL.64 R42, [R1+0x260] ;  /* 0x00026000012a7983 */ /* 0x000ee80000100a00 */
[----:B------:R-:W3:Y:S04]  /*caa0*/  LDL.64 R242, [R1+0x228] ;  /* 0x0002280001f27983 */ /* 0x000ee80000100a00 */
[----:B------:R-:W-:Y:S01]  /*cab0*/  LDGSTS.E [R134+0x40138], desc[UR22][R130.64], !P5 ;  /* 0x4013800082867fae */ /* 0x000fe2000e9a1016 */
[----:B------:R-:W-:Y:S01]  /*cac0*/  ISETP.GE.U32.AND P5, PT, R0, 0x7fffff2c, PT ;  /* 0x7fffff2c0000780c */ /* 0x000fe20003fa6070 */
[----:B------:R-:W-:-:S02]  /*cad0*/  VIADD R0, R3, 0xffffffaa ;  /* 0xffffffaa03007836 */ /* 0x000fc40000000000 */
[----:B------:R-:W3:Y:S04]  /*cae0*/  LDL.64 R244, [R1+0x1f8] ;  /* 0x0001f80001f47983 */ /* 0x000ee80000100a00 */
[----:B------:R-:W3:Y:S04]  /*caf0*/  LDL.64 R38, [R1+0x1c8] ;  /* 0x0001c80001267983 */ /* 0x000ee80000100a00 */
[----:B------:R-:W-:Y:S01]  /*cb00*/  LDGSTS.E [R134+0x4013c], desc[UR22][R144.64], !P2 ;  /* 0x4013c00090867fae */ /* 0x000fe2000d1a1016 */
[----:B------:R-:W-:Y:S01]  /*cb10*/  ISETP.GE.U32.AND P2, PT, R0, 0x7fffff2b, PT ;  /* 0x7fffff2b0000780c */ /* 0x000fe20003f46070 */
[----:B------:R-:W-:-:S02]  /*cb20*/  VIADD R0, R3, 0xffffffa9 ;  /* 0xffffffa903007836 */ /* 0x000fc40000000000 */
[----:B------:R-:W3:Y:S04]  /*cb30*/  LDL.64 R40, [R1+0x198] ;  /* 0x0001980001287983 */ /* 0x000ee80000100a00 */
        /* <DEDUP_REMOVED lines=93> */
[C---:B------:R-:W-:Y:S01]  /*d110*/  IADD3 R0, PT, PT, R3.reuse, -0x75, RZ ;  /* 0xffffff8b03007810 */ /* 0x040fe20007ffe0ff */
[----:B------:R-:W1:Y:S03]  /*d120*/  S2R R138, SR_TID.X ;  /* 0x00000000008a7919 */ /* 0x000e660000002100 */
        /* <DEDUP_REMOVED lines=24> */
[----:B------:R-:W4:Y:S01]  /*d2b0*/  LDL.64 R76, [R1+0x328] ;  /* 0x00032800014c7983 */ /* 0x000f220000100a00 */
[----:B------:R-:W-:Y:S01]  /*d2c0*/  ISETP.GE.U32.AND P3, PT, R0, 0x7fffff04, PT ;  /* 0x7fffff040000780c */ /* 0x000fe20003f66070 */
[----:B------:R-:W-:Y:S01]  /*d2d0*/  VIADD R0, R3, 0xffffff82 ;  /* 0xffffff8203007836 */ /* 0x000fe20000000000 */
[----:B------:R-:W-:Y:S01]  /*d2e0*/  ISETP.GE.AND P2, PT, R133, R3, PT ;  /* 0x000000038500720c */ /* 0x000fe20003f46270 */
[----:B------:R-:W-:Y:S03]  /*d2f0*/  LDGSTS.E [R134+0x401e8], desc[UR22][R230.64], !P0 ;  /* 0x401e8000e6867fae */ /* 0x000fe6000c1a1016 */
[----:B------:R-:W-:Y:S01]  /*d300*/  ISETP.GE.U32.AND P6, PT, R0, 0x7fffff03, PT ;  /* 0x7fffff030000780c */ /* 0x000fe20003fc6070 */
[C---:B------:R-:W-:Y:S01]  /*d310*/  VIADD R0, R3.reuse, 0xffffff81 ;  /* 0xffffff8103007836 */ /* 0x040fe20000000000 */
[----:B------:R-:W-:Y:S01]  /*d320*/  ISETP.GT.AND P0, PT, R252, 0x7f, PT ;  /* 0x0000007ffc00780c */ /* 0x000fe20003f04270 */
[----:B------:R-:W-:Y:S01]  /*d330*/  VIADD R3, R3, 0xffffff80 ;  /* 0xffffff8003037836 */ /* 0x000fe20000000000 */
[----:B------:R-:W-:Y:S02]  /*d340*/  LDGSTS.E [R134+0x401ec], desc[UR22][R232.64], !P4 ;  /* 0x401ec000e8867fae */ /* 0x000fe4000e1a1016 */
[----:B------:R-:W-:-:S02]  /*d350*/  ISETP.GE.U32.AND P5, PT, R0, 0x7fffff02, PT ;  /* 0x7fffff020000780c */ /* 0x000fc40003fa6070 */
[----:B------:R-:W-:Y:S01]  /*d360*/  SEL R0, RZ, 0x4, !P0 ;  /* 0x00000004ff007807 */ /* 0x000fe20004000000 */
[----:B------:R-:W-:Y:S01]  /*d370*/  LDGSTS.E [R134+0x401f0], desc[UR22][R234.64], !P3 ;  /* 0x401f0000ea867fae */ /* 0x000fe2000d9a1016 */
[----:B------:R-:W-:Y:S02]  /*d380*/  ISETP.GE.AND P4, PT, R133, R3, PT ;  /* 0x000000038500720c */ /* 0x000fe40003f86270 */
[----:B------:R-:W-:Y:S01]  /*d390*/  SEL R2, R0, RZ, !P2 ;  /* 0x000000ff00027207 */ /* 0x000fe20005000000 */
[----:B------:R-:W-:Y:S01]  /*d3a0*/  LDGSTS.E [R134+0x401f4], desc[UR22][R236.64], !P6 ;  /* 0x401f4000ec867fae */ /* 0x000fe2000f1a1016 */
[----:B------:R-:W-:Y:S01]  /*d3b0*/  ISETP.GE.U32.AND P2, PT, R3, 0x7fffff01, PT ;  /* 0x7fffff010300780c */ /* 0x000fe20003f46070 */
[----:B-1----:R-:W-:Y:S01]  /*d3c0*/  IMAD R3, R138, 0x80, R138 ;  /* 0x000000808a037824 */ /* 0x002fe200078e028a */
[----:B------:R-:W-:Y:S01]  /*d3d0*/  SEL R0, RZ, 0x4, P4 ;  /* 0x00000004ff007807 */ /* 0x000fe20002000000 */
[----:B--2---:R-:W2:Y:S01]  /*d3e0*/  LDL.64 R84, [R1+0x2a8] ;  /* 0x0002a80001547983 */ /* 0x004ea20000100a00 */
[----:B------:R-:W-:-:S02]  /*d3f0*/  ISETP.GT.AND P4, PT, R252, 0xff, PT ;  /* 0x000000fffc00780c */ /* 0x000fc40003f84270 */
[----:B------:R-:W-:Y:S01]  /*d400*/  SHF.L.U32 R3, R3, 0x2, RZ ;  /* 0x0000000203037819 */ /* 0x000fe200000006ff */
[----:B------:R-:W-:Y:S01]  /*d410*/  LDGSTS.E [R134+0x401f8], desc[UR22][R238.64], !P5 ;  /* 0x401f8000ee867fae */ /* 0x000fe2000e9a1016 */
[----:B------:R-:W-:Y:S02]  /*d420*/  SEL R0, R0, RZ, P4 ;  /* 0x000000ff00007207 */ /* 0x000fe40002000000 */
[----:B------:R-:W-:Y:S01]  /*d430*/  ISETP.NE.U32.AND P4, PT, R2, RZ, PT ;  /* 0x000000ff0200720c */ /* 0x000fe20003f85070 */
[----:B------:R-:W2:Y:S01]  /*d440*/  LDL.64 R82, [R1+0x270] ;  /* 0x0002700001527983 */ /* 0x000ea20000100a00 */
[----:B------:R-:W-:Y:S01]  /*d450*/  LOP3.LUT R3, R3, 0xc07c, RZ, 0xc0, !PT ;  /* 0x0000c07c03037812 */ /* 0x000fe200078ec0ff */
[----:B------:R-:W1:Y:S02]  /*d460*/  LDC R2, c[0x0][0x3a0] ;  /* 0x0000e800ff027b82 */ /* 0x000e640000000800 */
[----:B------:R-:W-:Y:S02]  /*d470*/  LDGSTS.E [R134+0x401fc], desc[UR22][R240.64], !P2 ;  /* 0x401fc000f0867fae */ /* 0x000fe4000d1a1016 */
[----:B------:R-:W-:-:S02]  /*d480*/  VIADD R143, R3, UR9 ;  /* 0x00000009038f7c36 */ /* 0x000fc40008000000 */
[----:B------:R-:W0:Y:S01]  /*d490*/  LDGDEPBAR ;  /* 0x00000000000079af */ /* 0x000e220000000000 */
[----:B------:R-:W-:Y:S01]  /*d4a0*/  ISETP.NE.U32.AND P3, PT, R0, RZ, PT ;  /* 0x000000ff0000720c */ /* 0x000fe20003f65070 */
[----:B------:R-:W-:Y:S02]  /*d4b0*/  VIADD R0, R135, 0xffffff7f ;  /* 0xffffff7f87007836 */ /* 0x000fe40000000000 */
[----:B------:R-:W-:Y:S04]  /*d4c0*/  LDGSTS.E [R143], desc[UR22][R74.64], P4 ;  /* 0x000000004a8f7fae */ /* 0x000fe8000a1a1016 */
[----:B------:R-:W-:Y:S04]  /*d4d0*/  LDGSTS.E [R143+0x400], desc[UR22][R72.64], P4 ;  /* 0x00400000488f7fae */ /* 0x000fe8000a1a1016 */
[----:B------:R-:W-:Y:S04]  /*d4e0*/  LDGSTS.E [R143+0x800], desc[UR22][R70.64], P4 ;  /* 0x00800000468f7fae */ /* 0x000fe8000a1a1016 */
[----:B------:R-:W-:Y:S01]  /*d4f0*/  LDGSTS.E [R143+0xc00], desc[UR22][R68.64], P4 ;  /* 0x00c00000448f7fae */ /* 0x000fe2000a1a1016 */
[----:B------:R-:W-:-:S03]  /*d500*/  ISETP.GE.U32.AND P6, PT, R0, 0x7fffff00, PT ;  /* 0x7fffff000000780c */ /* 0x000fc60003fc6070 */
[----:B------:R-:W-:Y:S01]  /*d510*/  LDGSTS.E [R143+0x1000], desc[UR22][R66.64], P4 ;  /* 0x01000000428f7fae */ /* 0x000fe2000a1a1016 */
[----:B------:R-:W-:-:S03]  /*d520*/  VIADD R0, R136, 0xffffff7e ;  /* 0xffffff7e88007836 */ /* 0x000fc60000000000 */
[----:B------:R-:W-:Y:S01]  /*d530*/  LDGSTS.E [R143+0x1400], desc[UR22][R64.64], P4 ;  /* 0x01400000408f7fae */ /* 0x000fe2000a1a1016 */
[----:B------:R-:W-:-:S03]  /*d540*/  LOP3.LUT R136, R3, 0x10, RZ, 0x3c, !PT ;  /* 0x0000001003887812 */ /* 0x000fc600078e3cff */
[----:B------:R-:W-:Y:S04]  /*d550*/  LDGSTS.E [R143+0x1800], desc[UR22][R62.64], P4 ;  /* 0x018000003e8f7fae */ /* 0x000fe8000a1a1016 */
[----:B------:R-:W-:Y:S04]  /*d560*/  LDGSTS.E [R143+0x1c00], desc[UR22][R60.64], P4 ;  /* 0x01c000003c8f7fae */ /* 0x000fe8000a1a1016 */
[----:B------:R-:W-:Y:S04]  /*d570*/  LDGSTS.E [R143+0x2000], desc[UR22][R246.64], P4 ;  /* 0x02000000f68f7fae */ /* 0x000fe8000a1a1016 */
[----:B------:R-:W-:Y:S01]  /*d580*/  LDGSTS.E [R143+0x2400], desc[UR22][R248.64], P4 ;  /* 0x02400000f88f7fae */ /* 0x000fe2000a1a1016 */
[----:B------:R-:W-:-:S03]  /*d590*/  VIADD R136, R136, UR9 ;  /* 0x0000000988887c36 */ /* 0x000fc60008000000 */
[----:B------:R-:W-:Y:S04]  /*d5a0*/  LDGSTS.E [R143+0x2800], desc[UR22][R250.64], P4 ;  /* 0x02800000fa8f7fae */ /* 0x000fe8000a1a1016 */
[----:B------:R-:W2:Y:S04]  /*d5b0*/  LDL.64 R246, [R1+0x168] ;  /* 0x0001680001f67983 */ /* 0x000ea80000100a00 */
[----:B------:R-:W4:Y:S04]  /*d5c0*/  LDL.64 R248, [R1+0x138] ;  /* 0x0001380001f87983 */ /* 0x000f280000100a00 */
[----:B------:R-:W4:Y:S04]  /*d5d0*/  LDL.64 R250, [R1+0x108] ;  /* 0x0001080001fa7983 */ /* 0x000f280000100a00 */
[----:B------:R-:W-:Y:S04]  /*d5e0*/  LDGSTS.E [R143+0x2c00], desc[UR22][R58.64], P4 ;  /* 0x02c000003a8f7fae */ /* 0x000fe8000a1a1016 */
[----:B------:R-:W-:Y:S04]  /*d5f0*/  LDGSTS.E [R143+0x3000], desc[UR22][R56.64], P4 ;  /* 0x03000000388f7fae */ /* 0x000fe8000a1a1016 */
[----:B------:R-:W-:Y:S04]  /*d600*/  LDGSTS.E [R143+0x3400], desc[UR22][R54.64], P4 ;  /* 0x03400000368f7fae */ /* 0x000fe8000a1a1016 */
[----:B------:R-:W-:Y:S04]  /*d610*/  LDGSTS.E [R143+0x3800], desc[UR22][R26.64], P4 ;  /* 0x038000001a8f7fae */ /* 0x000fe8000a1a1016 */
[----:B------:R-:W-:Y:S04]  /*d620*/  LDGSTS.E [R143+0x3c00], desc[UR22][R14.64], P4 ;  /* 0x03c000000e8f7fae */ /* 0x000fe8000a1a1016 */
[----:B------:R-:W-:Y:S04]  /*d630*/  LDGSTS.E [R136+0x80], desc[UR22][R52.64], P4 ;  /* 0x0008000034887fae */ /* 0x000fe8000a1a1016 */
[----:B------:R-:W-:Y:S04]  /*d640*/  LDGSTS.E [R136+0x480], desc[UR22][R50.64], P4 ;  /* 0x0048000032887fae */ /* 0x000fe8000a1a1016 */
[----:B---3--:R-:W-:Y:S04]  /*d650*/  LDGSTS.E [R136+0x880], desc[UR22][R48.64], P4 ;  /* 0x0088000030887fae */ /* 0x008fe8000a1a1016 */
[----:B------:R-:W-:Y:S04]  /*d660*/  LDGSTS.E [R136+0xc80], desc[UR22][R46.64], P4 ;  /* 0x00c800002e887fae */ /* 0x000fe8000a1a1016 */
[----:B------:R-:W-:Y:S04]  /*d670*/  LDGSTS.E [R136+0x1080], desc[UR22][R44.64], P4 ;  /* 0x010800002c887fae */ /* 0x000fe8000a1a1016 */
[----:B------:R-:W-:Y:S04]  /*d680*/  LDGSTS.E [R136+0x1480], desc[UR22][R42.64], P4 ;  /* 0x014800002a887fae */ /* 0x000fe8000a1a1016 */
[----:B------:R-:W-:Y:S04]  /*d690*/  LDGSTS.E [R136+0x1880], desc[UR22][R242.64], P4 ;  /* 0x01880000f2887fae */ /* 0x000fe8000a1a1016 */
[----:B------:R-:W-:Y:S04]  /*d6a0*/  LDGSTS.E [R136+0x1c80], desc[UR22][R244.64], P4 ;  /* 0x01c80000f4887fae */ /* 0x000fe8000a1a1016 */
[----:B------:R-:W-:Y:S04]  /*d6b0*/  LDGSTS.E [R136+0x2080], desc[UR22][R38.64], P4 ;  /* 0x0208000026887fae */ /* 0x000fe8000a1a1016 */
[----:B------:R-:W3:Y:S04]  /*d6c0*/  LDL.64 R74, [R1+0x350] ;  /* 0x00035000014a7983 */ /* 0x000ee80000100a00 */
        /* <DEDUP_REMOVED lines=20> */
[----:B------:R-:W3:Y:S01]  /*d810*/  LDL.64 R244, [R1+0x1e8] ;  /* 0x0001e80001f47983 */ /* 0x000ee20000100a00 */
[----:B------:R-:W-:Y:S01]  /*d820*/  ISETP.GE.U32.AND P5, PT, R0, 0x7ffffeff, PT ;  /* 0x7ffffeff0000780c */ /* 0x000fe20003fa6070 */
[----:B------:R-:W-:Y:S01]  /*d830*/  VIADD R0, R137, 0xffffff7d ;  /* 0xffffff7d89007836 */ /* 0x000fe20000000000 */
[----:B------:R-:W-:Y:S01]  /*d840*/  LOP3.LUT R137, R3, 0x20, RZ, 0x3c, !PT ;  /* 0x0000002003897812 */ /* 0x000fe200078e3cff */
[----:B------:R-:W3:Y:S04]  /*d850*/  LDL.64 R80, [R1+0x238] ;  /* 0x0002380001507983 */ /* 0x000ee80000100a00 */
[----:B------:R-:W-:Y:S01]  /*d860*/  VIADD R137, R137, UR9 ;  /* 0x0000000989897c36 */ /* 0x000fe20008000000 */
[----:B------:R-:W3:Y:S04]  /*d870*/  LDL.64 R78, [R1+0x388] ;  /* 0x00038800014e7983 */ /* 0x000ee80000100a00 */
[----:B--2---:R-:W-:Y:S04]  /*d880*/  LDGSTS.E [R136+0x2880], desc[UR22][R246.64], P4 ;  /* 0x02880000f6887fae */ /* 0x004fe8000a1a1016 */
[----:B----4-:R-:W-:Y:S04]  /*d890*/  LDGSTS.E [R136+0x2c80], desc[UR22][R248.64], P4 ;  /* 0x02c80000f8887fae */ /* 0x010fe8000a1a1016 */
[----:B------:R-:W-:Y:S04]  /*d8a0*/  LDGSTS.E [R136+0x3080], desc[UR22][R250.64], P4 ;  /* 0x03080000fa887fae */ /* 0x000fe8000a1a1016 */
[----:B------:R-:W2:Y:S04]  /*d8b0*/  LDL.64 R246, [R1+0x1b8] ;  /* 0x0001b80001f67983 */ /* 0x000ea80000100a00 */
[----:B------:R-:W4:Y:S04]  /*d8c0*/  LDL.64 R248, [R1+0x188] ;  /* 0x0001880001f87983 */ /* 0x000f280000100a00 */
[----:B------:R-:W4:Y:S04]  /*d8d0*/  LDL.64 R250, [R1+0x158] ;  /* 0x0001580001fa7983 */ /* 0x000f280000100a00 */
[----:B------:R-:W-:Y:S04]  /*d8e0*/  LDGSTS.E [R136+0x3480], desc[UR22][R36.64], P4 ;  /* 0x0348000024887fae */ /* 0x000fe8000a1a1016 */
[----:B------:R-:W-:Y:S04]  /*d8f0*/  LDGSTS.E [R136+0x3880], desc[UR22][R24.64], P4 ;  /* 0x0388000018887fae */ /* 0x000fe8000a1a1016 */
[----:B------:R-:W-:Y:S04]  /*d900*/  LDGSTS.E [R136+0x3c80], desc[UR22][R12.64], P4 ;  /* 0x03c800000c887fae */ /* 0x000fe8000a1a1016 */
[----:B---3--:R-:W-:Y:S04]  /*d910*/  LDGSTS.E [R137+0x100], desc[UR22][R74.64], P4 ;  /* 0x001000004a897fae */ /* 0x008fe8000a1a1016 */
[----:B------:R-:W-:Y:S04]  /*d920*/  LDGSTS.E [R137+0x500], desc[UR22][R38.64], P4 ;  /* 0x0050000026897fae */ /* 0x000fe8000a1a1016 */
[----:B------:R-:W-:Y:S04]  /*d930*/  LDGSTS.E [R137+0x900], desc[UR22][R72.64], P4 ;  /* 0x0090000048897fae */ /* 0x000fe8000a1a1016 */
[----:B------:R-:W-:Y:S04]  /*d940*/  LDGSTS.E [R137+0xd00], desc[UR22][R70.64], P4 ;  /* 0x00d0000046897fae */ /* 0x000fe8000a1a1016 */
[----:B------:R-:W3:Y:S04]  /*d950*/  LDL.64 R38, [R1+0x128] ;  /* 0x0001280001267983 */ /* 0x000ee80000100a00 */
[----:B------:R-:W-:Y:S04]  /*d960*/  LDGSTS.E [R137+0x1100], desc[UR22][R68.64], P4 ;  /* 0x0110000044897fae */ /* 0x000fe8000a1a1016 */
[----:B------:R-:W-:Y:S04]  /*d970*/  LDGSTS.E [R137+0x1500], desc[UR22][R66.64], P4 ;  /* 0x0150000042897fae */ /* 0x000fe8000a1a1016 */
[----:B------:R-:W-:Y:S04]  /*d980*/  LDGSTS.E [R137+0x1900], desc[UR22][R64.64], P4 ;  /* 0x0190000040897fae */ /* 0x000fe8000a1a1016 */
[----:B------:R-:W-:Y:S04]  /*d990*/  LDGSTS.E [R137+0x1d00], desc[UR22][R62.64], P4 ;  /* 0x01d000003e897fae */ /* 0x000fe8000a1a1016 */
[----:B------:R-:W-:Y:S04]  /*d9a0*/  LDGSTS.E [R137+0x2100], desc[UR22][R60.64], P4 ;  /* 0x021000003c897fae */ /* 0x000fe8000a1a1016 */
[----:B------:R-:W-:Y:S04]  /*d9b0*/  LDGSTS.E [R137+0x2500], desc[UR22][R58.64], P4 ;  /* 0x025000003a897fae */ /* 0x000fe8000a1a1016 */
[----:B------:R-:W-:Y:S01]  /*d9c0*/  LDGSTS.E [R137+0x2900], desc[UR22][R40.64], P4 ;  /* 0x0290000028897fae */ /* 0x000fe2000a1a1016 */
[----:B------:R-:W-:-:S03]  /*d9d0*/  LOP3.LUT R138, R3, 0x30, RZ, 0x3c, !PT ;  /* 0x00000030038a7812 */ /* 0x000fc600078e3cff */
[----:B------:R-:W-:Y:S04]  /*d9e0*/  LDGSTS.E [R137+0x2d00], desc[UR22][R56.64], P4 ;  /* 0x02d0000038897fae */ /* 0x000fe8000a1a1016 */
[----:B------:R-:W3:Y:S04]  /*d9f0*/  LDL.64 R74, [R1+0x2f0] ;  /* 0x0002f000014a7983 */ /* 0x000ee80000100a00 */
[----:B------:R-:W3:Y:S01]  /*da00*/  LDL.64 R40, [R1+0xf8] ;  /* 0x0000f80001287983 */ /* 0x000ee20000100a00 */
[----:B------:R-:W-:-:S03]  /*da10*/  VIADD R138, R138, UR9 ;  /* 0x000000098a8a7c36 */ /* 0x000fc60008000000 */
[----:B------:R-:W-:Y:S04]  /*da20*/  LDGSTS.E [R137+0x3100], desc[UR22][R54.64], P4 ;  /* 0x0310000036897fae */ /* 0x000fe8000a1a1016 */
        /* <DEDUP_REMOVED lines=29> */
[----:B--2---:R-:W-:Y:S04]  /*dc00*/  LDGSTS.E [R138+0x2180], desc[UR22][R246.64], P4 ;  /* 0x02180000f68a7fae */ /* 0x004fe8000a1a1016 */
[----:B----4-:R-:W-:Y:S04]  /*dc10*/  LDGSTS.E [R138+0x2580], desc[UR22][R248.64], P4 ;  /* 0x02580000f88a7fae */ /* 0x010fe8000a1a1016 */
[----:B------:R-:W-:Y:S04]  /*dc20*/  LDGSTS.E [R138+0x2980], desc[UR22][R250.64], P4 ;  /* 0x02980000fa8a7fae */ /* 0x000fe8000a1a1016 */
[----:B------:R-:W2:Y:S04]  /*dc30*/  LDL.64 R246, [R1+0x148] ;  /* 0x0001480001f67983 */ /* 0x000ea80000100a00 */
[----:B------:R-:W4:Y:S04]  /*dc40*/  LDL.64 R248, [R1+0x378] ;  /* 0x0003780001f87983 */ /* 0x000f280000100a00 */
[----:B------:R-:W2:Y:S04]  /*dc50*/  LDL.64 R250, [R1+0x2b8] ;  /* 0x0002b80001fa7983 */ /* 0x000ea80000100a00 */
[----:B---3--:R-:W-:Y:S04]  /*dc60*/  LDGSTS.E [R138+0x2d80], desc[UR22][R38.64], P4 ;  /* 0x02d80000268a7fae */ /* 0x008fe8000a1a1016 */
[----:B------:R-:W3:Y:S04]  /*dc70*/  LDL.64 R38, [R1+0x2b0] ;  /* 0x0002b00001267983 */ /* 0x000ee80000100a00 */
[----:B------:R-:W-:Y:S01]  /*dc80*/  LDGSTS.E [R138+0x3180], desc[UR22][R40.64], P4 ;  /* 0x03180000288a7fae */ /* 0x000fe2000a1a1016 */
[----:B------:R-:W-:-:S03]  /*dc90*/  LOP3.LUT R139, R3, 0x40, RZ, 0x3c, !PT ;  /* 0x00000040038b7812 */ /* 0x000fc600078e3cff */
[----:B------:R-:W-:Y:S04]  /*dca0*/  LDGSTS.E [R138+0x3580], desc[UR22][R32.64], P4 ;  /* 0x03580000208a7fae */ /* 0x000fe8000a1a1016 */
[----:B------:R-:W3:Y:S01]  /*dcb0*/  LDL.64 R40, [R1+0x118] ;  /* 0x0001180001287983 */ /* 0x000ee20000100a00 */
[----:B------:R-:W-:-:S03]  /*dcc0*/  VIADD R139, R139, UR9 ;  /* 0x000000098b8b7c36 */ /* 0x000fc60008000000 */
[----:B------:R-:W-:Y:S04]  /*dcd0*/  LDGSTS.E [R138+0x3980], desc[UR22][R20.64], P4 ;  /* 0x03980000148a7fae */ /* 0x000fe8000a1a1016 */
[----:B------:R-:W-:Y:S01]  /*dce0*/  LDGSTS.E [R138+0x3d80], desc[UR22][R8.64], P4 ;  /* 0x03d80000088a7fae */ /* 0x000fe2000a1a1016 */
[----:B------:R-:W-:-:S05]  /*dcf0*/  LOP3.LUT R140, R3, 0x50, RZ, 0x3c, !PT ;  /* 0x00000050038c7812 */ /* 0x000fca00078e3cff */
[----:B------:R-:W-:Y:S01]  /*dd00*/  VIADD R140, R140, UR9 ;  /* 0x000000098c8c7c36 */ /* 0x000fe20008000000 */
[----:B----4-:R-:W-:Y:S04]  /*dd10*/  LDGSTS.E [R139+0x200], desc[UR22][R248.64], P4 ;  /* 0x00200000f88b7fae */ /* 0x010fe8000a1a1016 */
[----:B------:R-:W-:Y:S04]  /*dd20*/  LDGSTS.E [R139+0x600], desc[UR22][R76.64], P4 ;  /* 0x006000004c8b7fae */ /* 0x000fe8000a1a1016 */
[----:B------:R-:W-:Y:S04]  /*dd30*/  LDGSTS.E [R139+0xa00], desc[UR22][R74.64], P4 ;  /* 0x00a000004a8b7fae */ /* 0x000fe8000a1a1016 */
[----:B--2---:R-:W-:Y:S04]  /*dd40*/  LDGSTS.E [R139+0xe00], desc[UR22][R250.64], P4 ;  /* 0x00e00000fa8b7fae */ /* 0x004fe8000a1a1016 */
        /* <DEDUP_REMOVED lines=18> */
[----:B------:R-:W2:Y:S04]  /*de70*/  LDL.64 R248, [R1+0xe8] ;  /* 0x0000e80001f87983 */ /* 0x000ea80000100a00 */
[----:B------:R-:W-:Y:S04]  /*de80*/  LDGSTS.E [R140+0x1a80], desc[UR22][R44.64], P4 ;  /* 0x01a800002c8c7fae */ /* 0x000fe8000a1a1016 */
[----:B------:R-:W-:Y:S04]  /*de90*/  LDGSTS.E [R140+0x1e80], desc[UR22][R42.64], P4 ;  /* 0x01e800002a8c7fae */ /* 0x000fe8000a1a1016 */
[----:B------:R-:W-:Y:S04]  /*dea0*/  LDGSTS.E [R140+0x2280], desc[UR22][R242.64], P4 ;  /* 0x02280000f28c7fae */ /* 0x000fe8000a1a1016 */
[----:B------:R-:W-:Y:S04]  /*deb0*/  LDGSTS.E [R140+0x2680], desc[UR22][R244.64], P4 ;  /* 0x02680000f48c7fae */ /* 0x000fe8000a1a1016 */
[----:B------:R-:W3:Y:S04]  /*dec0*/  LDL.64 R250, [R1+0x368] ;  /* 0x0003680001fa7983 */ /* 0x000ee80000100a00 */
[----:B------:R-:W-:Y:S04]  /*ded0*/  LDGSTS.E [R140+0x2a80], desc[UR22][R246.64], P4 ;  /* 0x02a80000f68c7fae */ /* 0x000fe8000a1a1016 */
[----:B------:R-:W4:Y:S04]  /*dee0*/  LDL.64 R38, [R1+0x318] ;  /* 0x0003180001267983 */ /* 0x000f280000100a00 */
[----:B------:R-:W-:Y:S04]  /*def0*/  LDGSTS.E [R140+0x2e80], desc[UR22][R40.64], P4 ;  /* 0x02e80000288c7fae */ /* 0x000fe8000a1a1016 */
[----:B------:R-:W4:Y:S04]  /*df00*/  LDL.64 R76, [R1+0x390] ;  /* 0x00039000014c7983 */ /* 0x000f280000100a00 */
        /* <DEDUP_REMOVED lines=8> */
[----:B------:R-:W4:Y:S01]  /*df90*/  LDL.64 R60, [R1+0x3c8] ;  /* 0x0003c800013c7983 */ /* 0x000f220000100a00 */
[----:B------:R-:W-:-:S03]  /*dfa0*/  LOP3.LUT R141, R3, 0x60, RZ, 0x3c, !PT ;  /* 0x00000060038d7812 */ /* 0x000fc600078e3cff */
[----:B------:R-:W4:Y:S04]  /*dfb0*/  LDL.64 R58, [R1+0x3d8] ;  /* 0x0003d800013a7983 */ /* 0x000f280000100a00 */
[----:B------:R-:W4:Y:S04]  /*dfc0*/  LDL.64 R56, [R1+0x3e0] ;  /* 0x0003e00001387983 */ /* 0x000f280000100a00 */
[----:B------:R-:W4:Y:S04]  /*dfd0*/  LDL.64 R54, [R1+0x3e8] ;  /* 0x0003e80001367983 */ /* 0x000f280000100a00 */
[----:B------:R-:W4:Y:S01]  /*dfe0*/  LDL.64 R52, [R1+0x3f0] ;  /* 0x0003f00001347983 */ /* 0x000f220000100a00 */
[----:B------:R-:W-:-:S03]  /*dff0*/  IADD3 R141, PT, PT, R141, UR9, RZ ;  /* 0x000000098d8d7c10 */ /* 0x000fc6000fffe0ff */
        /* <DEDUP_REMOVED lines=8> */
[----:B--2---:R-:W-:Y:S04]  /*e080*/  LDGSTS.E [R140+0x3280], desc[UR22][R248.64], P4 ;  /* 0x03280000f88c7fae */ /* 0x004fe8000a1a1016 */
[----:B------:R-:W-:Y:S04]  /*e090*/  LDGSTS.E [R140+0x3680], desc[UR22][R28.64], P4 ;  /* 0x036800001c8c7fae */ /* 0x000fe8000a1a1016 */
[----:B------:R-:W-:Y:S04]  /*e0a0*/  LDGSTS.E [R140+0x3a80], desc[UR22][R16.64], P4 ;  /* 0x03a80000108c7fae */ /* 0x000fe8000a1a1016 */
[----:B------:R-:W-:Y:S04]  /*e0b0*/  LDGSTS.E [R140+0x3e80], desc[UR22][R4.64], P4 ;  /* 0x03e80000048c7fae */ /* 0x000fe8000a1a1016 */
[----:B------:R-:W2:Y:S04]  /*e0c0*/  LDL.64 R248, [R1+0x438] ;  /* 0x0004380001f87983 */ /* 0x000ea80000100a00 */
[----:B---3--:R-:W-:Y:S04]  /*e0d0*/  LDGSTS.E [R141+0x300], desc[UR22][R250.64], P4 ;  /* 0x00300000fa8d7fae */ /* 0x008fe8000a1a1016 */
[----:B----4-:R-:W-:Y:S04]  /*e0e0*/  LDGSTS.E [R141+0x700], desc[UR22][R38.64], P4 ;  /* 0x00700000268d7fae */ /* 0x010fe8000a1a1016 */
[----:B------:R-:W3:Y:S04]  /*e0f0*/  LDL.64 R250, [R1+0x440] ;  /* 0x0004400001fa7983 */ /* 0x000ee80000100a00 */
[----:B------:R-:W4:Y:S04]  /*e100*/  LDL.64 R38, [R1+0x448] ;  /* 0x0004480001267983 */ /* 0x000f280000100a00 */
[----:B------:R-:W-:Y:S01]  /*e110*/  LDGSTS.E [R141+0xb00], desc[UR22][R40.64], P4 ;  /* 0x00b00000288d7fae */ /* 0x000fe2000a1a1016 */
[----:B------:R-:W-:-:S03]  /*e120*/  LOP3.LUT R142, R3, 0x70, RZ, 0x3c, !PT ;  /* 0x00000070038e7812 */ /* 0x000fc600078e3cff */
[----:B------:R-:W-:Y:S04]  /*e130*/  LDGSTS.E [R141+0xf00], desc[UR22][R84.64], P4 ;  /* 0x00f00000548d7fae */ /* 0x000fe8000a1a1016 */
[----:B------:R-:W-:Y:S04]  /*e140*/  LDGSTS.E [R141+0x1300], desc[UR22][R82.64], P4 ;  /* 0x01300000528d7fae */ /* 0x000fe8000a1a1016 */
[----:B------:R-:W4:Y:S04]  /*e150*/  LDL.64 R40, [R1+0x450] ;  /* 0x0004500001287983 */ /* 0x000f280000100a00 */
[----:B------:R-:W4:Y:S04]  /*e160*/  LDL.LU.64 R84, [R1+0xb90] ;  /* 0x000b900001547983 */ /* 0x000f280000300a00 */
[----:B------:R-:W4:Y:S04]  /*e170*/  LDL.LU.64 R82, [R1+0xb88] ;  /* 0x000b880001527983 */ /* 0x000f280000300a00 */
[----:B------:R-:W-:Y:S04]  /*e180*/  LDGSTS.E [R141+0x1700], desc[UR22][R80.64], P4 ;  /* 0x01700000508d7fae */ /* 0x000fe8000a1a1016 */
[----:B------:R-:W-:Y:S04]  /*e190*/  LDGSTS.E [R141+0x1b00], desc[UR22][R78.64], P4 ;  /* 0x01b000004e8d7fae */ /* 0x000fe8000a1a1016 */
[----:B------:R-:W-:Y:S04]  /*e1a0*/  LDGSTS.E [R141+0x1f00], desc[UR22][R76.64], P4 ;  /* 0x01f000004c8d7fae */ /* 0x000fe8000a1a1016 */
[----:B------:R-:W4:Y:S04]  /*e1b0*/  LDL.LU.64 R80, [R1+0xb80] ;  /* 0x000b800001507983 */ /* 0x000f280000300a00 */
[----:B------:R-:W4:Y:S01]  /*e1c0*/  LDL.LU.64 R78, [R1+0xb78] ;  /* 0x000b7800014e7983 */ /* 0x000f220000300a00 */
[----:B------:R-:W-:-:S03]  /*e1d0*/  VIADD R142, R142, UR9 ;  /* 0x000000098e8e7c36 */ /* 0x000fc60008000000 */
[----:B------:R-:W4:Y:S04]  /*e1e0*/  LDL.LU.64 R76, [R1+0xb70] ;  /* 0x000b7000014c7983 */ /* 0x000f280000300a00 */
[----:B------:R-:W-:Y:S04]  /*e1f0*/  LDGSTS.E [R141+0x2300], desc[UR22][R74.64], P4 ;  /* 0x023000004a8d7fae */ /* 0x000fe8000a1a1016 */
[----:B------:R-:W-:Y:S04]  /*e200*/  LDGSTS.E [R141+0x2700], desc[UR22][R72.64], P4 ;  /* 0x02700000488d7fae */ /* 0x000fe8000a1a1016 */
[----:B------:R-:W-:Y:S04]  /*e210*/  LDGSTS.E [R141+0x2b00], desc[UR22][R70.64], P4 ;  /* 0x02b00000468d7fae */ /* 0x000fe8000a1a1016 */
[----:B------:R-:W4:Y:S04]  /*e220*/  LDL.LU.64 R74, [R1+0xb68] ;  /* 0x000b6800014a7983 */ /* 0x000f280000300a00 */
[----:B------:R-:W4:Y:S04]  /*e230*/  LDL.LU.64 R72, [R1+0xb60] ;  /* 0x000b600001487983 */ /* 0x000f280000300a00 */
        /* <DEDUP_REMOVED lines=33> */
[----:B------:R-:W4:Y:S04]  /*e450*/  LDL.LU.64 R244, [R1+0xad8] ;  /* 0x000ad80001f47983 */ /* 0x000f280000300a00 */
[----:B------:R-:W4:Y:S04]  /*e460*/  LDL.LU.64 R246, [R1+0xad0] ;  /* 0x000ad00001f67983 */ /* 0x000f280000300a00 */
[----:B--2---:R-:W-:Y:S04]  /*e470*/  LDGSTS.E [R142+0x3380], desc[UR22][R248.64], P4 ;  /* 0x03380000f88e7fae */ /* 0x004fe8000a1a1016 */
[----:B------:R-:W2:Y:S04]  /*e480*/  LDL.LU.64 R248, [R1+0xac8] ;  /* 0x000ac80001f87983 */ /* 0x000ea80000300a00 */
[----:B---3--:R-:W-:Y:S04]  /*e490*/  LDGSTS.E [R142+0x3780], desc[UR22][R250.64], P4 ;  /* 0x03780000fa8e7fae */ /* 0x008fe8000a1a1016 */
[----:B----4-:R-:W-:Y:S04]  /*e4a0*/  LDGSTS.E [R142+0x3b80], desc[UR22][R38.64], P4 ;  /* 0x03b80000268e7fae */ /* 0x010fe8000a1a1016 */
[----:B------:R-:W3:Y:S04]  /*e4b0*/  LDL.LU.64 R250, [R1+0xac0] ;  /* 0x000ac00001fa7983 */ /* 0x000ee80000300a00 */
[----:B------:R-:W4:Y:S04]  /*e4c0*/  LDL.LU.64 R38, [R1+0xab8] ;  /* 0x000ab80001267983 */ /* 0x000f280000300a00 */
[----:B------:R1:W-:Y:S04]  /*e4d0*/  LDGSTS.E [R142+0x3f80], desc[UR22][R40.64], P4 ;  /* 0x03f80000288e7fae */ /* 0x0003e8000a1a1016 */
[----:B------:R-:W0:Y:S04]  /*e4e0*/  LDGDEPBAR ;  /* 0x00000000000079af */ /* 0x000e280000000000 */
[----:B------:R-:W2:Y:S01]  /*e4f0*/  LDL.LU.64 R40, [R1+0xab0] ;  /* 0x000ab00001287983 */ /* 0x000ea20000300a00 */
[----:B------:R-:W-:Y:S01]  /*e500*/  BAR.SYNC.DEFER_BLOCKING 0x0 ;  /* 0x0000000000007b1d */ /* 0x000fe20000010000 */
[----:B--2---:R-:W-:Y:S01]  /*e510*/  IMAD.SHL.U32 R135, R40, 0x80, RZ ;  /* 0x0000008028877824 */ /* 0x004fe200078e00ff */
[----:B------:R-:W-:-:S06]  /*e520*/  ISETP.GE.U32.AND P2, PT, R0, 0x7ffffefe, PT ;  /* 0x7ffffefe0000780c */ /* 0x000fcc0003f46070 */
[----:B-1----:R-:W1:Y:S01]  /*e530*/  LDC R40, c[0x0][0x3a0] ;  /* 0x0000e800ff287b82 */ /* 0x002e620000000800 */
[----:B----4-:R-:W-:-:S05]  /*e540*/  IMAD.WIDE R38, R135, 0x4, R38 ;  /* 0x0000000487267825 */ /* 0x010fca00078e0226 */
[----:B------:R-:W-:Y:S04]  /*e550*/  STL.64 [R1+0x740], R38 ;  /* 0x0007402601007387 */ /* 0x000fe80000100a00 */
[----:B------:R2:W-:Y:S01]  /*e560*/  STL.64 [R1+0xd00], R28 ;  /* 0x000d001c01007387 */ /* 0x0005e20000100a00 */
[----:B------:R-:W-:Y:S02]  /*e570*/  VIADD R0, R2, 0xffffff7c ;  /* 0xffffff7c02007836 */ /* 0x000fe40000000000 */
[----:B------:R-:W4:Y:S01]  /*e580*/  LDC R2, c[0x0][0x3a0] ;  /* 0x0000e800ff027b82 */ /* 0x000f220000000800 */
[----:B------:R-:W-:Y:S01]  /*e590*/  @!PT LDS RZ, [RZ] ;  /* 0x00000000fffff984 */ /* 0x000fe20000000800 */
[----:B------:R-:W-:Y:S01]  /*e5a0*/  @!PT LDS RZ, [RZ] ;  /* 0x00000000fffff984 */ /* 0x000fe20000000800 */
[----:B------:R-:W-:Y:S01]  /*e5b0*/  @!PT LDS RZ, [RZ] ;  /* 0x00000000fffff984 */ /* 0x000fe20000000800 */
[----:B------:R3:W-:Y:S04]  /*e5c0*/  LDGSTS.E [R134+0x50000], desc[UR22][R38.64], !P6 ;  /* 0x5000000026867fae */ /* 0x0007e8000f1a1016 */
[----:B--2---:R-:W2:Y:S04]  /*e5d0*/  LDL.LU.64 R28, [R1+0xb8] ;  /* 0x0000b800011c7983 */ /* 0x004ea80000300a00 */
[----:B------:R1:W-:Y:S01]  /*e5e0*/  STL.64 [R1+0xcf8], R16 ;  /* 0x000cf81001007387 */ /* 0x0003e20000100a00 */
[----:B------:R-:W-:Y:S01]  /*e5f0*/  ISETP.GE.U32.AND P4, PT, R0, 0x7ffffefd, PT ;  /* 0x7ffffefd0000780c */ /* 0x000fe20003f86070 */
[----:B---3--:R-:W3:Y:S08]  /*e600*/  LDC R39, c[0x0][0x3a0] ;  /* 0x0000e800ff277b82 */ /* 0x008ef00000000800 */
[----:B------:R-:W2:Y:S01]  /*e610*/  LDC R38, c[0x0][0x3a0] ;  /* 0x0000e800ff267b82 */ /* 0x000ea20000000800 */
[----:B-1----:R-:W2:Y:S04]  /*e620*/  LDL.LU.64 R16, [R1+0xc0] ;  /* 0x0000c00001107983 */ /* 0x002ea80000300a00 */
[----:B------:R-:W-:Y:S04]  /*e630*/  STL.64 [R1+0xcf0], R4 ;  /* 0x000cf00401007387 */ /* 0x000fe80000100a00 */
[----:B------:R1:W-:Y:S04]  /*e640*/  STL.64 [R1+0xce8], R142 ;  /* 0x000ce88e01007387 */ /* 0x0003e80000100a00 */
[----:B-1----:R-:W2:Y:S04]  /*e650*/  LDL.LU.64 R142, [R1+0xd8] ;  /* 0x0000d800018e7983 */ /* 0x002ea80000300a00 */
[----:B------:R1:W-:Y:S04]  /*e660*/  STL.64 [R1+0xca0], R136 ;  /* 0x000ca08801007387 */ /* 0x0003e80000100a00 */
[----:B-1----:R-:W3:Y:S04]  /*e670*/  LDL.LU.64 R136, [R1+0xc8] ;  /* 0x0000c80001887983 */ /* 0x002ee80000300a00 */
[----:B------:R1:W-:Y:S04]  /*e680*/  STL.64 [R1+0xc98], R138 ;  /* 0x000c988a01007387 */ /* 0x0003e80000100a00 */
[----:B-1----:R-:W4:Y:S04]  /*e690*/  LDL.LU.64 R138, [R1+0xd0] ;  /* 0x0000d000018a7983 */ /* 0x002f280000300a00 */
[----:B------:R2:W-:Y:S04]  /*e6a0*/  STL.64 [R1+0xc90], R140 ;  /* 0x000c908c01007387 */ /* 0x0005e80000100a00 */
[----:B------:R-:W4:Y:S01]  /*e6b0*/  LDL.LU.64 R4, [R1+0xb0] ;  /* 0x0000b00001047983 */ /* 0x000f220000300a00 */
[----:B--2---:R-:W-:-:S05]  /*e6c0*/  IMAD.WIDE R140, R135, 0x4, R142 ;  /* 0x00000004878c7825 */ /* 0x004fca00078e028e */
[----:B------:R-:W-:Y:S04]  /*e6d0*/  STL.64 [R1+0x738], R140 ;  /* 0x0007388c01007387 */ /* 0x000fe80000100a00 */
[----:B------:R-:W2:Y:S04]  /*e6e0*/  LDL.LU.64 R142, [R1+0xa8] ;  /* 0x0000a800018e7983 */ /* 0x000ea80000300a00 */
[----:B------:R2:W-:Y:S01]  /*e6f0*/  LDGSTS.E [R134+0x50004], desc[UR22][R140.64], !P5 ;  /* 0x500040008c867fae */ /* 0x0005e2000e9a1016 */
[----:B---3--:R-:W-:-:S04]  /*e700*/  IMAD.WIDE R136, R135, 0x4, R136 ;  /* 0x0000000487887825 */ /* 0x008fc800078e0288 */
[----:B----4-:R-:W-:-:S05]  /*e710*/  IMAD.WIDE R138, R135, 0x4, R138 ;  /* 0x00000004878a7825 */ /* 0x010fca00078e028a */
[----:B------:R1:W-:Y:S04]  /*e720*/  STL.64 [R1+0x730], R138 ;  /* 0x0007308a01007387 */ /* 0x0003e80000100a00 */
[----:B------:R3:W-:Y:S04]  /*e730*/  LDGSTS.E [R134+0x50008], desc[UR22][R138.64], !P2 ;  /* 0x500080008a867fae */ /* 0x0007e8000d1a1016 */
[----:B------:R4:W-:Y:S04]  /*e740*/  LDGSTS.E [R134+0x5000c], desc[UR22][R136.64], !P4 ;  /* 0x5000c00088867fae */ /* 0x0009e8000e1a1016 */
[----:B-1----:R-:W3:Y:S04]  /*e750*/  LDL.LU.64 R138, [R1+0xa0] ;  /* 0x0000a000018a7983 */ /* 0x002ee80000300a00 */
[----:B------:R1:W-:Y:S04]  /*e760*/  STL.64 [R1+0x728], R136 ;  /* 0x0007288801007387 */ /* 0x0003e80000100a00 */
[----:B-1----:R-:W4:Y:S01]  /*e770*/  LDL.LU.64 R136, [R1+0x98] ;  /* 0x0000980001887983 */ /* 0x002f220000300a00 */
[----:B------:R-:W-:-:S02]  /*e780*/  VIADD R0, R2, 0xffffff7b ;  /* 0xffffff7b02007836 */ /* 0x000fc40000000000 */
[----:B------:R-:W-:Y:S01]  /*e790*/  IMAD.WIDE R16, R135, 0x4, R16 ;  /* 0x0000000487107825 */ /* 0x000fe200078e0210 */
[----:B------:R-:W1:Y:S02]  /*e7a0*/  LDC R2, c[0x0][0x3a0] ;  /* 0x0000e800ff027b82 */ /* 0x000e640000000800 */
[----:B------:R-:W-:Y:S01]  /*e7b0*/  ISETP.GE.U32.AND P6, PT, R0, 0x7ffffefc, PT ;  /* 0x7ffffefc0000780c */ /* 0x000fe20003fc6070 */
[----:B------:R-:W-:-:S05]  /*e7c0*/  VIADD R0, R39, 0xffffff7a ;  /* 0xffffff7a27007836 */ /* 0x000fca0000000000 */
[----:B------:R-:W-:Y:S01]  /*e7d0*/  ISETP.GE.U32.AND P5, PT, R0, 0x7ffffefb, PT ;  /* 0x7ffffefb0000780c */ /* 0x000fe20003fa6070 */
[----:B------:R-:W-:Y:S01]  /*e7e0*/  VIADD R0, R40, 0xffffff79 ;  /* 0xffffff7928007836 */ /* 0x000fe20000000000 */
[----:B------:R1:W-:Y:S01]  /*e7f0*/  STL.64 [R1+0x720], R16 ;  /* 0x0007201001007387 */ /* 0x0003e20000100a00 */
[C---:B------:R-:W-:Y:S01]  /*e800*/  IMAD.WIDE R28, R135.reuse, 0x4, R28 ;  /* 0x00000004871c7825 */ /* 0x040fe200078e021c */
[----:B------:R-:W1:Y:S02]  /*e810*/  LDC R39, c[0x0][0x3a0] ;  /* 0x0000e800ff277b82 */ /* 0x000e640000000800 */
[----:B------:R-:W-:Y:S01]  /*e820*/  ISETP.GE.U32.AND P2, PT, R0, 0x7ffffefa, PT ;  /* 0x7ffffefa0000780c */ /* 0x000fe20003f46070 */
[----:B------:R1:W-:Y:S01]  /*e830*/  LDGSTS.E [R134+0x50010], desc[UR22][R16.64], !P6 ;  /* 0x5001000010867fae */ /* 0x0003e2000f1a1016 */
[----:B------:R-:W-:-:S04]  /*e840*/  IMAD.WIDE R4, R135, 0x4, R4 ;  /* 0x0000000487047825 */ /* 0x000fc800078e0204 */
[----:B------:R-:W-:Y:S01]  /*e850*/  IMAD.WIDE R42, R135, 0x4, R42 ;  /* 0x00000004872a7825 */ /* 0x000fe200078e022a */
[----:B------:R1:W-:Y:S01]  /*e860*/  LDGSTS.E [R134+0x50014], desc[UR22][R28.64], !P5 ;  /* 0x500140001c867fae */ /* 0x0003e2000e9a1016 */
[----:B------:R-:W2:Y:S03]  /*e870*/  LDC R40, c[0x0][0x3a0] ;  /* 0x0000e800ff287b82 */ /* 0x000ea60000000800 */
[----:B-1----:R-:W4:Y:S04]  /*e880*/  LDL.LU.64 R16, [R1+0x90] ;  /* 0x0000900001107983 */ /* 0x002f280000300a00 */
[----:B------:R1:W-:Y:S01]  /*e890*/  STL.64 [R1+0x718], R28 ;  /* 0x0007181c01007387 */ /* 0x0003e20000100a00 */
[----:B------:R-:W-:-:S02]  /*e8a0*/  VIADD R0, R38, 0xffffff78 ;  /* 0xffffff7826007836 */ /* 0x000fc40000000000 */
[----:B------:R-:W2:Y:S01]  /*e8b0*/  LDC R38, c[0x0][0x3a0] ;  /* 0x0000e800ff267b82 */ /* 0x000ea20000000800 */
[----:B------:R1:W-:Y:S04]  /*e8c0*/  LDGSTS.E [R134+0x50018], desc[UR22][R4.64], !P2 ;  /* 0x5001800004867fae */ /* 0x0003e8000d1a1016 */
[----:B-1----:R-:W4:Y:S04]  /*e8d0*/  LDL.LU.64 R28, [R1+0x88] ;  /* 0x00008800011c7983 */ /* 0x002f280000300a00 */
[----:B------:R1:W-:Y:S01]  /*e8e0*/  STL.64 [R1+0x710], R4 ;  /* 0x0007100401007387 */ /* 0x0003e20000100a00 */
[----:B------:R-:W-:-:S02]  /*e8f0*/  ISETP.GE.U32.AND P4, PT, R0, 0x7ffffef9, PT ;  /* 0x7ffffef90000780c */ /* 0x000fc40003f86070 */
[----:B------:R-:W-:Y:S02]  /*e900*/  IADD3 R0, PT, PT, R2, -0x89, RZ ;  /* 0xffffff7702007810 */ /* 0x000fe40007ffe0ff */
[----:B------:R-:W2:Y:S01]  /*e910*/  LDC R2, c[0x0][0x3a0] ;  /* 0x0000e800ff027b82 */ /* 0x000ea20000000800 */
[----:B-1----:R-:W4:Y:S01]  /*e920*/  LDL.LU.64 R4, [R1+0x80] ;  /* 0x0000800001047983 */ /* 0x002f220000300a00 */
[----:B------:R-:W-:Y:S01]  /*e930*/  ISETP.GE.U32.AND P6, PT, R0, 0x7ffffef8, PT ;  /* 0x7ffffef80000780c */ /* 0x000fe20003fc6070 */
[----:B------:R-:W-:-:S05]  /*e940*/  VIADD R0, R39, 0xffffff76 ;  /* 0xffffff7627007836 */ /* 0x000fca0000000000 */
[----:B------:R-:W1:Y:S01]  /*e950*/  LDC R39, c[0x0][0x3a0] ;  /* 0x0000e800ff277b82 */ /* 0x000e620000000800 */
[----:B------:R-:W-:Y:S01]  /*e960*/  ISETP.GE.U32.AND P5, PT, R0, 0x7ffffef7, PT ;  /* 0x7ffffef70000780c */ /* 0x000fe20003fa6070 */
[----:B--2---:R-:W-:-:S05]  /*e970*/  IMAD.WIDE R140, R135, 0x4, R142 ;  /* 0x00000004878c7825 */ /* 0x004fca00078e028e */
[----:B------:R-:W-:Y:S04]  /*e980*/  STL.64 [R1+0x708], R140 ;  /* 0x0007088c01007387 */ /* 0x000fe80000100a00 */
[----:B------:R-:W2:Y:S04]  /*e990*/  LDL.LU.64 R142, [R1+0x78] ;  /* 0x00007800018e7983 */ /* 0x000ea80000300a00 */
[----:B------:R2:W-:Y:S01]  /*e9a0*/  LDGSTS.E [R134+0x5001c], desc[UR22][R140.64], !P4 ;  /* 0x5001c0008c867fae */ /* 0x0005e2000e1a1016 */
[----:B---3--:R-:W-:-:S05]  /*e9b0*/  IMAD.WIDE R138, R135, 0x4, R138 ;  /* 0x00000004878a7825 */ /* 0x008fca00078e028a */
[----:B------:R3:W-:Y:S04]  /*e9c0*/  STL.64 [R1+0x700], R138 ;  /* 0x0007008a01007387 */ /* 0x0007e80000100a00 */
[----:B------:R1:W-:Y:S04]  /*e9d0*/  LDGSTS.E [R134+0x50020], desc[UR22][R138.64], !P6 ;  /* 0x500200008a867fae */ /* 0x0003e8000f1a1016 */
[----:B---3--:R-:W3:Y:S01]  /*e9e0*/  LDL.LU.64 R138, [R1+0x70] ;  /* 0x00007000018a7983 */ /* 0x008ee20000300a00 */
[----:B----4-:R-:W-:-:S05]  /*e9f0*/  IMAD.WIDE R136, R135, 0x4, R136 ;  /* 0x0000000487887825 */ /* 0x010fca00078e0288 */
[----:B------:R4:W-:Y:S04]  /*ea00*/  STL.64 [R1+0x6f8], R136 ;  /* 0x0006f88801007387 */ /* 0x0009e80000100a00 */
[----:B------:R1:W-:Y:S04]  /*ea10*/  LDGSTS.E [R134+0x50024], desc[UR22][R136.64], !P5 ;  /* 0x5002400088867fae */ /* 0x0003e8000e9a1016 */
[----:B----4-:R-:W4:Y:S01]  /*ea20*/  LDL.LU.64 R136, [R1+0x68] ;  /* 0x0000680001887983 */ /* 0x010f220000300a00 */
[----:B------:R-:W-:Y:S02]  /*ea30*/  VIADD R0, R38, 0xffffff75 ;  /* 0xffffff7526007836 */ /* 0x000fe40000000000 */
[----:B------:R-:W1:Y:S03]  /*ea40*/  LDC R38, c[0x0][0x3a0] ;  /* 0x0000e800ff267b82 */ /* 0x000e660000000800 */
[----:B------:R-:W-:Y:S01]  /*ea50*/  ISETP.GE.U32.AND P2, PT, R0, 0x7ffffef6, PT ;  /* 0x7ffffef60000780c */ /* 0x000fe20003f46070 */
[----:B------:R-:W-:-:S02]  /*ea60*/  VIADD R0, R2, 0xffffff74 ;  /* 0xffffff7402007836 */ /* 0x000fc40000000000 */
[----:B------:R-:W-:Y:S02]  /*ea70*/  IMAD.WIDE R16, R135, 0x4, R16 ;  /* 0x0000000487107825 */ /* 0x000fe400078e0210 */
[----:B------:R-:W1:Y:S01]  /*ea80*/  LDC R2, c[0x0][0x3a0] ;  /* 0x0000e800ff027b82 */ /* 0x000e620000000800 */
[----:B------:R-:W-:Y:S01]  /*ea90*/  ISETP.GE.U32.AND P4, PT, R0, 0x7ffffef5, PT ;  /* 0x7ffffef50000780c */ /* 0x000fe20003f86070 */
[----:B-1----:R-:W-:Y:S01]  /*eaa0*/  VIADD R0, R39, 0xffffff73 ;  /* 0xffffff7327007836 */ /* 0x002fe20000000000 */
[----:B------:R1:W-:Y:S04]  /*eab0*/  STL.64 [R1+0x6f0], R16 ;  /* 0x0006f01001007387 */ /* 0x0003e80000100a00 */
[----:B------:R-:W-:Y:S01]  /*eac0*/  ISETP.GE.U32.AND P6, PT, R0, 0x7ffffef4, PT ;  /* 0x7ffffef40000780c */ /* 0x000fe20003fc6070 */
[----:B------:R1:W-:Y:S01]  /*ead0*/  LDGSTS.E [R134+0x50028], desc[UR22][R16.64], !P2 ;  /* 0x5002800010867fae */ /* 0x0003e2000d1a1016 */
[C---:B------:R-:W-:Y:S01]  /*eae0*/  IMAD.WIDE R28, R135.reuse, 0x4, R28 ;  /* 0x00000004871c7825 */ /* 0x040fe200078e021c */
[----:B------:R-:W1:Y:S04]  /*eaf0*/  LDC R39, c[0x0][0x3a0] ;  /* 0x0000e800ff277b82 */ /* 0x000e680000000800 */
[----:B------:R-:W-:Y:S04]  /*eb00*/  LDGSTS.E [R134+0x5002c], desc[UR22][R28.64], !P4 ;  /* 0x5002c0001c867fae */ /* 0x000fe8000e1a1016 */
[----:B-1----:R-:W4:Y:S04]  /*eb10*/  LDL.LU.64 R16, [R1+0x60] ;  /* 0x0000600001107983 */ /* 0x002f280000300a00 */
[----:B------:R1:W-:Y:S01]  /*eb20*/  STL.64 [R1+0x6e8], R28 ;  /* 0x0006e81c01007387 */ /* 0x0003e20000100a00 */
[----:B------:R-:W-:-:S04]  /*eb30*/  IMAD.WIDE R4, R135, 0x4, R4 ;  /* 0x0000000487047825 */ /* 0x000fc800078e0204 */
[----:B------:R-:W-:Y:S01]  /*eb40*/  VIADD R0, R38, 0xffffff72 ;  /* 0xffffff7226007836 */ /* 0x000fe20000000000 */
[----:B------:R-:W-:Y:S01]  /*eb50*/  LDGSTS.E [R134+0x50030], desc[UR22][R4.64], !P6 ;  /* 0x5003000004867fae */ /* 0x000fe2000f1a1016 */
[----:B------:R-:W2:Y:S03]  /*eb60*/  LDC R38, c[0x0][0x3a0] ;  /* 0x0000e800ff267b82 */ /* 0x000ea60000000800 */
[----:B-1----:R-:W4:Y:S04]  /*eb70*/  LDL.LU.64 R28, [R1+0x58] ;  /* 0x00005800011c7983 */ /* 0x002f280000300a00 */
[----:B------:R1:W-:Y:S01]  /*eb80*/  STL.64 [R1+0x6e0], R4 ;  /* 0x0006e00401007387 */ /* 0x0003e20000100a00 */
[----:B------:R-:W-:Y:S01]  /*eb90*/  ISETP.GE.U32.AND P5, PT, R0, 0x7ffffef3, PT ;  /* 0x7ffffef30000780c */ /* 0x000fe20003fa6070 */
[----:B------:R-:W-:-:S02]  /*eba0*/  VIADD R0, R2, 0xffffff71 ;  /* 0xffffff7102007836 */ /* 0x000fc40000000000 */
[----:B------:R-:W2:Y:S01]  /*ebb0*/  LDC R2, c[0x0][0x3a0] ;  /* 0x0000e800ff027b82 */ /* 0x000ea20000000800 */
[----:B-1----:R-:W4:Y:S02]  /*ebc0*/  LDL.LU.64 R4, [R1+0x50] ;  /* 0x0000500001047983 */ /* 0x002f240000300a00 */
[----:B------:R-:W-:Y:S01]  /*ebd0*/  ISETP.GE.U32.AND P2, PT, R0, 0x7ffffef2, PT ;  /* 0x7ffffef20000780c */ /* 0x000fe20003f46070 */
[----:B------:R-:W-:-:S04]  /*ebe0*/  VIADD R0, R39, 0xffffff70 ;  /* 0xffffff7027007836 */ /* 0x000fc80000000000 */
[----:B------:R-:W1:Y:S01]  /*ebf0*/  LDC R39, c[0x0][0x3a0] ;  /* 0x0000e800ff277b82 */ /* 0x000e620000000800 */
[----:B------:R-:W-:Y:S01]  /*ec00*/  ISETP.GE.U32.AND P4, PT, R0, 0x7ffffef1, PT ;  /* 0x7ffffef10000780c */ /* 0x000fe20003f86070 */
[----:B--2---:R-:W-:-:S05]  /*ec10*/  IMAD.WIDE R140, R135, 0x4, R142 ;  /* 0x00000004878c7825 */ /* 0x004fca00078e028e */
[----:B------:R-:W-:Y:S04]  /*ec20*/  STL.64 [R1+0x6d8], R140 ;  /* 0x0006d88c01007387 */ /* 0x000fe80000100a00 */
[----:B------:R-:W2:Y:S04]  /*ec30*/  LDL.LU.64 R142, [R1+0x48] ;  /* 0x00004800018e7983 */ /* 0x000ea80000300a00 */
[----:B------:R-:W-:Y:S01]  /*ec40*/  LDGSTS.E [R134+0x50034], desc[UR22][R140.64], !P5 ;  /* 0x500340008c867fae */ /* 0x000fe2000e9a1016 */
[----:B---3--:R-:W-:-:S05]  /*ec50*/  IMAD.WIDE R138, R135, 0x4, R138 ;  /* 0x00000004878a7825 */ /* 0x008fca00078e028a */
[----:B------:R3:W-:Y:S04]  /*ec60*/  STL.64 [R1+0x6d0], R138 ;  /* 0x0006d08a01007387 */ /* 0x0007e80000100a00 */
[----:B------:R-:W-:Y:S04]  /*ec70*/  LDGSTS.E [R134+0x50038], desc[UR22][R138.64], !P2 ;  /* 0x500380008a867fae */ /* 0x000fe8000d1a1016 */
[----:B---3--:R-:W3:Y:S01]  /*ec80*/  LDL.LU.64 R138, [R1+0x40] ;  /* 0x00004000018a7983 */ /* 0x008ee20000300a00 */
[----:B----4-:R-:W-:-:S05]  /*ec90*/  IMAD.WIDE R136, R135, 0x4, R136 ;  /* 0x0000000487887825 */ /* 0x010fca00078e0288 */
[----:B------:R4:W-:Y:S04]  /*eca0*/  STL.64 [R1+0x6c8], R136 ;  /* 0x0006c88801007387 */ /* 0x0009e80000100a00 */
[----:B------:R-:W-:Y:S04]  /*ecb0*/  LDGSTS.E [R134+0x5003c], desc[UR22][R136.64], !P4 ;  /* 0x5003c00088867fae */ /* 0x000fe8000e1a1016 */
[----:B----4-:R-:W4:Y:S01]  /*ecc0*/  LDL.LU.64 R136, [R1+0x38] ;  /* 0x0000380001887983 */ /* 0x010f220000300a00 */
[----:B------:R-:W-:Y:S02]  /*ecd0*/  IADD3 R0, PT, PT, R38, -0x91, RZ ;  /* 0xffffff6f26007810 */ /* 0x000fe40007ffe0ff */
[----:B------:R-:W1:Y:S02]  /*ece0*/  LDC R38, c[0x0][0x3a0] ;  /* 0x0000e800ff267b82 */ /* 0x000e640000000800 */
[----:B------:R-:W-:Y:S01]  /*ecf0*/  ISETP.GE.U32.AND P6, PT, R0, 0x7ffffef0, PT ;  /* 0x7ffffef00000780c */ /* 0x000fe20003fc6070 */
[----:B------:R-:W-:-:S02]  /*ed00*/  VIADD R0, R2, 0xffffff6e ;  /* 0xffffff6e02007836 */ /* 0x000fc40000000000 */
[----:B------:R-:W-:-:S03]  /*ed10*/  IMAD.WIDE R16, R135, 0x4, R16 ;  /* 0x0000000487107825 */ /* 0x000fc600078e0210 */
[----:B------:R-:W-:Y:S01]  /*ed20*/  ISETP.GE.U32.AND P5, PT, R0, 0x7ffffeef, PT ;  /* 0x7ffffeef0000780c */ /* 0x000fe20003fa6070 */
[----:B------:R-:W1:Y:S02]  /*ed30*/  LDC R2, c[0x0][0x3a0] ;  /* 0x0000e800ff027b82 */ /* 0x000e640000000800 */
[----:B-1----:R-:W-:Y:S01]  /*ed40*/  VIADD R0, R39, 0xffffff6d ;  /* 0xffffff6d27007836 */ /* 0x002fe20000000000 */
[----:B------:R1:W-:Y:S04]  /*ed50*/  STL.64 [R1+0x6c0], R16 ;  /* 0x0006c01001007387 */ /* 0x0003e80000100a00 */
[----:B------:R-:W-:Y:S01]  /*ed60*/  ISETP.GE.U32.AND P2, PT, R0, 0x7ffffeee, PT ;  /* 0x7ffffeee0000780c */ /* 0x000fe20003f46070 */
[----:B------:R1:W-:Y:S01]  /*ed70*/  LDGSTS.E [R134+0x50040], desc[UR22][R16.64], !P6 ;  /* 0x5004000010867fae */ /* 0x0003e2000f1a1016 */
[----:B------:R-:W1:Y:S02]  /*ed80*/  LDC R39, c[0x0][0x3a0] ;  /* 0x0000e800ff277b82 */ /* 0x000e640000000800 */
[----:B-1----:R-:W-:-:S02]  /*ed90*/  IMAD.WIDE R16, R135, 0x4, R28 ;  /* 0x0000000487107825 */ /* 0x002fc400078e021c */
[----:B------:R-:W4:Y:S04]  /*eda0*/  LDL.LU.64 R28, [R1+0x30] ;  /* 0x00003000011c7983 */ /* 0x000f280000300a00 */
[----:B------:R1:W-:Y:S04]  /*edb0*/  STL.64 [R1+0x6b8], R16 ;  /* 0x0006b81001007387 */ /* 0x0003e80000100a00 */
[----:B------:R1:W-:Y:S01]  /*edc0*/  LDGSTS.E [R134+0x50044], desc[UR22][R16.64], !P5 ;  /* 0x5004400010867fae */ /* 0x0003e2000e9a1016 */
[----:B------:R-:W-:-:S04]  /*edd0*/  IMAD.WIDE R4, R135, 0x4, R4 ;  /* 0x0000000487047825 */ /* 0x000fc800078e0204 */
[----:B------:R-:W-:Y:S01]  /*ede0*/  VIADD R0, R38, 0xffffff6c ;  /* 0xffffff6c26007836 */ /* 0x000fe20000000000 */
[----:B------:R1:W-:Y:S01]  /*edf0*/  LDGSTS.E [R134+0x50048], desc[UR22][R4.64], !P2 ;  /* 0x5004800004867fae */ /* 0x0003e2000d1a1016 */
        /* <DEDUP_REMOVED lines=12> */
[----:B------:R2:W-:Y:S04]  /*eec0*/  STL.64 [R1+0x6a8], R140 ;  /* 0x0006a88c01007387 */ /* 0x0005e80000100a00 */
[----:B------:R-:W4:Y:S04]  /*eed0*/  LDL.LU.64 R142, [R1+0x18] ;  /* 0x00001800018e7983 */ /* 0x000f280000300a00 */
[----:B------:R1:W-:Y:S04]  /*eee0*/  LDGSTS.E [R134+0x5004c], desc[UR22][R140.64], !P4 ;  /* 0x5004c0008c867fae */ /* 0x0003e8000e1a1016 */
[----:B--2---:R-:W2:Y:S01]  /*eef0*/  LDL.LU.64 R140, [R1+0x10] ;  /* 0x00001000018c7983 */ /* 0x004ea20000300a00 */
[----:B---3--:R-:W-:-:S05]  /*ef00*/  IMAD.WIDE R138, R135, 0x4, R138 ;  /* 0x00000004878a7825 */ /* 0x008fca00078e028a */
[----:B------:R3:W-:Y:S04]  /*ef10*/  STL.64 [R1+0x6a0], R138 ;  /* 0x0006a08a01007387 */ /* 0x0007e80000100a00 */
[----:B------:R1:W-:Y:S04]  /*ef20*/  LDGSTS.E [R134+0x50050], desc[UR22][R138.64], !P6 ;  /* 0x500500008a867fae */ /* 0x0003e8000f1a1016 */
[----:B---3--:R-:W3:Y:S01]  /*ef30*/  LDL.LU.64 R138, [R1+0x8] ;  /* 0x00000800018a7983 */ /* 0x008ee20000300a00 */
[----:B----4-:R-:W-:-:S05]  /*ef40*/  IMAD.WIDE R136, R135, 0x4, R136 ;  /* 0x0000000487887825 */ /* 0x010fca00078e0288 */
[----:B------:R4:W-:Y:S04]  /*ef50*/  STL.64 [R1+0x698], R136 ;  /* 0x0006988801007387 */ /* 0x0009e80000100a00 */
[----:B------:R1:W-:Y:S04]  /*ef60*/  LDGSTS.E [R134+0x50054], desc[UR22][R136.64], !P5 ;  /* 0x5005400088867fae */ /* 0x0003e8000e9a1016 */
[----:B----4-:R-:W4:Y:S01]  /*ef70*/  LDL.LU.64 R136, [R1] ;  /* 0x0000000001887983 */ /* 0x010f220000300a00 */
[----:B------:R-:W-:Y:S02]  /*ef80*/  VIADD R0, R38, 0xffffff69 ;  /* 0xffffff6926007836 */ /* 0x000fe40000000000 */
[----:B------:R-:W1:Y:S03]  /*ef90*/  LDC R38, c[0x0][0x3a0] ;  /* 0x0000e800ff267b82 */ /* 0x000e660000000800 */
[----:B------:R-:W-:Y:S01]  /*efa0*/  ISETP.GE.U32.AND P2, PT, R0, 0x7ffffeea, PT ;  /* 0x7ffffeea0000780c */ /* 0x000fe20003f46070 */
[----:B------:R-:W-:-:S04]  /*efb0*/  VIADD R0, R2, 0xffffff68 ;  /* 0xffffff6802007836 */ /* 0x000fc80000000000 */
[----:B------:R-:W1:Y:S01]  /*efc0*/  LDC R2, c[0x0][0x3a0] ;  /* 0x0000e800ff027b82 */ /* 0x000e620000000800 */
[----:B------:R-:W-:Y:S02]  /*efd0*/  ISETP.GE.U32.AND P4, PT, R0, 0x7ffffee9, PT ;  /* 0x7ffffee90000780c */ /* 0x000fe40003f86070 */
[----:B-1----:R-:W-:-:S05]  /*efe0*/  IADD3 R0, PT, PT, R39, -0x99, RZ ;  /* 0xffffff6727007810 */ /* 0x002fca0007ffe0ff */
[----:B------:R-:W1:Y:S01]  /*eff0*/  LDC R39, c[0x0][0x3a0] ;  /* 0x0000e800ff277b82 */ /* 0x000e620000000800 */
[----:B------:R-:W-:Y:S01]  /*f000*/  ISETP.GE.U32.AND P6, PT, R0, 0x7ffffee8, PT ;  /* 0x7ffffee80000780c */ /* 0x000fe20003fc6070 */
[----:B------:R-:W-:-:S06]  /*f010*/  VIADD R0, R38, 0xffffff66 ;  /* 0xffffff6626007836 */ /* 0x000fcc0000000000 */
[----:B------:R-:W1:Y:S01]  /*f020*/  LDC R38, c[0x0][0x3a0] ;  /* 0x0000e800ff267b82 */ /* 0x000e620000000800 */
[----:B------:R-:W-:Y:S01]  /*f030*/  ISETP.GE.U32.AND P5, PT, R0, 0x7ffffee7, PT ;  /* 0x7ffffee70000780c */ /* 0x000fe20003fa6070 */
[----:B------:R-:W-:-:S06]  /*f040*/  VIADD R0, R2, 0xffffff65 ;  /* 0xffffff6502007836 */ /* 0x000fcc0000000000 */
[----:B------:R-:W1:Y:S01]  /*f050*/  LDC R2, c[0x0][0x3a0] ;  /* 0x0000e800ff027b82 */ /* 0x000e620000000800 */
[----:B------:R-:W-:-:S04]  /*f060*/  IMAD.WIDE R28, R135, 0x4, R28 ;  /* 0x00000004871c7825 */ /* 0x000fc800078e021c */
[----:B------:R-:W-:Y:S01]  /*f070*/  IMAD.WIDE R16, R135, 0x4, R16 ;  /* 0x0000000487107825 */ /* 0x000fe200078e0210 */
[----:B------:R-:W-:Y:S01]  /*f080*/  LDGSTS.E [R134+0x50058], desc[UR22][R28.64], !P2 ;  /* 0x500580001c867fae */ /* 0x000fe2000d1a1016 */
[----:B------:R-:W-:Y:S02]  /*f090*/  ISETP.GE.U32.AND P2, PT, R0, 0x7ffffee6, PT ;  /* 0x7ffffee60000780c */ /* 0x000fe40003f46070 */
[----:B-1----:R-:W-:Y:S01]  /*f0a0*/  VIADD R0, R39, 0xffffff64 ;  /* 0xffffff6427007836 */ /* 0x002fe20000000000 */
[----:B------:R-:W-:Y:S01]  /*f0b0*/  LDGSTS.E [R134+0x5005c], desc[UR22][R16.64], !P4 ;  /* 0x5005c00010867fae */ /* 0x000fe2000e1a1016 */
[----:B------:R-:W1:Y:S01]  /*f0c0*/  LDC R39, c[0x0][0x3a0] ;  /* 0x0000e800ff277b82 */ /* 0x000e620000000800 */
[----:B------:R-:W-:Y:S02]  /*f0d0*/  IMAD.WIDE R4, R135, 0x4, R4 ;  /* 0x0000000487047825 */ /* 0x000fe400078e0204 */
[----:B------:R-:W-:Y:S02]  /*f0e0*/  ISETP.GE.U32.AND P4, PT, R0, 0x7ffffee5, PT ;  /* 0x7ffffee50000780c */ /* 0x000fe40003f86070 */
[----:B------:R-:W-:Y:S01]  /*f0f0*/  VIADD R0, R38, 0xffffff63 ;  /* 0xffffff6326007836 */ /* 0x000fe20000000000 */
[----:B------:R-:W-:Y:S02]  /*f100*/  LDGSTS.E [R134+0x50060], desc[UR22][R4.64], !P6 ;  /* 0x5006000004867fae */ /* 0x000fe4000f1a1016 */
[----:B------:R-:W1:Y:S02]  /*f110*/  LDC R38, c[0x0][0x3a0] ;  /* 0x0000e800ff267b82 */ /* 0x000e640000000800 */
[----:B------:R-:W-:Y:S01]  /*f120*/  ISETP.GE.U32.AND P6, PT, R0, 0x7ffffee4, PT ;  /* 0x7ffffee40000780c */ /* 0x000fe20003fc6070 */
[----:B------:R-:W-:-:S05]  /*f130*/  VIADD R0, R2, 0xffffff62 ;  /* 0xffffff6202007836 */ /* 0x000fca0000000000 */
[----:B------:R-:W1:Y:S01]  /*f140*/  LDC R2, c[0x0][0x3a0] ;  /* 0x0000e800ff027b82 */ /* 0x000e620000000800 */
[----:B------:R1:W-:Y:S04]  /*f150*/  STL.64 [R1+0x690], R28 ;  /* 0x0006901c01007387 */ /* 0x0003e80000100a00 */
[----:B-1----:R-:W4:Y:S04]  /*f160*/  LDL.LU.64 R28, [R1+0xd00] ;  /* 0x000d0000011c7983 */ /* 0x002f280000300a00 */
[----:B------:R1:W-:Y:S04]  /*f170*/  STL.64 [R1+0x688], R16 ;  /* 0x0006881001007387 */ /* 0x0003e80000100a00 */
[----:B-1----:R-:W4:Y:S04]  /*f180*/  LDL.LU.64 R16, [R1+0xcf8] ;  /* 0x000cf80001107983 */ /* 0x002f280000300a00 */
[----:B------:R1:W-:Y:S04]  /*f190*/  STL.64 [R1+0x680], R4 ;  /* 0x0006800401007387 */ /* 0x0003e80000100a00 */
[----:B-1----:R-:W4:Y:S01]  /*f1a0*/  LDL.LU.64 R4, [R1+0xcf0] ;  /* 0x000cf00001047983 */ /* 0x002f220000300a00 */
[----:B------:R-:W-:-:S05]  /*f1b0*/  IMAD.WIDE R142, R135, 0x4, R142 ;  /* 0x00000004878e7825 */ /* 0x000fca00078e028e */
[----:B------:R-:W-:Y:S01]  /*f1c0*/  LDGSTS.E [R134+0x50064], desc[UR22][R142.64], !P5 ;  /* 0x500640008e867fae */ /* 0x000fe2000e9a1016 */
[----:B------:R-:W-:Y:S01]  /*f1d0*/  ISETP.GE.U32.AND P5, PT, R0, 0x7ffffee3, PT ;  /* 0x7ffffee30000780c */ /* 0x000fe20003fa6070 */
[----:B------:R-:W-:Y:S02]  /*f1e0*/  VIADD R0, R39, 0xffffff61 ;  /* 0xffffff6127007836 */ /* 0x000fe40000000000 */
[----:B------:R-:W1:Y:S01]  /*f1f0*/  LDC R39, c[0x0][0x3a0] ;  /* 0x0000e800ff277b82 */ /* 0x000e620000000800 */
[----:B--2---:R-:W-:-:S05]  /*f200*/  IMAD.WIDE R140, R135, 0x4, R140 ;  /* 0x00000004878c7825 */ /* 0x004fca00078e028c */
[----:B------:R-:W-:Y:S01]  /*f210*/  LDGSTS.E [R134+0x50068], desc[UR22][R140.64], !P2 ;  /* 0x500680008c867fae */ /* 0x000fe2000d1a1016 */
[----:B------:R-:W-:Y:S01]  /*f220*/  ISETP.GE.U32.AND P2, PT, R0, 0x7ffffee2, PT ;  /* 0x7ffffee20000780c */ /* 0x000fe20003f46070 */
[----:B------:R-:W-:Y:S02]  /*f230*/  VIADD R0, R38, 0xffffff60 ;  /* 0xffffff6026007836 */ /* 0x000fe40000000000 */
[----:B------:R-:W2:Y:S01]  /*f240*/  LDC R38, c[0x0][0x3a0] ;  /* 0x0000e800ff267b82 */ /* 0x000ea20000000800 */
[----:B------:R1:W-:Y:S04]  /*f250*/  STL.64 [R1+0x678], R142 ;  /* 0x0006788e01007387 */ /* 0x0003e80000100a00 */
[----:B-1----:R-:W4:Y:S04]  /*f260*/  LDL.LU.64 R142, [R1+0xce8] ;  /* 0x000ce800018e7983 */ /* 0x002f280000300a00 */
[----:B------:R-:W-:Y:S01]  /*f270*/  STL.64 [R1+0x670], R140 ;  /* 0x0006708c01007387 */ /* 0x000fe20000100a00 */
[----:B---3--:R-:W-:-:S05]  /*f280*/  IMAD.WIDE R138, R135, 0x4, R138 ;  /* 0x00000004878a7825 */ /* 0x008fca00078e028a */
[----:B------:R-:W-:Y:S01]  /*f290*/  LDGSTS.E [R134+0x5006c], desc[UR22][R138.64], !P4 ;  /* 0x5006c0008a867fae */ /* 0x000fe2000e1a1016 */
[----:B------:R-:W-:Y:S02]  /*f2a0*/  ISETP.GE.U32.AND P4, PT, R0, 0x7ffffee1, PT ;  /* 0x7ffffee10000780c */ /* 0x000fe40003f86070 */
[----:B------:R-:W-:Y:S02]  /*f2b0*/  IADD3 R0, PT, PT, R2, -0xa1, RZ ;  /* 0xffffff5f02007810 */ /* 0x000fe40007ffe0ff */
[----:B------:R-:W1:Y:S01]  /*f2c0*/  LDC R2, c[0x0][0x3a0] ;  /* 0x0000e800ff027b82 */ /* 0x000e620000000800 */
[----:B------:R-:W-:Y:S01]  /*f2d0*/  STL.64 [R1+0x668], R138 ;  /* 0x0006688a01007387 */ /* 0x000fe20000100a00 */
[----:B----4-:R-:W-:-:S05]  /*f2e0*/  IMAD.WIDE R136, R135, 0x4, R136 ;  /* 0x0000000487887825 */ /* 0x010fca00078e0288 */
[----:B------:R3:W-:Y:S04]  /*f2f0*/  STL.64 [R1+0x660], R136 ;  /* 0x0006608801007387 */ /* 0x0007e80000100a00 */
[----:B------:R3:W-:Y:S01]  /*f300*/  LDGSTS.E [R134+0x50070], desc[UR22][R136.64], !P6 ;  /* 0x5007000088867fae */ /* 0x0007e2000f1a1016 */
[----:B------:R-:W-:Y:S01]  /*f310*/  ISETP.GE.U32.AND P6, PT, R0, 0x7ffffee0, PT ;  /* 0x7ffffee00000780c */ /* 0x000fe20003fc6070 */
[----:B------:R-:W-:Y:S02]  /*f320*/  VIADD R0, R39, 0xffffff5e ;  /* 0xffffff5e27007836 */ /* 0x000fe40000000000 */
[----:B------:R-:W4:Y:S01]  /*f330*/  LDC R39, c[0x0][0x3a0] ;  /* 0x0000e800ff277b82 */ /* 0x000f220000000800 */
[----:B---3--:R-:W-:-:S05]  /*f340*/  IMAD.WIDE R136, R135, 0x4, R250 ;  /* 0x0000000487887825 */ /* 0x008fca00078e02fa */
[----:B------:R3:W-:Y:S04]  /*f350*/  STL.64 [R1+0x658], R136 ;  /* 0x0006588801007387 */ /* 0x0007e80000100a00 */
[----:B------:R3:W-:Y:S01]  /*f360*/  LDGSTS.E [R134+0x50074], desc[UR22][R136.64], !P5 ;  /* 0x5007400088867fae */ /* 0x0007e2000e9a1016 */
[----:B------:R-:W-:Y:S01]  /*f370*/  ISETP.GE.U32.AND P5, PT, R0, 0x7ffffedf, PT ;  /* 0x7ffffedf0000780c */ /* 0x000fe20003fa6070 */
[----:B--2---:R-:W-:Y:S02]  /*f380*/  VIADD R0, R38, 0xffffff5d ;  /* 0xffffff5d26007836 */ /* 0x004fe40000000000 */
[----:B------:R-:W2:Y:S01]  /*f390*/  LDC R38, c[0x0][0x3a0] ;  /* 0x0000e800ff267b82 */ /* 0x000ea20000000800 */
[----:B---3--:R-:W-:-:S05]  /*f3a0*/  IMAD.WIDE R136, R135, 0x4, R248 ;  /* 0x0000000487887825 */ /* 0x008fca00078e02f8 */
[----:B------:R3:W-:Y:S01]  /*f3b0*/  LDGSTS.E [R134+0x50078], desc[UR22][R136.64], !P2 ;  /* 0x5007800088867fae */ /* 0x0007e2000d1a1016 */
[----:B------:R-:W-:Y:S01]  /*f3c0*/  ISETP.GE.U32.AND P2, PT, R0, 0x7ffffede, PT ;  /* 0x7ffffede0000780c */ /* 0x000fe20003f46070 */
[----:B-1----:R-:W-:Y:S02]  /*f3d0*/  VIADD R0, R2, 0xffffff5c ;  /* 0xffffff5c02007836 */ /* 0x002fe40000000000 */
[----:B------:R-:W1:Y:S01]  /*f3e0*/  LDC R2, c[0x0][0x3a0] ;  /* 0x0000e800ff027b82 */ /* 0x000e620000000800 */
[----:B------:R3:W-:Y:S02]  /*f3f0*/  STL.64 [R1+0x650], R136 ;  /* 0x0006508801007387 */ /* 0x0007e40000100a00 */
[----:B---3--:R-:W-:-:S05]  /*f400*/  IMAD.WIDE R136, R135, 0x4, R246 ;  /* 0x0000000487887825 */ /* 0x008fca00078e02f6 */
[----:B------:R3:W-:Y:S04]  /*f410*/  STL.64 [R1+0x648], R136 ;  /* 0x0006488801007387 */ /* 0x0007e80000100a00 */
[----:B------:R3:W-:Y:S01]  /*f420*/  LDGSTS.E [R134+0x5007c], desc[UR22][R136.64], !P4 ;  /* 0x5007c00088867fae */ /* 0x0007e2000e1a1016 */
[----:B------:R-:W-:Y:S01]  /*f430*/  ISETP.GE.U32.AND P4, PT, R0, 0x7ffffedd, PT ;  /* 0x7ffffedd0000780c */ /* 0x000fe20003f86070 */
[----:B----4-:R-:W-:Y:S02]  /*f440*/  VIADD R0, R39, 0xffffff5b ;  /* 0xffffff5b27007836 */ /* 0x010fe40000000000 */
        /* <DEDUP_REMOVED lines=8> */
[----:B------:R-:W-:Y:S01]  /*f4d0*/  LDGSTS.E [R134+0x50084], desc[UR22][R136.64], !P5 ;  /* 0x5008400088867fae */ /* 0x000fe2000e9a1016 */
[----:B------:R-:W-:Y:S01]  /*f4e0*/  ISETP.GE.U32.AND P5, PT, R0, 0x7ffffedb, PT ;  /* 0x7ffffedb0000780c */ /* 0x000fe20003fa6070 */
[----:B-1----:R-:W-:Y:S02]  /*f4f0*/  VIADD R0, R2, 0xffffff59 ;  /* 0xffffff5902007836 */ /* 0x002fe40000000000 */
[----:B------:R-:W1:Y:S01]  /*f500*/  LDC R2, c[0x0][0x3a0] ;  /* 0x0000e800ff027b82 */ /* 0x000e620000000800 */
[----:B------:R-:W-:Y:S04]  /*f510*/  STL.64 [R1+0x638], R136 ;  /* 0x0006388801007387 */ /* 0x000fe80000100a00 */
[----:B------:R3:W-:Y:S04]  /*f520*/  STL.64 [R1+0x630], R42 ;  /* 0x0006302a01007387 */ /* 0x0007e80000100a00 */
[----:B------:R3:W-:Y:S01]  /*f530*/  LDGSTS.E [R134+0x50088], desc[UR22][R42.64], !P2 ;  /* 0x500880002a867fae */ /* 0x0007e2000d1a1016 */
[----:B------:R-:W-:Y:S01]  /*f540*/  ISETP.GE.U32.AND P2, PT, R0, 0x7ffffeda, PT ;  /* 0x7ffffeda0000780c */ /* 0x000fe20003f46070 */
[----:B----4-:R-:W-:-:S02]  /*f550*/  VIADD R0, R39, 0xffffff58 ;  /* 0xffffff5827007836 */ /* 0x010fc40000000000 */
[----:B------:R-:W4:Y:S01]  /*f560*/  LDC R39, c[0x0][0x3a0] ;  /* 0x0000e800ff277b82 */ /* 0x000f220000000800 */
[----:B---3--:R-:W-:-:S05]  /*f570*/  IMAD.WIDE R42, R135, 0x4, R44 ;  /* 0x00000004872a7825 */ /* 0x008fca00078e022c */
[----:B------:R3:W-:Y:S04]  /*f580*/  STL.64 [R1+0x628], R42 ;  /* 0x0006282a01007387 */ /* 0x0007e80000100a00 */
[----:B------:R3:W-:Y:S01]  /*f590*/  LDGSTS.E [R134+0x5008c], desc[UR22][R42.64], !P4 ;  /* 0x5008c0002a867fae */ /* 0x0007e2000e1a1016 */
[----:B------:R-:W-:Y:S02]  /*f5a0*/  ISETP.GE.U32.AND P4, PT, R0, 0x7ffffed9, PT ;  /* 0x7ffffed90000780c */ /* 0x000fe40003f86070 */
[----:B--2---:R-:W-:Y:S02]  /*f5b0*/  IADD3 R0, PT, PT, R38, -0xa9, RZ ;  /* 0xffffff5726007810 */ /* 0x004fe40007ffe0ff */
        /* <DEDUP_REMOVED lines=46> */
[----:B------:R-:W-:Y:S02]  /*f8a0*/  ISETP.GE.U32.AND P4, PT, R0, 0x7ffffed1, PT ;  /* 0x7ffffed10000780c */ /* 0x000fe40003f86070 */
[----:B----4-:R-:W-:Y:S02]  /*f8b0*/  IADD3 R0, PT, PT, R39, -0xb1, RZ ;  /* 0xffffff4f27007810 */ /* 0x010fe40007ffe0ff */
        /* <DEDUP_REMOVED lines=45> */
[----:B------:R-:W-:Y:S02]  /*fb90*/  ISETP.GE.U32.AND P4, PT, R0, 0x7ffffec9, PT ;  /* 0x7ffffec90000780c */ /* 0x000fe40003f86070 */
[----:B-1----:R-:W-:Y:S02]  /*fba0*/  IADD3 R0, PT, PT, R2, -0xb9, RZ ;  /* 0xffffff4702007810 */ /* 0x002fe40007ffe0ff */
        /* <DEDUP_REMOVED lines=165> */
[----:B------:R-:W3:Y:S01]  /*10600*/  LDC R145, c[0x0][0x3a0] ;  /* 0x0000e800ff917b82 */ /* 0x000ee20000000800 */
[----:B------:R2:W-:Y:S04]  /*10610*/  STL.64 [R1+0x4f0], R42 ;  /* 0x0004f02a01007387 */ /* 0x0005e80000100a00 */
[----:B------:R2:W-:Y:S01]  /*10620*/  LDGSTS.E [R134+0x5013c], desc[UR22][R42.64], !P4 ;  /* 0x5013c0002a867fae */ /* 0x0005e2000e1a1016 */
[----:B------:R-:W-:Y:S01]  /*10630*/  ISETP.GE.U32.AND P4, PT, R0, 0x7ffffead, PT ;  /* 0x7ffffead0000780c */ /* 0x000fe20003f86070 */
[----:B----4-:R-:W-:Y:S02]  /*10640*/  VIADD R0, R39, 0xffffff2b ;  /* 0xffffff2b27007836 */ /* 0x010fe40000000000 */
[----:B------:R-:W4:Y:S01]  /*10650*/  LDC R39, c[0x0][0x3a0] ;  /* 0x0000e800ff277b82 */ /* 0x000f220000000800 */
[----:B--2---:R-:W-:-:S05]  /*10660*/  IMAD.WIDE R42, R135, 0x4, R146 ;  /* 0x00000004872a7825 */ /* 0x004fca00078e0292 */
[----:B------:R2:W-:Y:S04]  /*10670*/  STL.64 [R1+0x4e8], R42 ;  /* 0x0004e82a01007387 */ /* 0x0005e80000100a00 */
[----:B------:R2:W-:Y:S01]  /*10680*/  LDGSTS.E [R134+0x50140], desc[UR22][R42.64], !P6 ;  /* 0x501400002a867fae */ /* 0x0005e2000f1a1016 */
[----:B------:R-:W-:Y:S01]  /*10690*/  ISETP.GE.U32.AND P6, PT, R0, 0x7ffffeac, PT ;  /* 0x7ffffeac0000780c */ /* 0x000fe20003fc6070 */
[----:B------:R-:W-:Y:S02]  /*106a0*/  VIADD R0, R38, 0xffffff2a ;  /* 0xffffff2a26007836 */ /* 0x000fe40000000000 */
[----:B------:R-:W3:Y:S01]  /*106b0*/  LDC R38, c[0x0][0x3a0] ;  /* 0x0000e800ff267b82 */ /* 0x000ee20000000800 */
[----:B--2---:R-:W-:-:S05]  /*106c0*/  IMAD.WIDE R42, R135, 0x4, R148 ;  /* 0x00000004872a7825 */ /* 0x004fca00078e0294 */
[----:B------:R2:W-:Y:S01]  /*106d0*/  LDGSTS.E [R134+0x50144], desc[UR22][R42.64], !P5 ;  /* 0x501440002a867fae */ /* 0x0005e2000e9a1016 */
[----:B------:R-:W-:Y:S01]  /*106e0*/  ISETP.GE.U32.AND P5, PT, R0, 0x7ffffeab, PT ;  /* 0x7ffffeab0000780c */ /* 0x000fe20003fa6070 */
[----:B-1----:R-:W-:Y:S02]  /*106f0*/  VIADD R0, R2, 0xffffff29 ;  /* 0xffffff2902007836 */ /* 0x002fe40000000000 */
[----:B------:R-:W1:Y:S01]  /*10700*/  LDC R2, c[0x0][0x3a0] ;  /* 0x0000e800ff027b82 */ /* 0x000e620000000800 */
[----:B------:R2:W-:Y:S02]  /*10710*/  STL.64 [R1+0x4e0], R42 ;  /* 0x0004e02a01007387 */ /* 0x0005e40000100a00 */
[----:B--2---:R-:W-:-:S05]  /*10720*/  IMAD.WIDE R42, R135, 0x4, R150 ;  /* 0x00000004872a7825 */ /* 0x004fca00078e0296 */
        /* <DEDUP_REMOVED lines=8> */
[----:B------:R-:W-:Y:S02]  /*107b0*/  ISETP.GE.U32.AND P4, PT, R0, 0x7ffffea9, PT ;  /* 0x7ffffea90000780c */ /* 0x000fe40003f86070 */
[----:B---3--:R-:W-:Y:S02]  /*107c0*/  IADD3 R0, PT, PT, R38, -0xd9, RZ ;  /* 0xffffff2726007810 */ /* 0x008fe40007ffe0ff */
        /* <DEDUP_REMOVED lines=17> */
[----:B---3--:R-:W-:Y:S02]  /*108e0*/  VIADD R0, R38, 0xffffff24 ;  /* 0xffffff2426007836 */ /* 0x008fe40000000000 */
        /* <DEDUP_REMOVED lines=28> */
[----:B------:R-:W-:Y:S02]  /*10ab0*/  ISETP.GE.U32.AND P4, PT, R0, 0x7ffffea1, PT ;  /* 0x7ffffea10000780c */ /* 0x000fe40003f86070 */
[----:B----4-:R-:W-:Y:S02]  /*10ac0*/  IADD3 R0, PT, PT, R39, -0xe1, RZ ;  /* 0xffffff1f27007810 */ /* 0x010fe40007ffe0ff */
        /* <DEDUP_REMOVED lines=45> */
[----:B------:R-:W-:Y:S02]  /*10da0*/  ISETP.GE.U32.AND P4, PT, R0, 0x7ffffe99, PT ;  /* 0x7ffffe990000780c */ /* 0x000fe40003f86070 */
[----:B-1----:R-:W-:Y:S02]  /*10db0*/  IADD3 R0, PT, PT, R2, -0xe9, RZ ;  /* 0xffffff1702007810 */ /* 0x002fe40007ffe0ff */
        /* <DEDUP_REMOVED lines=54> */
[----:B------:R2:W-:Y:S01]  /*11120*/  STL.64 [R1+0x68], R42 ;  /* 0x0000682a01007387 */ /* 0x0005e20000100a00 */
[----:B------:R-:W1:Y:S01]  /*11130*/  LDC R2, c[0x0][0x3a0] ;  /* 0x0000e800ff027b82 */ /* 0x000e620000000800 */
        /* <DEDUP_REMOVED lines=13> */
[----:B------:R2:W-:Y:S04]  /*11210*/  STL.64 [R1+0x50], R42 ;  /* 0x0000502a01007387 */ /* 0x0005e80000100a00 */
[----:B------:R2:W-:Y:S01]  /*11220*/  LDGSTS.E [R134+0x501bc], desc[UR22][R42.64], !P4 ;  /* 0x501bc0002a867fae */ /* 0x0005e2000e1a1016 */
[----:B------:R-:W-:Y:S01]  /*11230*/  ISETP.GE.U32.AND P4, PT, R0, 0x7ffffe8d, PT ;  /* 0x7ffffe8d0000780c */ /* 0x000fe20003f86070 */
[----:B-1----:R-:W-:Y:S02]  /*11240*/  VIADD R0, R2, 0xffffff0b ;  /* 0xffffff0b02007836 */ /* 0x002fe40000000000 */
[----:B------:R-:W1:Y:S01]  /*11250*/  LDC R2, c[0x0][0x3a0] ;  /* 0x0000e800ff027b82 */ /* 0x000e620000000800 */
[----:B--2---:R-:W-:-:S05]  /*11260*/  IMAD.WIDE R42, R135, 0x4, R210 ;  /* 0x00000004872a7825 */ /* 0x004fca00078e02d2 */
[----:B------:R2:W-:Y:S04]  /*11270*/  STL.64 [R1+0x48], R42 ;  /* 0x0000482a01007387 */ /* 0x0005e80000100a00 */
[----:B------:R2:W-:Y:S01]  /*11280*/  LDGSTS.E [R134+0x501c0], desc[UR22][R42.64], !P6 ;  /* 0x501c00002a867fae */ /* 0x0005e2000f1a1016 */
[----:B------:R-:W-:Y:S01]  /*11290*/  ISETP.GE.U32.AND P6, PT, R0, 0x7ffffe8c, PT ;  /* 0x7ffffe8c0000780c */ /* 0x000fe20003fc6070 */
[----:B------:R-:W-:Y:S02]  /*112a0*/  VIADD R0, R40, 0xffffff0a ;  /* 0xffffff0a28007836 */ /* 0x000fe40000000000 */
[----:B------:R-:W1:Y:S01]  /*112b0*/  LDC R40, c[0x0][0x3a0] ;  /* 0x0000e800ff287b82 */ /* 0x000e620000000800 */
[----:B--2---:R-:W-:-:S05]  /*112c0*/  IMAD.WIDE R42, R135, 0x4, R212 ;  /* 0x00000004872a7825 */ /* 0x004fca00078e02d4 */
[----:B------:R2:W-:Y:S04]  /*112d0*/  STL.64 [R1+0x40], R42 ;  /* 0x0000402a01007387 */ /* 0x0005e80000100a00 */
[----:B------:R2:W-:Y:S01]  /*112e0*/  LDGSTS.E [R134+0x501c4], desc[UR22][R42.64], !P5 ;  /* 0x501c40002a867fae */ /* 0x0005e2000e9a1016 */
[----:B------:R-:W-:Y:S01]  /*112f0*/  ISETP.GE.U32.AND P5, PT, R0, 0x7ffffe8b, PT ;  /* 0x7ffffe8b0000780c */ /* 0x000fe20003fa6070 */
[----:B--2---:R-:W-:-:S05]  /*11300*/  IMAD.WIDE R42, R135, 0x4, R214 ;  /* 0x00000004872a7825 */ /* 0x004fca00078e02d6 */
[----:B------:R2:W-:Y:S04]  /*11310*/  STL.64 [R1+0x38], R42 ;  /* 0x0000382a01007387 */ /* 0x0005e80000100a00 */
[----:B------:R2:W-:Y:S01]  /*11320*/  LDGSTS.E [R134+0x501c8], desc[UR22][R42.64], !P2 ;  /* 0x501c80002a867fae */ /* 0x0005e2000d1a1016 */
[----:B----4-:R-:W-:Y:S02]  /*11330*/  VIADD R0, R39, 0xffffff09 ;  /* 0xffffff0927007836 */ /* 0x010fe40000000000 */
[C---:B------:R-:W-:Y:S01]  /*11340*/  IMAD.WIDE R250, R135.reuse, 0x4, R230 ;  /* 0x0000000487fa7825 */ /* 0x040fe200078e02e6 */
[----:B------:R-:W4:Y:S03]  /*11350*/  LDC R39, c[0x0][0x3a0] ;  /* 0x0000e800ff277b82 */ /* 0x000f260000000800 */
[----:B--2---:R-:W-:-:S05]  /*11360*/  IMAD.WIDE R42, R135, 0x4, R216 ;  /* 0x00000004872a7825 */ /* 0x004fca00078e02d8 */
[----:B------:R2:W-:Y:S04]  /*11370*/  STL.64 [R1+0x30], R42 ;  /* 0x0000302a01007387 */ /* 0x0005e80000100a00 */
[----:B------:R2:W-:Y:S01]  /*11380*/  LDGSTS.E [R134+0x501cc], desc[UR22][R42.64], !P4 ;  /* 0x501cc0002a867fae */ /* 0x0005e2000e1a1016 */
[----:B------:R-:W-:Y:S01]  /*11390*/  ISETP.GE.U32.AND P2, PT, R0, 0x7ffffe8a, PT ;  /* 0x7ffffe8a0000780c */ /* 0x000fe20003f46070 */
[----:B---3--:R-:W-:Y:S02]  /*113a0*/  VIADD R0, R38, 0xffffff08 ;  /* 0xffffff0826007836 */ /* 0x008fe40000000000 */
[C---:B------:R-:W-:Y:S01]  /*113b0*/  IMAD.WIDE R248, R135.reuse, 0x4, R232 ;  /* 0x0000000487f87825 */ /* 0x040fe200078e02e8 */
[----:B------:R-:W3:Y:S03]  /*113c0*/  LDC R38, c[0x0][0x3a0] ;  /* 0x0000e800ff267b82 */ /* 0x000ee60000000800 */
[----:B--2---:R-:W-:-:S05]  /*113d0*/  IMAD.WIDE R42, R135, 0x4, R218 ;  /* 0x00000004872a7825 */ /* 0x004fca00078e02da */
[----:B------:R2:W-:Y:S04]  /*113e0*/  STL.64 [R1+0x28], R42 ;  /* 0x0000282a01007387 */ /* 0x0005e80000100a00 */
[----:B------:R2:W-:Y:S01]  /*113f0*/  LDGSTS.E [R134+0x501d0], desc[UR22][R42.64], !P6 ;  /* 0x501d00002a867fae */ /* 0x0005e2000f1a1016 */
[----:B------:R-:W-:Y:S02]  /*11400*/  ISETP.GE.U32.AND P4, PT, R0, 0x7ffffe89, PT ;  /* 0x7ffffe890000780c */ /* 0x000fe40003f86070 */
[----:B-1----:R-:W-:Y:S02]  /*11410*/  IADD3 R0, PT, PT, R40, -0xf9, RZ ;  /* 0xffffff0728007810 */ /* 0x002fe40007ffe0ff */
        /* <DEDUP_REMOVED lines=13> */
[----:B------:R2:W-:Y:S02]  /*114f0*/  LDGSTS.E [R134+0x501dc], desc[UR22][R42.64], !P4 ;  /* 0x501dc0002a867fae */ /* 0x0005e4000e1a1016 */
[----:B--2---:R-:W-:-:S05]  /*11500*/  IMAD.WIDE R42, R135, 0x4, R226 ;  /* 0x00000004872a7825 */ /* 0x004fca00078e02e2 */
[----:B------:R2:W-:Y:S04]  /*11510*/  STL.64 [R1+0x8], R42 ;  /* 0x0000082a01007387 */ /* 0x0005e80000100a00 */
[----:B------:R2:W-:Y:S02]  /*11520*/  LDGSTS.E [R134+0x501e0], desc[UR22][R42.64], !P6 ;  /* 0x501e00002a867fae */ /* 0x0005e4000f1a1016 */
[----:B--2---:R-:W-:-:S05]  /*11530*/  IMAD.WIDE R42, R135, 0x4, R228 ;  /* 0x00000004872a7825 */ /* 0x004fca00078e02e4 */
[----:B------:R2:W-:Y:S04]  /*11540*/  STL.64 [R1], R42 ;  /* 0x0000002a01007387 */ /* 0x0005e80000100a00 */
[----:B------:R2:W-:Y:S04]  /*11550*/  LDGSTS.E [R134+0x501e4], desc[UR22][R42.64], !P5 ;  /* 0x501e40002a867fae */ /* 0x0005e8000e9a1016 */
[----:B------:R-:W-:Y:S04]  /*11560*/  STL.64 [R1+0xca8], R250 ;  /* 0x000ca8fa01007387 */ /* 0x000fe80000100a00 */
[----:B------:R-:W-:Y:S01]  /*11570*/  STL.64 [R1+0xcb0], R248 ;  /* 0x000cb0f801007387 */ /* 0x000fe20000100a00 */
[----:B--2---:R-:W-:-:S03]  /*11580*/  IMAD.WIDE R42, R135, 0x4, R234 ;  /* 0x00000004872a7825 */ /* 0x004fc600078e02ea */
[----:B------:R-:W-:Y:S04]  /*11590*/  STL.64 [R1+0xab0], R132 ;  /* 0x000ab08401007387 */ /* 0x000fe80000100a00 */
[----:B------:R2:W-:Y:S04]  /*115a0*/  STL.64 [R1+0x8a8], R42 ;  /* 0x0008a82a01007387 */ /* 0x0005e80000100a00 */
[----:B------:R-:W2:Y:S04]  /*115b0*/  LDL.LU.64 R246, [R1+0x360] ;  /* 0x0003600001f67983 */ /* 0x000ea80000300a00 */
[----:B------:R-:W2:Y:S04]  /*115c0*/  LDL.LU.64 R56, [R1+0x348] ;  /* 0x0003480001387983 */ /* 0x000ea80000300a00 */
[----:B------:R-:W2:Y:S04]  /*115d0*/  LDL.LU.64 R54, [R1+0x310] ;  /* 0x0003100001367983 */ /* 0x000ea80000300a00 */
[----:B------:R-:W2:Y:S04]  /*115e0*/  LDL.LU.64 R52, [R1+0x2d8] ;  /* 0x0002d80001347983 */ /* 0x000ea80000300a00 */
[----:B------:R-:W2:Y:S04]  /*115f0*/  LDL.LU.64 R50, [R1+0x2a0] ;  /* 0x0002a00001327983 */ /* 0x000ea80000300a00 */
[----:B------:R-:W2:Y:S04]  /*11600*/  LDL.LU.64 R48, [R1+0x268] ;  /* 0x0002680001307983 */ /* 0x000ea80000300a00 */
[----:B------:R-:W2:Y:S04]  /*11610*/  LDL.LU.64 R46, [R1+0x230] ;  /* 0x00023000012e7983 */ /* 0x000ea80000300a00 */
[----:B------:R-:W2:Y:S01]  /*11620*/  LDL.LU.64 R244, [R1+0x200] ;  /* 0x0002000001f47983 */ /* 0x000ea20000300a00 */
[----:B----4-:R-:W-:-:S02]  /*11630*/  VIADD R0, R39, 0xffffff05 ;  /* 0xffffff0527007836 */ /* 0x010fc40000000000 */
[----:B------:R-:W4:Y:S01]  /*11640*/  LDC R39, c[0x0][0x3a0] ;  /* 0x0000e800ff277b82 */ /* 0x000f220000000800 */
[----:B------:R-:W-:Y:S01]  /*11650*/  IMAD.WIDE R58, R135, 0x4, R236 ;  /* 0x00000004873a7825 */ /* 0x000fe200078e02ec */
[----:B------:R-:W2:Y:S01]  /*11660*/  LDL.LU.64 R44, [R1+0x1d0] ;  /* 0x0001d000012c7983 */ /* 0x000ea20000300a00 */
[----:B------:R-:W-:Y:S02]  /*11670*/  ISETP.GE.U32.AND P2, PT, R0, 0x7ffffe86, PT ;  /* 0x7ffffe860000780c */ /* 0x000fe40003f46070 */
[----:B---3--:R-:W-:-:S03]  /*11680*/  VIADD R0, R38, 0xffffff04 ;  /* 0xffffff0426007836 */ /* 0x008fc60000000000 */
[----:B------:R-:W3:Y:S02]  /*11690*/  LDC R38, c[0x0][0x3a0] ;  /* 0x0000e800ff267b82 */ /* 0x000ee40000000800 */
[----:B------:R-:W-:Y:S01]  /*116a0*/  ISETP.GE.U32.AND P4, PT, R0, 0x7ffffe85, PT ;  /* 0x7ffffe850000780c */ /* 0x000fe20003f86070 */
[----:B-1----:R-:W-:-:S05]  /*116b0*/  VIADD R0, R2, 0xffffff03 ;  /* 0xffffff0302007836 */ /* 0x002fca0000000000 */
[----:B------:R-:W-:Y:S01]  /*116c0*/  ISETP.GE.U32.AND P6, PT, R0, 0x7ffffe84, PT ;  /* 0x7ffffe840000780c */ /* 0x000fe20003fc6070 */
[----:B------:R-:W-:Y:S01]  /*116d0*/  VIADD R0, R40, 0xffffff02 ;  /* 0xffffff0228007836 */ /* 0x000fe20000000000 */
[----:B------:R-:W-:Y:S01]  /*116e0*/  LDGSTS.E [R134+0x501e8], desc[UR22][R250.64], !P2 ;  /* 0x501e8000fa867fae */ /* 0x000fe2000d1a1016 */
[----:B------:R-:W1:Y:S03]  /*116f0*/  LDC R40, c[0x0][0x3a0] ;  /* 0x0000e800ff287b82 */ /* 0x000e660000000800 */
[----:B------:R-:W-:Y:S01]  /*11700*/  ISETP.GE.U32.AND P5, PT, R0, 0x7ffffe83, PT ;  /* 0x7ffffe830000780c */ /* 0x000fe20003fa6070 */
[----:B------:R-:W-:Y:S01]  /*11710*/  LDGSTS.E [R134+0x501ec], desc[UR22][R248.64], !P4 ;  /* 0x501ec000f8867fae */ /* 0x000fe2000e1a1016 */
[----:B----4-:R-:W-:-:S03]  /*11720*/  VIADD R0, R39, 0xffffff01 ;  /* 0xffffff0127007836 */ /* 0x010fc60000000000 */
[----:B------:R-:W4:Y:S02]  /*11730*/  LDC R39, c[0x0][0x3a0] ;  /* 0x0000e800ff277b82 */ /* 0x000f240000000800 */
[----:B------:R-:W-:Y:S01]  /*11740*/  LDGSTS.E [R134+0x501f0], desc[UR22][R42.64], !P6 ;  /* 0x501f00002a867fae */ /* 0x000fe2000f1a1016 */
[----:B---3--:R-:W-:-:S05]  /*11750*/  VIADD R2, R38, 0xffffff00 ;  /* 0xffffff0026027836 */ /* 0x008fca0000000000 */
[----:B------:R-:W3:Y:S01]  /*11760*/  LDC R38, c[0x0][0x3a0] ;  /* 0x0000e800ff267b82 */ /* 0x000ee20000000800 */
[----:B------:R-:W-:Y:S01]  /*11770*/  ISETP.GE.U32.AND P2, PT, R0, 0x7ffffe82, PT ;  /* 0x7ffffe820000780c */ /* 0x000fe20003f46070 */
[----:B------:R1:W-:Y:S01]  /*11780*/  LDGSTS.E [R134+0x501f4], desc[UR22][R58.64], !P5 ;  /* 0x501f40003a867fae */ /* 0x0003e2000e9a1016 */
[----:B------:R-:W-:Y:S02]  /*11790*/  ISETP.GE.AND P4, PT, R133, R2, PT ;  /* 0x000000028500720c */ /* 0x000fe40003f86270 */
[----:B------:R-:W-:Y:S01]  /*117a0*/  ISETP.GE.U32.AND P6, PT, R2, 0x7ffffe81, PT ;  /* 0x7ffffe810200780c */ /* 0x000fe20003fc6070 */
[----:B--2---:R-:W2:Y:S02]  /*117b0*/  LDL.LU.64 R42, [R1+0x1a0] ;  /* 0x0001a000012a7983 */ /* 0x004ea40000300a00 */
[----:B------:R-:W1:Y:S01]  /*117c0*/  LDC R2, c[0x0][0x3a0] ;  /* 0x0000e800ff027b82 */ /* 0x000e620000000800 */
[----:B------:R-:W-:Y:S02]  /*117d0*/  SEL R0, RZ, 0x4, P4 ;  /* 0x00000004ff007807 */ /* 0x000fe40002000000 */
[----:B------:R-:W-:-:S04]  /*117e0*/  ISETP.GT.AND P4, PT, R252, 0x17f, PT ;  /* 0x0000017ffc00780c */ /* 0x000fc80003f84270 */
[----:B------:R-:W-:-:S04]  /*117f0*/  SEL R0, R0, RZ, P4 ;  /* 0x000000ff00007207 */ /* 0x000fc80002000000 */
[----:B------:R-:W-:Y:S01]  /*11800*/  ISETP.NE.U32.AND P4, PT, R0, RZ, PT ;  /* 0x000000ff0000720c */ /* 0x000fe20003f85070 */
[----:B------:R1:W-:Y:S01]  /*11810*/  STL.64 [R1+0x8a0], R58 ;  /* 0x0008a03a01007387 */ /* 0x0003e20000100a00 */
[----:B---3--:R-:W-:-:S04]  /*11820*/  IADD3 R0, PT, PT, R38, -0x101, RZ ;  /* 0xfffffeff26007810 */ /* 0x008fc80007ffe0ff */
[----:B------:R-:W-:Y:S01]  /*11830*/  ISETP.GE.U32.AND P5, PT, R0, 0x7ffffe80, PT ;  /* 0x7ffffe800000780c */ /* 0x000fe20003fa6070 */
[----:B----4-:R-:W-:Y:S02]  /*11840*/  VIADD R0, R39, 0xfffffefe ;  /* 0xfffffefe27007836 */ /* 0x010fe40000000000 */
[----:B-1----:R-:W-:-:S04]  /*11850*/  IMAD.WIDE R58, R135, 0x4, R238 ;  /* 0x00000004873a7825 */ /* 0x002fc800078e02ee */
[----:B------:R-:W-:Y:S01]  /*11860*/  IMAD.WIDE R38, R135, 0x4, R240 ;  /* 0x0000000487267825 */ /* 0x000fe200078e02f0 */
[----:B------:R-:W-:Y:S03]  /*11870*/  STL.64 [R1+0x898], R58 ;  /* 0x0008983a01007387 */ /* 0x000fe60000100a00 */
[----:B------:R-:W-:Y:S01]  /*11880*/  IMAD.SHL.U32 R144, R41, 0x80, RZ ;  /* 0x0000008029907824 */ /* 0x000fe200078e00ff */
[----:B------:R-:W-:Y:S01]  /*11890*/  LDGSTS.E [R134+0x501f8], desc[UR22][R58.64], !P2 ;  /* 0x501f80003a867fae */ /* 0x000fe2000d1a1016 */
[----:B------:R-:W-:Y:S01]  /*118a0*/  ISETP.GE.U32.AND P2, PT, R0, 0x7ffffe7f, PT ;  /* 0x7ffffe7f0000780c */ /* 0x000fe20003f46070 */
[----:B------:R-:W-:Y:S02]  /*118b0*/  VIADD R0, R2, 0xfffffefd ;  /* 0xfffffefd02007836 */ /* 0x000fe40000000000 */
[----:B------:R-:W3:Y:S04]  /*118c0*/  LDL.LU.64 R136, [R1+0x170] ;  /* 0x0001700001887983 */ /* 0x000ee80000300a00 */
[----:B------:R-:W4:Y:S04]  /*118d0*/  LDL.LU.64 R138, [R1+0x140] ;  /* 0x00014000018a7983 */ /* 0x000f280000300a00 */
[----:B------:R-:W-:Y:S04]  /*118e0*/  STL [R1+0xcb8], R3 ;  /* 0x000cb80301007387 */ /* 0x000fe80000100800 */
[----:B------:R1:W-:Y:S04]  /*118f0*/  STL.64 [R1+0x890], R38 ;  /* 0x0008902601007387 */ /* 0x0003e80000100a00 */
[----:B------:R1:W-:Y:S01]  /*11900*/  LDGSTS.E [R134+0x501fc], desc[UR22][R38.64], !P6 ;  /* 0x501fc00026867fae */ /* 0x0003e2000f1a1016 */
[----:B------:R-:W-:Y:S01]  /*11910*/  ISETP.GE.U32.AND P6, PT, R0, 0x7ffffe7e, PT ;  /* 0x7ffffe7e0000780c */ /* 0x000fe20003fc6070 */
[----:B------:R-:W-:-:S02]  /*11920*/  VIADD R0, R40, 0xfffffefc ;  /* 0xfffffefc28007836 */ /* 0x000fc40000000000 */
[----:B------:R-:W4:Y:S04]  /*11930*/  LDL.LU.64 R140, [R1+0x110] ;  /* 0x00011000018c7983 */ /* 0x000f280000300a00 */
[----:B------:R-:W-:Y:S04]  /*11940*/  STL.64 [R1+0xcc0], R134 ;  /* 0x000cc08601007387 */ /* 0x000fe80000100a00 */
[----:B------:R-:W4:Y:S01]  /*11950*/  LDL.LU.64 R242, [R1+0xe0] ;  /* 0x0000e00001f27983 */ /* 0x000f220000300a00 */
[----:B------:R-:W-:-:S03]  /*11960*/  IMAD.WIDE R232, R144, 0x4, R26 ;  /* 0x0000000490e87825 */ /* 0x000fc600078e021a */
[----:B------:R-:W0:Y:S01]  /*11970*/  LDGDEPBAR ;  /* 0x00000000000079af */ /* 0x000e220000000000 */
[----:B-1----:R-:W-:-:S04]  /*11980*/  IMAD.WIDE R38, R144, 0x4, R54 ;  /* 0x0000000490267825 */ /* 0x002fc800078e0236 */
[C---:B------:R-:W-:Y:S01]  /*11990*/  IMAD.WIDE R40, R144.reuse, 0x4, R52 ;  /* 0x0000000490287825 */ /* 0x040fe200078e0234 */
[----:B------:R1:W-:Y:S03]  /*119a0*/  STL.64 [R1+0x758], R38 ;  /* 0x0007582601007387 */ /* 0x0003e60000100a00 */
[C---:B------:R-:W-:Y:S01]  /*119b0*/  IMAD.WIDE R2, R144.reuse, 0x4, R50 ;  /* 0x0000000490027825 */ /* 0x040fe200078e0232 */
[----:B------:R-:W-:Y:S04]  /*119c0*/  STL.64 [R1+0x770], R40 ;  /* 0x0007702801007387 */ /* 0x000fe80000100a00 */
[----:B------:R1:W-:Y:S02]  /*119d0*/  STL.64 [R1+0x2a0], R2 ;  /* 0x0002a00201007387 */ /* 0x0003e40000100a00 */
[----:B-1----:R-:W-:-:S05]  /*119e0*/  IMAD.WIDE R38, R144, 0x4, R48 ;  /* 0x0000000490267825 */ /* 0x002fca00078e0230 */
[----:B------:R1:W-:Y:S01]  /*119f0*/  STL.64 [R1+0x7a0], R38 ;  /* 0x0007a02601007387 */ /* 0x0003e20000100a00 */
[----:B------:R-:W-:-:S03]  /*11a00*/  IMAD.WIDE R2, R144, 0x4, R244 ;  /* 0x0000000490027825 */ /* 0x000fc600078e02f4 */
[----:B------:R-:W4:Y:S01]  /*11a10*/  LDL.LU.64 R244, [R1+0x358] ;  /* 0x0003580001f47983 */ /* 0x000f220000300a00 */
[----:B------:R-:W-:-:S03]  /*11a20*/  IMAD.WIDE R134, R144, 0x4, R46 ;  /* 0x0000000490867825 */ /* 0x000fc600078e022e */
[----:B------:R-:W4:Y:S01]  /*11a30*/  LDL.LU.64 R62, [R1+0x340] ;  /* 0x00034000013e7983 */ /* 0x000f220000300a00 */
[----:B------:R-:W-:-:S03]  /*11a40*/  IMAD.WIDE R132, R144, 0x4, R56 ;  /* 0x0000000490847825 */ /* 0x000fc600078e0238 */
[----:B------:R-:W4:Y:S04]  /*11a50*/  LDL.LU.64 R60, [R1+0x308] ;  /* 0x00030800013c7983 */ /* 0x000f280000300a00 */
[----:B------:R-:W4:Y:S04]  /*11a60*/  LDL.LU.64 R58, [R1+0x2d0] ;  /* 0x0002d000013a7983 */ /* 0x000f280000300a00 */
[----:B------:R-:W4:Y:S01]  /*11a70*/  LDL.LU.64 R56, [R1+0x298] ;  /* 0x0002980001387983 */ /* 0x000f220000300a00 */
[----:B------:R-:W-:-:S03]  /*11a80*/  IMAD.WIDE R248, R144, 0x4, R44 ;  /* 0x0000000490f87825 */ /* 0x000fc600078e022c */
[----:B------:R-:W4:Y:S04]  /*11a90*/  LDL.LU.64 R54, [R1+0x260] ;  /* 0x0002600001367983 */ /* 0x000f280000300a00 */
[----:B------:R-:W4:Y:S04]  /*11aa0*/  LDL.LU.64 R52, [R1+0x228] ;  /* 0x0002280001347983 */ /* 0x000f280000300a00 */
[----:B------:R-:W-:Y:S04]  /*11ab0*/  STL.64 [R1+0x7c0], R134 ;  /* 0x0007c08601007387 */ /* 0x000fe80000100a00 */
[----:B------:R-:W-:Y:S04]  /*11ac0*/  STL.64 [R1+0xcc8], R134 ;  /* 0x000cc88601007387 */ /* 0x000fe80000100a00 */
[----:B------:R-:W4:Y:S01]  /*11ad0*/  LDL.LU.64 R50, [R1+0x1f8] ;  /* 0x0001f80001327983 */ /* 0x000f220000300a00 */
[----:B--2---:R-:W-:-:S03]  /*11ae0*/  IMAD.WIDE R250, R144, 0x4, R42 ;  /* 0x0000000490fa7825 */ /* 0x004fc600078e022a */
[----:B------:R-:W-:Y:S04]  /*11af0*/  STL.64 [R1+0x7e8], R2 ;  /* 0x0007e80201007387 */ /* 0x000fe80000100a00 */
[----:B------:R2:W-:Y:S04]  /*11b00*/  STL.64 [R1+0xcd0], R2 ;  /* 0x000cd00201007387 */ /* 0x0005e80000100a00 */
[----:B------:R-:W2:Y:S04]  /*11b10*/  LDL.LU.64 R48, [R1+0x1c8] ;  /* 0x0001c80001307983 */ /* 0x000ea80000300a00 */
[----:B------:R-:W-:Y:S04]  /*11b20*/  STL.64 [R1+0x808], R248 ;  /* 0x000808f801007387 */ /* 0x000fe80000100a00 */
[----:B------:R-:W-:Y:S04]  /*11b30*/  STL.64 [R1+0xcd8], R248 ;  /* 0x000cd8f801007387 */ /* 0x000fe80000100a00 */
[----:B------:R-:W2:Y:S04]  /*11b40*/  LDL.LU.64 R44, [R1+0x198] ;  /* 0x00019800012c7983 */ /* 0x000ea80000300a00 */
[----:B------:R-:W-:Y:S04]  /*11b50*/  STL.64 [R1+0x828], R250 ;  /* 0x000828fa01007387 */ /* 0x000fe80000100a00 */
[----:B------:R1:W-:Y:S04]  /*11b60*/  STL.64 [R1+0xce0], R250 ;  /* 0x000ce0fa01007387 */ /* 0x0003e80000100a00 */
[----:B------:R-:W2:Y:S01]  /*11b70*/  LDL.LU.64 R42, [R1+0x168] ;  /* 0x00016800012a7983 */ /* 0x000ea20000300a00 */
[----:B---3--:R-:W-:-:S03]  /*11b80*/  IMAD.WIDE R136, R144, 0x4, R136 ;  /* 0x0000000490887825 */ /* 0x008fc600078e0288 */
[----:B------:R-:W3:Y:S01]  /*11b90*/  LDL.LU.64 R46, [R1+0x138] ;  /* 0x00013800012e7983 */ /* 0x000ee20000300a00 */
[----:B----4-:R-:W-:-:S03]  /*11ba0*/  IMAD.WIDE R138, R144, 0x4, R138 ;  /* 0x00000004908a7825 */ /* 0x010fc600078e028a */
[----:B------:R-:W-:Y:S04]  /*11bb0*/  STL.64 [R1+0x840], R136 ;  /* 0x0008408801007387 */ /* 0x000fe80000100a00 */
[----:B------:R-:W-:Y:S01]  /*11bc0*/  STL.64 [R1+0x858], R138 ;  /* 0x0008588a01007387 */ /* 0x000fe20000100a00 */
[----:B------:R-:W-:-:S05]  /*11bd0*/  IMAD.WIDE R140, R144, 0x4, R140 ;  /* 0x00000004908c7825 */ /* 0x000fca00078e028c */
[----:B------:R-:W-:Y:S01]  /*11be0*/  STL.64 [R1+0x868], R140 ;  /* 0x0008688c01007387 */ /* 0x000fe20000100a00 */
[----:B------:R-:W-:-:S04]  /*11bf0*/  IMAD.WIDE R234, R144, 0x4, R242 ;  /* 0x0000000490ea7825 */ /* 0x000fc800078e02f2 */
[C---:B------:R-:W-:Y:S02]  /*11c00*/  IMAD.WIDE R242, R144.reuse, 0x4, R244 ;  /* 0x0000000490f27825 */ /* 0x040fe400078e02f4 */
[----:B------:R-:W4:Y:S02]  /*11c10*/  LDL.LU.64 R244, [R1+0x108] ;  /* 0x0001080001f47983 */ /* 0x000f240000300a00 */
[C---:B------:R-:W-:Y:S02]  /*11c20*/  IMAD.WIDE R230, R144.reuse, 0x4, R14 ;  /* 0x0000000490e67825 */ /* 0x040fe400078e020e */
[----:B------:R-:W-:Y:S04]  /*11c30*/  STL.64 [R1+0x878], R234 ;  /* 0x000878ea01007387 */ /* 0x000fe80000100a00 */
[----:B------:R-:W-:Y:S01]  /*11c40*/  STL.64 [R1+0x880], R232 ;  /* 0x000880e801007387 */ /* 0x000fe20000100a00 */
[----:B------:R-:W-:-:S03]  /*11c50*/  IMAD.WIDE R228, R144, 0x4, R58 ;  /* 0x0000000490e47825 */ /* 0x000fc600078e023a */
[----:B------:R-:W-:Y:S01]  /*11c60*/  STL.64 [R1+0x888], R230 ;  /* 0x000888e601007387 */ /* 0x000fe20000100a00 */
[----:B------:R-:W-:-:S03]  /*11c70*/  IMAD.WIDE R226, R144, 0x4, R56 ;  /* 0x0000000490e27825 */ /* 0x000fc600078e0238 */
[----:B------:R-:W4:Y:S01]  /*11c80*/  LDL.LU.64 R64, [R1+0x350] ;  /* 0x0003500001407983 */ /* 0x000f220000300a00 */
[----:B------:R-:W-:-:S03]  /*11c90*/  IMAD.WIDE R240, R144, 0x4, R62 ;  /* 0x0000000490f07825 */ /* 0x000fc600078e023e */
[----:B------:R-:W-:Y:S01]  /*11ca0*/  STL.64 [R1+0xe0], R228 ;  /* 0x0000e0e401007387 */ /* 0x000fe20000100a00 */
[----:B------:R-:W-:-:S03]  /*11cb0*/  IMAD.WIDE R238, R144, 0x4, R60 ;  /* 0x0000000490ee7825 */ /* 0x000fc600078e023c */
[----:B------:R-:W4:Y:S01]  /*11cc0*/  LDL.LU.64 R62, [R1+0x338] ;  /* 0x00033800013e7983 */ /* 0x000f220000300a00 */
[----:B------:R-:W-:-:S03]  /*11cd0*/  IMAD.WIDE R224, R144, 0x4, R54 ;  /* 0x0000000490e07825 */ /* 0x000fc600078e0236 */
[----:B------:R-:W4:Y:S04]  /*11ce0*/  LDL.LU.64 R60, [R1+0x300] ;  /* 0x00030000013c7983 */ /* 0x000f280000300a00 */
[----:B------:R-:W-:Y:S01]  /*11cf0*/  STL.64 [R1+0x110], R226 ;  /* 0x000110e201007387 */ /* 0x000fe20000100a00 */
[----:B------:R-:W-:-:S03]  /*11d00*/  IMAD.WIDE R222, R144, 0x4, R52 ;  /* 0x0000000490de7825 */ /* 0x000fc600078e0234 */
[----:B------:R-:W4:Y:S01]  /*11d10*/  LDL.LU.64 R58, [R1+0x2c8] ;  /* 0x0002c800013a7983 */ /* 0x000f220000300a00 */
[----:B------:R-:W-:-:S03]  /*11d20*/  IMAD.WIDE R220, R144, 0x4, R50 ;  /* 0x0000000490dc7825 */ /* 0x000fc600078e0232 */
[----:B------:R-:W4:Y:S04]  /*11d30*/  LDL.LU.64 R56, [R1+0x290] ;  /* 0x0002900001387983 */ /* 0x000f280000300a00 */
[----:B------:R-:W1:Y:S04]  /*11d40*/  LDL.LU.64 R54, [R1+0x258] ;  /* 0x0002580001367983 */ /* 0x000e680000300a00 */
[----:B------:R-:W-:Y:S01]  /*11d50*/  STL.64 [R1+0x140], R224 ;  /* 0x000140e001007387 */ /* 0x000fe20000100a00 */
[----:B--2---:R-:W-:-:S03]  /*11d60*/  IMAD.WIDE R218, R144, 0x4, R48 ;  /* 0x0000000490da7825 */ /* 0x004fc600078e0230 */
[----:B------:R-:W2:Y:S04]  /*11d70*/  LDL.LU.64 R52, [R1+0x220] ;  /* 0x0002200001347983 */ /* 0x000ea80000300a00 */
[----:B------:R-:W2:Y:S01]  /*11d80*/  LDL.LU.64 R50, [R1+0x1f0] ;  /* 0x0001f00001327983 */ /* 0x000ea20000300a00 */
[----:B------:R-:W-:-:S03]  /*11d90*/  IMAD.WIDE R216, R144, 0x4, R44 ;  /* 0x0000000490d87825 */ /* 0x000fc600078e022c */
[----:B------:R-:W2:Y:S04]  /*11da0*/  LDL.LU.64 R44, [R1+0x1c0] ;  /* 0x0001c000012c7983 */ /* 0x000ea80000300a00 */
[----:B------:R-:W-:Y:S01]  /*11db0*/  STL.64 [R1+0x268], R222 ;  /* 0x000268de01007387 */ /* 0x000fe20000100a00 */
[----:B------:R-:W-:-:S03]  /*11dc0*/  IMAD.WIDE R214, R144, 0x4, R42 ;  /* 0x0000000490d67825 */ /* 0x000fc600078e022a */
[----:B------:R-:W2:Y:S01]  /*11dd0*/  LDL.LU.64 R42, [R1+0x190] ;  /* 0x00019000012a7983 */ /* 0x000ea20000300a00 */
[----:B---3--:R-:W-:-:S03]  /*11de0*/  IMAD.WIDE R212, R144, 0x4, R46 ;  /* 0x0000000490d47825 */ /* 0x008fc600078e022e */
[----:B------:R-:W-:Y:S04]  /*11df0*/  STL.64 [R1+0x298], R220 ;  /* 0x000298dc01007387 */ /* 0x000fe80000100a00 */
[----:B------:R-:W3:Y:S04]  /*11e00*/  LDL.LU.64 R46, [R1+0x160] ;  /* 0x00016000012e7983 */ /* 0x000ee80000300a00 */
[----:B------:R-:W-:Y:S04]  /*11e10*/  STL.64 [R1+0x7b8], R218 ;  /* 0x0007b8da01007387 */ /* 0x000fe80000100a00 */
[----:B------:R-:W3:Y:S01]  /*11e20*/  LDL.LU.64 R48, [R1+0x130] ;  /* 0x0001300001307983 */ /* 0x000ee20000300a00 */
[----:B----4-:R-:W-:-:S03]  /*11e30*/  IMAD.WIDE R210, R144, 0x4, R244 ;  /* 0x0000000490d27825 */ /* 0x010fc600078e02f4 */
[----:B------:R-:W4:Y:S01]  /*11e40*/  LDL.LU.64 R244, [R1+0x100] ;  /* 0x0001000001f47983 */ /* 0x000f220000300a00 */
[----:B------:R-:W-:-:S03]  /*11e50*/  IMAD.WIDE R208, R144, 0x4, R36 ;  /* 0x0000000490d07825 */ /* 0x000fc600078e0224 */
[----:B------:R-:W-:Y:S01]  /*11e60*/  STL.64 [R1+0x7e0], R216 ;  /* 0x0007e0d801007387 */ /* 0x000fe20000100a00 */
[----:B------:R-:W-:-:S03]  /*11e70*/  IMAD.WIDE R206, R144, 0x4, R24 ;  /* 0x0000000490ce7825 */ /* 0x000fc600078e0218 */
[----:B------:R-:W-:Y:S01]  /*11e80*/  STL.64 [R1+0x800], R214 ;  /* 0x000800d601007387 */ /* 0x000fe20000100a00 */
[----:B------:R-:W-:-:S03]  /*11e90*/  IMAD.WIDE R204, R144, 0x4, R12 ;  /* 0x0000000490cc7825 */ /* 0x000fc600078e020c */
[----:B------:R-:W-:Y:S04]  /*11ea0*/  STL.64 [R1+0x820], R212 ;  /* 0x000820d401007387 */ /* 0x000fe80000100a00 */
[----:B------:R-:W-:Y:S04]  /*11eb0*/  STL.64 [R1+0x838], R210 ;  /* 0x000838d201007387 */ /* 0x000fe80000100a00 */
[----:B------:R-:W-:Y:S04]  /*11ec0*/  STL.64 [R1+0x850], R208 ;  /* 0x000850d001007387 */ /* 0x000fe80000100a00 */
[----:B------:R-:W-:Y:S04]  /*11ed0*/  STL.64 [R1+0x860], R206 ;  /* 0x000860ce01007387 */ /* 0x000fe80000100a00 */
[----:B------:R-:W-:Y:S01]  /*11ee0*/  STL.64 [R1+0x870], R204 ;  /* 0x000870cc01007387 */ /* 0x000fe20000100a00 */
[----:B------:R-:W-:-:S03]  /*11ef0*/  IMAD.WIDE R36, R144, 0x4, R56 ;  /* 0x0000000490247825 */ /* 0x000fc600078e0238 */
[----:B------:R-:W4:Y:S01]  /*11f00*/  LDL.LU.64 R56, [R1+0x380] ;  /* 0x0003800001387983 */ /* 0x000f220000300a00 */
[----:B-1----:R-:W-:-:S03]  /*11f10*/  IMAD.WIDE R38, R144, 0x4, R54 ;  /* 0x0000000490267825 */ /* 0x002fc600078e0236 */
[----:B------:R-:W4:Y:S01]  /*11f20*/  LDL.LU.64 R54, [R1+0x330] ;  /* 0x0003300001367983 */ /* 0x000f220000300a00 */
[----:B--2---:R-:W-:-:S03]  /*11f30*/  IMAD.WIDE R202, R144, 0x4, R52 ;  /* 0x0000000490ca7825 */ /* 0x004fc600078e0234 */
[----:B------:R-:W2:Y:S01]  /*11f40*/  LDL.LU.64 R52, [R1+0x2f8] ;  /* 0x0002f80001347983 */ /* 0x000ea20000300a00 */
[----:B------:R-:W-:-:S03]  /*11f50*/  IMAD.WIDE R200, R144, 0x4, R50 ;  /* 0x0000000490c87825 */ /* 0x000fc600078e0232 */
[----:B------:R-:W2:Y:S01]  /*11f60*/  LDL.LU.64 R50, [R1+0x2c0] ;  /* 0x0002c00001327983 */ /* 0x000ea20000300a00 */
[----:B------:R-:W-:-:S04]  /*11f70*/  IMAD.WIDE R198, R144, 0x4, R44 ;  /* 0x0000000490c67825 */ /* 0x000fc800078e022c */
[----:B------:R-:W-:-:S04]  /*11f80*/  IMAD.WIDE R24, R144, 0x4, R60 ;  /* 0x0000000490187825 */ /* 0x000fc800078e023c */
[C---:B------:R-:W-:Y:S02]  /*11f90*/  IMAD.WIDE R196, R144.reuse, 0x4, R42 ;  /* 0x0000000490c47825 */ /* 0x040fe400078e022a */
[----:B------:R-:W2:Y:S04]  /*11fa0*/  LDL.LU.64 R42, [R1+0x288] ;  /* 0x00028800012a7983 */ /* 0x000ea80000300a00 */
[----:B------:R-:W2:Y:S01]  /*11fb0*/  LDL.LU.64 R44, [R1+0x250] ;  /* 0x00025000012c7983 */ /* 0x000ea20000300a00 */
[----:B---3--:R-:W-:-:S03]  /*11fc0*/  IMAD.WIDE R194, R144, 0x4, R46 ;  /* 0x0000000490c27825 */ /* 0x008fc600078e022e */
[----:B------:R-:W-:Y:S04]  /*11fd0*/  STL.64 [R1+0x108], R202 ;  /* 0x000108ca01007387 */ /* 0x000fe80000100a00 */
[----:B------:R-:W3:Y:S01]  /*11fe0*/  LDL.LU.64 R46, [R1+0x218] ;  /* 0x00021800012e7983 */ /* 0x000ee20000300a00 */
[----:B------:R-:W-:-:S03]  /*11ff0*/  IMAD.WIDE R192, R144, 0x4, R48 ;  /* 0x0000000490c07825 */ /* 0x000fc600078e0230 */
[----:B------:R-:W-:Y:S04]  /*12000*/  STL.64 [R1+0x138], R200 ;  /* 0x000138c801007387 */ /* 0x000fe80000100a00 */
[----:B------:R-:W3:Y:S04]  /*12010*/  LDL.LU.64 R48, [R1+0x1e8] ;  /* 0x0001e80001307983 */ /* 0x000ee80000300a00 */
[----:B------:R-:W-:Y:S04]  /*12020*/  STL.64 [R1+0x170], R198 ;  /* 0x000170c601007387 */ /* 0x000fe80000100a00 */
[----:B------:R-:W3:Y:S04]  /*12030*/  LDL.LU.64 R60, [R1+0x1b8] ;  /* 0x0001b800013c7983 */ /* 0x000ee80000300a00 */
[----:B------:R-:W3:Y:S04]  /*12040*/  LDL.LU.64 R72, [R1+0x188] ;  /* 0x0001880001487983 */ /* 0x000ee80000300a00 */
[----:B------:R-:W3:Y:S01]  /*12050*/  LDL.LU.64 R70, [R1+0x158] ;  /* 0x0001580001467983 */ /* 0x000ee20000300a00 */
[----:B----4-:R-:W-:-:S03]  /*12060*/  IMAD.WIDE R190, R144, 0x4, R244 ;  /* 0x0000000490be7825 */ /* 0x010fc600078e02f4 */
[----:B------:R-:W4:Y:S01]  /*12070*/  LDL.LU.64 R244, [R1+0x128] ;  /* 0x0001280001f47983 */ /* 0x000f220000300a00 */
[----:B------:R-:W-:-:S03]  /*12080*/  IMAD.WIDE R188, R144, 0x4, R34 ;  /* 0x0000000490bc7825 */ /* 0x000fc600078e0222 */
[----:B------:R-:W4:Y:S01]  /*12090*/  LDL.LU.64 R68, [R1+0xf8] ;  /* 0x0000f80001447983 */ /* 0x000f220000300a00 */
[----:B------:R-:W-:-:S03]  /*120a0*/  IMAD.WIDE R186, R144, 0x4, R22 ;  /* 0x0000000490ba7825 */ /* 0x000fc600078e0216 */
[----:B------:R-:W-:Y:S04]  /*120b0*/  STL.64 [R1+0x258], R196 ;  /* 0x000258c401007387 */ /* 0x000fe80000100a00 */
[----:B------:R-:W-:Y:S04]  /*120c0*/  STL.64 [R1+0x160], R194 ;  /* 0x000160c201007387 */ /* 0x000fe80000100a00 */
[----:B------:R-:W-:Y:S04]  /*120d0*/  STL.64 [R1+0x7d8], R192 ;  /* 0x0007d8c001007387 */ /* 0x000fe80000100a00 */
[----:B------:R-:W-:Y:S04]  /*120e0*/  STL.64 [R1+0x7f8], R190 ;  /* 0x0007f8be01007387 */ /* 0x000fe80000100a00 */
[----:B------:R-:W-:Y:S04]  /*120f0*/  STL.64 [R1+0x818], R188 ;  /* 0x000818bc01007387 */ /* 0x000fe80000100a00 */
[----:B------:R-:W-:Y:S04]  /*12100*/  STL.64 [R1+0x830], R186 ;  /* 0x000830ba01007387 */ /* 0x000fe80000100a00 */
[----:B------:R-:W4:Y:S01]  /*12110*/  LDL.LU.64 R66, [R1+0x378] ;  /* 0x0003780001427983 */ /* 0x000f220000300a00 */
[----:B------:R-:W-:-:S04]  /*12120*/  IMAD.WIDE R184, R144, 0x4, R10 ;  /* 0x0000000490b87825 */ /* 0x000fc800078e020a */
[C---:B------:R-:W-:Y:S01]  /*12130*/  IMAD.WIDE R12, R144.reuse, 0x4, R64 ;  /* 0x00000004900c7825 */ /* 0x040fe200078e0240 */
[----:B------:R-:W-:Y:S03]  /*12140*/  STL.64 [R1+0x848], R184 ;  /* 0x000848b801007387 */ /* 0x000fe60000100a00 */
[C---:B------:R-:W-:Y:S01]  /*12150*/  IMAD.WIDE R14, R144.reuse, 0x4, R62 ;  /* 0x00000004900e7825 */ /* 0x040fe200078e023e */
[----:B------:R-:W4:Y:S04]  /*12160*/  LDL.LU.64 R64, [R1+0x328] ;  /* 0x0003280001407983 */ /* 0x000f280000300a00 */
[----:B------:R-:W4:Y:S01]  /*12170*/  LDL.LU.64 R62, [R1+0x2f0] ;  /* 0x0002f000013e7983 */ /* 0x000f220000300a00 */
[----:B------:R-:W-:-:S04]  /*12180*/  IMAD.WIDE R22, R144, 0x4, R54 ;  /* 0x0000000490167825 */ /* 0x000fc800078e0236 */
[----:B--2---:R-:W-:-:S04]  /*12190*/  IMAD.WIDE R34, R144, 0x4, R52 ;  /* 0x0000000490227825 */ /* 0x004fc800078e0234 */
[C---:B------:R-:W-:Y:S02]  /*121a0*/  IMAD.WIDE R40, R144.reuse, 0x4, R50 ;  /* 0x0000000490287825 */ /* 0x040fe400078e0232 */
[----:B------:R-:W2:Y:S02]  /*121b0*/  LDL.LU.64 R50, [R1+0x2b8] ;  /* 0x0002b80001327983 */ /* 0x000ea40000300a00 */
[C---:B------:R-:W-:Y:S02]  /*121c0*/  IMAD.WIDE R10, R144.reuse, 0x4, R56 ;  /* 0x00000004900a7825 */ /* 0x040fe400078e0238 */
[----:B------:R-:W2:Y:S02]  /*121d0*/  LDL.LU.64 R52, [R1+0x280] ;  /* 0x0002800001347983 */ /* 0x000ea40000300a00 */
[C---:B------:R-:W-:Y:S02]  /*121e0*/  IMAD.WIDE R26, R144.reuse, 0x4, R58 ;  /* 0x00000004901a7825 */ /* 0x040fe400078e023a */
[----:B------:R-:W2:Y:S04]  /*121f0*/  LDL.LU.64 R54, [R1+0x248] ;  /* 0x0002480001367983 */ /* 0x000ea80000300a00 */
[----:B------:R-:W2:Y:S04]  /*12200*/  LDL.LU.64 R56, [R1+0x210] ;  /* 0x0002100001387983 */ /* 0x000ea80000300a00 */
[----:B------:R-:W2:Y:S01]  /*12210*/  LDL.LU.64 R58, [R1+0x1e0] ;  /* 0x0001e000013a7983 */ /* 0x000ea20000300a00 */
[----:B---3--:R-:W-:-:S03]  /*12220*/  IMAD.WIDE R182, R144, 0x4, R60 ;  /* 0x0000000490b67825 */ /* 0x008fc600078e023c */
[----:B------:R-:W3:Y:S01]  /*12230*/  LDL.LU.64 R60, [R1+0x1b0] ;  /* 0x0001b000013c7983 */ /* 0x000ee20000300a00 */
[----:B----4-:R-:W-:-:S03]  /*12240*/  IMAD.WIDE R176, R144, 0x4, R244 ;  /* 0x0000000490b07825 */ /* 0x010fc600078e02f4 */
[----:B------:R-:W4:Y:S01]  /*12250*/  LDL.LU.64 R244, [R1+0x180] ;  /* 0x0001800001f47983 */ /* 0x000f220000300a00 */
[----:B------:R-:W-:-:S03]  /*12260*/  IMAD.WIDE R180, R144, 0x4, R72 ;  /* 0x0000000490b47825 */ /* 0x000fc600078e0248 */
[----:B------:R-:W2:Y:S01]  /*12270*/  LDL.LU.64 R76, [R1+0x150] ;  /* 0x00015000014c7983 */ /* 0x000ea20000300a00 */
[----:B------:R-:W-:-:S03]  /*12280*/  IMAD.WIDE R178, R144, 0x4, R70 ;  /* 0x0000000490b27825 */ /* 0x000fc600078e0246 */
[----:B------:R-:W-:Y:S01]  /*12290*/  STL.64 [R1+0x100], R182 ;  /* 0x000100b601007387 */ /* 0x000fe20000100a00 */
[----:B------:R-:W-:-:S03]  /*122a0*/  IMAD.WIDE R174, R144, 0x4, R68 ;  /* 0x0000000490ae7825 */ /* 0x000fc600078e0244 */
[----:B------:R-:W3:Y:S01]  /*122b0*/  LDL.LU.64 R82, [R1+0x120] ;  /* 0x0001200001527983 */ /* 0x000ee20000300a00 */
[----:B------:R-:W-:-:S03]  /*122c0*/  IMAD.WIDE R172, R144, 0x4, R32 ;  /* 0x0000000490ac7825 */ /* 0x000fc600078e0220 */
[----:B------:R-:W3:Y:S01]  /*122d0*/  LDL.LU.64 R78, [R1+0xf0] ;  /* 0x0000f000014e7983 */ /* 0x000ee20000300a00 */
[----:B------:R-:W-:-:S03]  /*122e0*/  IMAD.WIDE R170, R144, 0x4, R20 ;  /* 0x0000000490aa7825 */ /* 0x000fc600078e0214 */
[----:B------:R-:W-:Y:S01]  /*122f0*/  STL.64 [R1+0x130], R180 ;  /* 0x000130b401007387 */ /* 0x000fe20000100a00 */
[----:B------:R-:W-:-:S03]  /*12300*/  IMAD.WIDE R168, R144, 0x4, R8 ;  /* 0x0000000490a87825 */ /* 0x000fc600078e0208 */
[----:B------:R-:W-:Y:S04]  /*12310*/  STL.64 [R1+0x158], R178 ;  /* 0x000158b201007387 */ /* 0x000fe80000100a00 */
[----:B------:R-:W-:Y:S04]  /*12320*/  STL.64 [R1+0x798], R176 ;  /* 0x000798b001007387 */ /* 0x000fe80000100a00 */
[----:B------:R-:W-:Y:S01]  /*12330*/  STL.64 [R1+0x7b0], R174 ;  /* 0x0007b0ae01007387 */ /* 0x000fe20000100a00 */
[----:B------:R-:W-:-:S03]  /*12340*/  IMAD.WIDE R8, R144, 0x4, R66 ;  /* 0x0000000490087825 */ /* 0x000fc600078e0242 */
[----:B------:R-:W-:Y:S04]  /*12350*/  STL.64 [R1+0x7d0], R172 ;  /* 0x0007d0ac01007387 */ /* 0x000fe80000100a00 */
[----:B------:R-:W-:Y:S04]  /*12360*/  STL.64 [R1+0x7f0], R170 ;  /* 0x0007f0aa01007387 */ /* 0x000fe80000100a00 */
[----:B------:R-:W-:Y:S04]  /*12370*/  STL.64 [R1+0x810], R168 ;  /* 0x000810a801007387 */ /* 0x000fe80000100a00 */
[----:B------:R-:W3:Y:S01]  /*12380*/  LDL.LU.64 R66, [R1+0x370] ;  /* 0x0003700001427983 */ /* 0x000ee20000300a00 */
[----:B------:R-:W-:-:S03]  /*12390*/  IMAD.WIDE R20, R144, 0x4, R64 ;  /* 0x0000000490147825 */ /* 0x000fc600078e0240 */
[----:B------:R-:W3:Y:S01]  /*123a0*/  LDL.LU.64 R64, [R1+0x320] ;  /* 0x0003200001407983 */ /* 0x000ee20000300a00 */
[----:B------:R-:W-:-:S03]  /*123b0*/  IMAD.WIDE R32, R144, 0x4, R62 ;  /* 0x0000000490207825 */ /* 0x000fc600078e023e */
[----:B------:R-:W3:Y:S04]  /*123c0*/  LDL.LU.64 R68, [R1+0x2e8] ;  /* 0x0002e80001447983 */ /* 0x000ee80000300a00 */
[----:B------:R-:W3:Y:S04]  /*123d0*/  LDL.LU.64 R70, [R1+0x2b0] ;  /* 0x0002b00001467983 */ /* 0x000ee80000300a00 */
[----:B------:R-:W3:Y:S04]  /*123e0*/  LDL.LU.64 R72, [R1+0x278] ;  /* 0x0002780001487983 */ /* 0x000ee80000300a00 */
[----:B------:R-:W3:Y:S01]  /*123f0*/  LDL.LU.64 R74, [R1+0x240] ;  /* 0x00024000014a7983 */ /* 0x000ee20000300a00 */
[----:B----4-:R-:W-:-:S03]  /*12400*/  IMAD.WIDE R62, R144, 0x4, R244 ;  /* 0x00000004903e7825 */ /* 0x010fc600078e02f4 */
[----:B------:R-:W4:Y:S01]  /*12410*/  LDL.LU.64 R244, [R1+0x208] ;  /* 0x0002080001f47983 */ /* 0x000f220000300a00 */
[----:B--2---:R-:W-:-:S03]  /*12420*/  IMAD.WIDE R166, R144, 0x4, R76 ;  /* 0x0000000490a67825 */ /* 0x004fc600078e024c */
[----:B------:R-:W2:Y:S04]  /*12430*/  LDL.LU.64 R80, [R1+0x1d8] ;  /* 0x0001d80001507983 */ /* 0x000ea80000300a00 */
[----:B------:R-:W2:Y:S04]  /*12440*/  LDL.LU.64 R84, [R1+0x1a8] ;  /* 0x0001a80001547983 */ /* 0x000ea80000300a00 */
[----:B------:R-:W2:Y:S04]  /*12450*/  LDL.LU.64 R88, [R1+0x178] ;  /* 0x0001780001587983 */ /* 0x000ea80000300a00 */
[----:B------:R-:W2:Y:S04]  /*12460*/  LDL.LU.64 R76, [R1+0x148] ;  /* 0x00014800014c7983 */ /* 0x000ea80000300a00 */
[----:B------:R-:W2:Y:S04]  /*12470*/  LDL.LU.64 R98, [R1+0x118] ;  /* 0x0001180001627983 */ /* 0x000ea80000300a00 */
[----:B------:R-:W2:Y:S01]  /*12480*/  LDL.LU.64 R96, [R1+0xe8] ;  /* 0x0000e80001607983 */ /* 0x000ea20000300a00 */
[----:B---3--:R-:W-:-:S03]  /*12490*/  IMAD.WIDE R164, R144, 0x4, R82 ;  /* 0x0000000490a47825 */ /* 0x008fc600078e0252 */
[----:B------:R-:W3:Y:S01]  /*124a0*/  LDL.LU.64 R94, [R1+0x368] ;  /* 0x00036800015e7983 */ /* 0x000ee20000300a00 */
[----:B------:R-:W-:-:S03]  /*124b0*/  IMAD.WIDE R162, R144, 0x4, R78 ;  /* 0x0000000490a27825 */ /* 0x000fc600078e024e */
[----:B------:R-:W3:Y:S01]  /*124c0*/  LDL.LU.64 R92, [R1+0x318] ;  /* 0x00031800015c7983 */ /* 0x000ee20000300a00 */
[----:B------:R-:W-:-:S03]  /*124d0*/  IMAD.WIDE R160, R144, 0x4, R30 ;  /* 0x0000000490a07825 */ /* 0x000fc600078e021e */
[----:B------:R-:W3:Y:S04]  /*124e0*/  LDL.LU.64 R90, [R1+0x2e0] ;  /* 0x0002e000015a7983 */ /* 0x000ee80000300a00 */
[----:B------:R-:W-:Y:S04]  /*124f0*/  STL.64 [R1+0xf8], R166 ;  /* 0x0000f8a601007387 */ /* 0x000fe80000100a00 */
[----:B------:R-:W-:Y:S01]  /*12500*/  STL.64 [R1+0x120], R164 ;  /* 0x000120a401007387 */ /* 0x000fe20000100a00 */
[----:B------:R-:W-:-:S03]  /*12510*/  IMAD.WIDE R30, R144, 0x4, R66 ;  /* 0x00000004901e7825 */ /* 0x000fc600078e0242 */
[----:B------:R-:W-:Y:S04]  /*12520*/  STL.64 [R1+0x780], R162 ;  /* 0x000780a201007387 */ /* 0x000fe80000100a00 */
[----:B------:R-:W3:Y:S04]  /*12530*/  LDL.LU.64 R86, [R1+0x2a8] ;  /* 0x0002a80001567983 */ /* 0x000ee80000300a00 */
[----:B------:R-:W3:Y:S01]  /*12540*/  LDL.LU.64 R66, [R1+0x270] ;  /* 0x0002700001427983 */ /* 0x000ee20000300a00 */
[----:B------:R-:W-:-:S04]  /*12550*/  IMAD.WIDE R158, R144, 0x4, R18 ;  /* 0x00000004909e7825 */ /* 0x000fc800078e0212 */
[C---:B------:R-:W-:Y:S01]  /*12560*/  IMAD.WIDE R156, R144.reuse, 0x4, R6 ;  /* 0x00000004909c7825 */ /* 0x040fe200078e0206 */
[----:B------:R-:W-:Y:S04]  /*12570*/  STL.64 [R1+0x790], R160 ;  /* 0x000790a001007387 */ /* 0x000fe80000100a00 */
[----:B------:R-:W-:Y:S04]  /*12580*/  STL.64 [R1+0x7a8], R158 ;  /* 0x0007a89e01007387 */ /* 0x000fe80000100a00 */
[----:B------:R-:W-:Y:S04]  /*12590*/  STL.64 [R1+0x7c8], R156 ;  /* 0x0007c89c01007387 */ /* 0x000fe80000100a00 */
[----:B------:R-:W3:Y:S01]  /*125a0*/  LDL.LU.64 R82, [R1+0x238] ;  /* 0x0002380001527983 */ /* 0x000ee20000300a00 */
[----:B----4-:R-:W-:-:S03]  /*125b0*/  IMAD.WIDE R78, R144, 0x4, R244 ;  /* 0x00000004904e7825 */ /* 0x010fc600078e02f4 */
[----:B------:R-:W4:Y:S01]  /*125c0*/  LDL.LU.64 R244, [R1+0x388] ;  /* 0x0003880001f47983 */ /* 0x000f220000300a00 */
[----:B------:R-:W-:-:S04]  /*125d0*/  IMAD.WIDE R2, R144, 0x4, R28 ;  /* 0x0000000490027825 */ /* 0x000fc800078e021c */
[C---:B------:R-:W-:Y:S01]  /*125e0*/  IMAD.WIDE R152, R144.reuse, 0x4, R16 ;  /* 0x0000000490987825 */ /* 0x040fe200078e0210 */
[----:B------:R1:W-:Y:S03]  /*125f0*/  STL.64 [R1+0x768], R2 ;  /* 0x0007680201007387 */ /* 0x0003e60000100a00 */
[----:B------:R-:W-:-:S04]  /*12600*/  IMAD.WIDE R150, R144, 0x4, R4 ;  /* 0x0000000490967825 */ /* 0x000fc800078e0204 */
[----:B--2---:R-:W-:-:S05]  /*12610*/  IMAD.WIDE R154, R144, 0x4, R96 ;  /* 0x00000004909a7825 */ /* 0x004fca00078e0260 */
[----:B------:R-:W-:Y:S04]  /*12620*/  STL.64 [R1+0x750], R154 ;  /* 0x0007509a01007387 */ /* 0x000fe80000100a00 */
[----:B------:R-:W2:Y:S01]  /*12630*/  LDL.LU.64 R108, [R1+0x390] ;  /* 0x00039000016c7983 */ /* 0x000ea20000300a00 */
[----:B---3--:R-:W-:-:S03]  /*12640*/  IMAD.WIDE R96, R144, 0x4, R92 ;  /* 0x0000000490607825 */ /* 0x008fc600078e025c */
[----:B------:R-:W3:Y:S04]  /*12650*/  LDL.LU.64 R110, [R1+0x398] ;  /* 0x00039800016e7983 */ /* 0x000ee80000300a00 */
[----:B------:R-:W2:Y:S04]  /*12660*/  LDL.LU.64 R112, [R1+0x3a0] ;  /* 0x0003a00001707983 */ /* 0x000ea80000300a00 */
[----:B------:R-:W-:Y:S04]  /*12670*/  STL.64 [R1+0x778], R152 ;  /* 0x0007789801007387 */ /* 0x000fe80000100a00 */
[----:B------:R-:W-:Y:S01]  /*12680*/  STL.64 [R1+0x788], R150 ;  /* 0x0007889601007387 */ /* 0x000fe20000100a00 */
[----:B------:R-:W-:-:S03]  /*12690*/  IMAD.WIDE R100, R144, 0x4, R86 ;  /* 0x0000000490647825 */ /* 0x000fc600078e0256 */
[----:B------:R-:W2:Y:S01]  /*126a0*/  LDL.LU.64 R92, [R1+0x3a8] ;  /* 0x0003a800015c7983 */ /* 0x000ea20000300a00 */
[----:B------:R-:W-:-:S03]  /*126b0*/  IMAD.WIDE R102, R144, 0x4, R66 ;  /* 0x0000000490667825 */ /* 0x000fc600078e0242 */
[----:B------:R-:W2:Y:S04]  /*126c0*/  LDL.LU.64 R86, [R1+0x3b0] ;  /* 0x0003b00001567983 */ /* 0x000ea80000300a00 */
[----:B------:R-:W2:Y:S04]  /*126d0*/  LDL.LU.64 R66, [R1+0x3b8] ;  /* 0x0003b80001427983 */ /* 0x000ea80000300a00 */
[----:B------:R-:W2:Y:S04]  /*126e0*/  LDL.LU.64 R16, [R1+0x3c0] ;  /* 0x0003c00001107983 */ /* 0x000ea80000300a00 */
[----:B------:R-:W2:Y:S04]  /*126f0*/  LDL.LU.64 R148, [R1+0x3d0] ;  /* 0x0003d00001947983 */ /* 0x000ea80000300a00 */
[----:B------:R-:W3:Y:S04]  /*12700*/  LDL.LU.64 R146, [R1+0x3c8] ;  /* 0x0003c80001927983 */ /* 0x000ee80000300a00 */
[----:B------:R-:W3:Y:S04]  /*12710*/  LDL.LU.64 R114, [R1+0x3d8] ;  /* 0x0003d80001727983 */ /* 0x000ee80000300a00 */
[----:B------:R-:W3:Y:S04]  /*12720*/  LDL.LU.64 R116, [R1+0x3e0] ;  /* 0x0003e00001747983 */ /* 0x000ee80000300a00 */
[----:B------:R-:W3:Y:S04]  /*12730*/  LDL.LU.64 R118, [R1+0x3e8] ;  /* 0x0003e80001767983 */ /* 0x000ee80000300a00 */
[----:B------:R-:W3:Y:S04]  /*12740*/  LDL.LU.64 R120, [R1+0x3f0] ;  /* 0x0003f00001787983 */ /* 0x000ee80000300a00 */
[----:B------:R-:W3:Y:S01]  /*12750*/  LDL.LU.64 R122, [R1+0x3f8] ;  /* 0x0003f800017a7983 */ /* 0x000ee20000300a00 */
[----:B------:R-:W-:-:S03]  /*12760*/  IMAD.WIDE R18, R144, 0x4, R98 ;  /* 0x0000000490127825 */ /* 0x000fc600078e0262 */
[----:B------:R-:W3:Y:S01]  /*12770*/  LDL.LU.64 R124, [R1+0x400] ;  /* 0x00040000017c7983 */ /* 0x000ee20000300a00 */
[----:B------:R-:W-:-:S03]  /*12780*/  IMAD.WIDE R98, R144, 0x4, R90 ;  /* 0x0000000490627825 */ /* 0x000fc600078e025a */
[----:B------:R-:W3:Y:S01]  /*12790*/  LDL.LU.64 R126, [R1+0x408] ;  /* 0x00040800017e7983 */ /* 0x000ee20000300a00 */
[----:B------:R-:W-:-:S03]  /*127a0*/  IMAD.WIDE R104, R144, 0x4, R82 ;  /* 0x0000000490687825 */ /* 0x000fc600078e0252 */
[----:B------:R-:W3:Y:S04]  /*127b0*/  LDL.LU.64 R128, [R1+0x410] ;  /* 0x0004100001807983 */ /* 0x000ee80000300a00 */
[----:B------:R-:W3:Y:S04]  /*127c0*/  LDL.LU.64 R130, [R1+0x418] ;  /* 0x0004180001827983 */ /* 0x000ee80000300a00 */
[----:B------:R-:W3:Y:S04]  /*127d0*/  LDL.LU.64 R236, [R1+0x420] ;  /* 0x0004200001ec7983 */ /* 0x000ee80000300a00 */
[----:B------:R-:W3:Y:S04]  /*127e0*/  LDL.LU.64 R90, [R1+0x428] ;  /* 0x00042800015a7983 */ /* 0x000ee80000300a00 */
[----:B------:R-:W3:Y:S04]  /*127f0*/  LDL.LU.64 R82, [R1+0x430] ;  /* 0x0004300001527983 */ /* 0x000ee80000300a00 */
[----:B------:R-:W3:Y:S04]  /*12800*/  LDL.LU.64 R28, [R1+0x438] ;  /* 0x00043800011c7983 */ /* 0x000ee80000300a00 */
[----:B------:R-:W3:Y:S04]  /*12810*/  LDL.LU.64 R6, [R1+0x440] ;  /* 0x0004400001067983 */ /* 0x000ee80000300a00 */
[----:B------:R-:W3:Y:S01]  /*12820*/  LDL.LU.64 R4, [R1+0x448] ;  /* 0x0004480001047983 */ /* 0x000ee20000300a00 */
[----:B----4-:R-:W-:-:S03]  /*12830*/  IMAD.WIDE R106, R144, 0x4, R244 ;  /* 0x00000004906a7825 */ /* 0x010fc600078e02f4 */
[----:B------:R-:W4:Y:S04]  /*12840*/  LDL.LU.64 R244, [R1+0x450] ;  /* 0x0004500001f47983 */ /* 0x000f280000300a00 */
[----:B------:R-:W4:Y:S04]  /*12850*/  LDL.64 R250, [R1+0x758] ;  /* 0x0007580001fa7983 */ /* 0x000f280000100a00 */
[----:B------:R-:W4:Y:S04]  /*12860*/  LDL.64 R248, [R1+0x770] ;  /* 0x0007700001f87983 */ /* 0x000f280000100a00 */
[----:B-1----:R-:W4:Y:S04]  /*12870*/  LDL.64 R2, [R1+0x2a0] ;  /* 0x0002a00001027983 */ /* 0x002f280000100a00 */
[----:B------:R-:W4:Y:S01]  /*12880*/  LDL.64 R134, [R1+0x7a0] ;  /* 0x0007a00001867983 */ /* 0x000f220000100a00 */
[----:B------:R-:W-:-:S05]  /*12890*/  IMAD.WIDE R246, R144, 0x4, R246 ;  /* 0x0000000490f67825 */ /* 0x000fca00078e02f6 */
[----:B------:R-:W-:Y:S04]  /*128a0*/  LDGSTS.E [R143+0x10000], desc[UR22][R246.64], P3 ;  /* 0x10000000f68f7fae */ /* 0x000fe800099a1016 */
[----:B------:R-:W-:Y:S01]  /*128b0*/  LDGSTS.E [R143+0x10400], desc[UR22][R132.64], P3 ;  /* 0x10400000848f7fae */ /* 0x000fe200099a1016 */
[----:B--2---:R-:W-:-:S04]  /*128c0*/  IMAD.WIDE R148, R144, 0x4, R148 ;  /* 0x0000000490947825 */ /* 0x004fc800078e0294 */
[C---:B---3--:R-:W-:Y:S01]  /*128d0*/  IMAD.WIDE R146, R144.reuse, 0x4, R146 ;  /* 0x0000000490927825 */ /* 0x048fe200078e0292 */
[----:B------:R-:W-:Y:S04]  /*128e0*/  STL.64 [R1+0x748], R148 ;  /* 0x0007489401007387 */ /* 0x000fe80000100a00 */
[----:B------:R-:W-:Y:S04]  /*128f0*/  STL.64 [R1+0x760], R146 ;  /* 0x0007609201007387 */ /* 0x000fe80000100a00 */
[----:B----4-:R-:W-:Y:S04]  /*12900*/  LDGSTS.E [R143+0x10800], desc[UR22][R250.64], P3 ;  /* 0x10800000fa8f7fae */ /* 0x010fe800099a1016 */
[----:B------:R-:W-:Y:S04]  /*12910*/  LDGSTS.E [R143+0x10c00], desc[UR22][R248.64], P3 ;  /* 0x10c00000f88f7fae */ /* 0x000fe800099a1016 */
[----:B------:R-:W-:Y:S04]  /*12920*/  LDGSTS.E [R143+0x11000], desc[UR22][R2.64], P3 ;  /* 0x11000000028f7fae */ /* 0x000fe800099a1016 */
[----:B------:R-:W2:Y:S04]  /*12930*/  LDL.LU.64 R250, [R1+0xce0] ;  /* 0x000ce00001fa7983 */ /* 0x000ea80000300a00 */
[----:B------:R-:W3:Y:S04]  /*12940*/  LDL.LU.64 R248, [R1+0xcd8] ;  /* 0x000cd80001f87983 */ /* 0x000ee80000300a00 */
[----:B------:R-:W4:Y:S04]  /*12950*/  LDL.LU.64 R2, [R1+0xcd0] ;  /* 0x000cd00001027983 */ /* 0x000f280000300a00 */
[----:B------:R-:W-:Y:S04]  /*12960*/  LDGSTS.E [R143+0x11400], desc[UR22][R134.64], P3 ;  /* 0x11400000868f7fae */ /* 0x000fe800099a1016 */
[----:B------:R-:W2:Y:S04]  /*12970*/  LDL.LU.64 R134, [R1+0xcc8] ;  /* 0x000cc80001867983 */ /* 0x000ea80000300a00 */
[----:B--2---:R-:W-:Y:S04]  /*12980*/  LDGSTS.E [R143+0x11800], desc[UR22][R134.64], P3 ;  /* 0x11800000868f7fae */ /* 0x004fe800099a1016 */
[----:B----4-:R1:W-:Y:S04]  /*12990*/  LDGSTS.E [R143+0x11c00], desc[UR22][R2.64], P3 ;  /* 0x11c00000028f7fae */ /* 0x0103e800099a1016 */
[----:B---3--:R-:W-:Y:S04]  /*129a0*/  LDGSTS.E [R143+0x12000], desc[UR22][R248.64], P3 ;  /* 0x12000000f88f7fae */ /* 0x008fe800099a1016 */
[----:B------:R-:W2:Y:S04]  /*129b0*/  LDL.LU.64 R134, [R1+0xcc0] ;  /* 0x000cc00001867983 */ /* 0x000ea80000300a00 */
[----:B------:R-:W3:Y:S01]  /*129c0*/  LDL.LU R3, [R1+0xcb8] ;  /* 0x000cb80001037983 */ /* 0x000ee20000300800 */
[C---:B------:R-:W-:Y:S01]  /*129d0*/  IMAD.WIDE R42, R144.reuse, 0x4, R42 ;  /* 0x00000004902a7825 */ /* 0x040fe200078e022a */
[----:B-1----:R-:W1:Y:S02]  /*129e0*/  LDC R2, c[0x0][0x3a0] ;  /* 0x0000e800ff027b82 */ /* 0x002e640000000800 */
[----:B------:R-:W4:Y:S04]  /*129f0*/  LDL.LU.64 R248, [R1+0xcb0] ;  /* 0x000cb00001f87983 */ /* 0x000f280000300a00 */
[----:B------:R-:W-:Y:S04]  /*12a00*/  LDGSTS.E [R143+0x12400], desc[UR22][R250.64], P3 ;  /* 0x12400000fa8f7fae */ /* 0x000fe800099a1016 */
[----:B------:R-:W-:Y:S04]  /*12a10*/  LDGSTS.E [R143+0x12800], desc[UR22][R136.64], P3 ;  /* 0x12800000888f7fae */ /* 0x000fe800099a1016 */
[----:B------:R-:W-:Y:S04]  /*12a20*/  LDGSTS.E [R143+0x12c00], desc[UR22][R138.64], P3 ;  /* 0x12c000008a8f7fae */ /* 0x000fe800099a1016 */
[----:B------:R-:W2:Y:S04]  /*12a30*/  LDL.LU.64 R250, [R1+0xca8] ;  /* 0x000ca80001fa7983 */ /* 0x000ea80000300a00 */
[----:B------:R-:W2:Y:S04]  /*12a40*/  LDL.LU.64 R136, [R1+0xca0] ;  /* 0x000ca00001887983 */ /* 0x000ea80000300a00 */
[----:B------:R-:W3:Y:S04]  /*12a50*/  LDL.LU.64 R138, [R1+0xc98] ;  /* 0x000c9800018a7983 */ /* 0x000ee80000300a00 */
[----:B------:R-:W-:Y:S04]  /*12a60*/  LDGSTS.E [R143+0x13000], desc[UR22][R140.64], P3 ;  /* 0x130000008c8f7fae */ /* 0x000fe800099a1016 */
[----:B------:R-:W-:Y:S04]  /*12a70*/  LDGSTS.E [R143+0x13400], desc[UR22][R234.64], P3 ;  /* 0x13400000ea8f7fae */ /* 0x000fe800099a1016 */
[----:B------:R-:W-:Y:S04]  /*12a80*/  LDGSTS.E [R143+0x13800], desc[UR22][R232.64], P3 ;  /* 0x13800000e88f7fae */ /* 0x000fe800099a1016 */
[----:B------:R-:W-:Y:S04]  /*12a90*/  LDGSTS.E [R143+0x13c00], desc[UR22][R230.64], P3 ;  /* 0x13c00000e68f7fae */ /* 0x000fe800099a1016 */
[----:B------:R-:W3:Y:S04]  /*12aa0*/  LDL.LU.64 R140, [R1+0xc90] ;  /* 0x000c9000018c7983 */ /* 0x000ee80000300a00 */
        /* <DEDUP_REMOVED lines=32> */
[----:B------:R2:W-:Y:S01]  /*12cb0*/  STL.64 [R1+0xc10], R136 ;  /* 0x000c108801007387 */ /* 0x0005e20000100a00 */
[----:B------:R-:W-:-:S03]  /*12cc0*/  IMAD.WIDE R44, R144, 0x4, R44 ;  /* 0x00000004902c7825 */ /* 0x000fc600078e022c */
[----:B---3--:R-:W-:Y:S01]  /*12cd0*/  LDGSTS.E [R138+0x10180], desc[UR22][R10.64], P3 ;  /* 0x101800000a8a7fae */ /* 0x008fe200099a1016 */
[----:B------:R-:W-:-:S03]  /*12ce0*/  IMAD.WIDE R46, R144, 0x4, R46 ;  /* 0x00000004902e7825 */ /* 0x000fc600078e022e */
[----:B------:R-:W-:Y:S04]  /*12cf0*/  LDGSTS.E [R138+0x10580], desc[UR22][R22.64], P3 ;  /* 0x10580000168a7fae */ /* 0x000fe800099a1016 */
[----:B--2---:R-:W2:Y:S01]  /*12d00*/  LDL.LU.64 R136, [R1+0x768] ;  /* 0x0007680001887983 */ /* 0x004ea20000300a00 */
[----:B------:R-:W-:-:S03]  /*12d10*/  IMAD.WIDE R48, R144, 0x4, R48 ;  /* 0x0000000490307825 */ /* 0x000fc600078e0230 */
        /* <DEDUP_REMOVED lines=8> */
[----:B------:R-:W-:Y:S01]  /*12da0*/  LDGSTS.E [R138+0x12980], desc[UR22][R178.64], P3 ;  /* 0x12980000b28a7fae */ /* 0x000fe200099a1016 */
[----:B------:R-:W-:-:S03]  /*12db0*/  IMAD.WIDE R50, R144, 0x4, R50 ;  /* 0x0000000490327825 */ /* 0x000fc600078e0232 */
        /* <DEDUP_REMOVED lines=42> */
[----:B------:R-:W-:Y:S01]  /*13060*/  LDGSTS.E [R140+0x11e80], desc[UR22][R80.64], P3 ;  /* 0x11e80000508c7fae */ /* 0x000fe200099a1016 */
[----:B------:R-:W-:-:S03]  /*13070*/  IMAD.WIDE R94, R144, 0x4, R94 ;  /* 0x00000004905e7825 */ /* 0x000fc600078e025e */
[----:B------:R-:W-:Y:S04]  /*13080*/  LDGSTS.E [R140+0x12280], desc[UR22][R84.64], P3 ;  /* 0x12280000548c7fae */ /* 0x000fe800099a1016 */
[----:B------:R-:W-:Y:S04]  /*13090*/  LDGSTS.E [R140+0x12680], desc[UR22][R88.64], P3 ;  /* 0x12680000588c7fae */ /* 0x000fe800099a1016 */
[----:B------:R-:W-:Y:S04]  /*130a0*/  LDGSTS.E [R140+0x12a80], desc[UR22][R76.64], P3 ;  /* 0x12a800004c8c7fae */ /* 0x000fe800099a1016 */
[----:B------:R-:W-:Y:S04]  /*130b0*/  LDGSTS.E [R140+0x12e80], desc[UR22][R18.64], P3 ;  /* 0x12e80000128c7fae */ /* 0x000fe800099a1016 */
[----:B------:R-:W-:Y:S04]  /*130c0*/  STL.64 [R1+0xb38], R138 ;  /* 0x000b388a01007387 */ /* 0x000fe80000100a00 */
[----:B------:R-:W-:Y:S01]  /*130d0*/  LDGSTS.E [R140+0x13280], desc[UR22][R154.64], P3 ;  /* 0x132800009a8c7fae */ /* 0x000fe200099a1016 */
[----:B------:R-:W-:-:S04]  /*130e0*/  IMAD.WIDE R108, R144, 0x4, R108 ;  /* 0x00000004906c7825 */ /* 0x000fc800078e026c */
[C---:B------:R-:W-:Y:S01]  /*130f0*/  IMAD.WIDE R110, R144.reuse, 0x4, R110 ;  /* 0x00000004906e7825 */ /* 0x040fe200078e026e */
[----:B------:R-:W3:Y:S03]  /*13100*/  LDL.LU.64 R154, [R1+0x740] ;  /* 0x00074000019a7983 */ /* 0x000ee60000300a00 */
[----:B------:R-:W-:-:S04]  /*13110*/  IMAD.WIDE R112, R144, 0x4, R112 ;  /* 0x0000000490707825 */ /* 0x000fc800078e0270 */
[----:B------:R-:W-:-:S04]  /*13120*/  IMAD.WIDE R92, R144, 0x4, R92 ;  /* 0x00000004905c7825 */ /* 0x000fc800078e025c */
[----:B------:R-:W-:-:S04]  /*13130*/  IMAD.WIDE R86, R144, 0x4, R86 ;  /* 0x0000000490567825 */ /* 0x000fc800078e0256 */
[----:B------:R-:W-:-:S04]  /*13140*/  IMAD.WIDE R66, R144, 0x4, R66 ;  /* 0x0000000490427825 */ /* 0x000fc800078e0242 */
[C---:B------:R-:W-:Y:S01]  /*13150*/  IMAD.WIDE R16, R144.reuse, 0x4, R16 ;  /* 0x0000000490107825 */ /* 0x040fe200078e0210 */
[----:B--2---:R-:W-:Y:S04]  /*13160*/  LDGSTS.E [R140+0x13680], desc[UR22][R136.64], P3 ;  /* 0x13680000888c7fae */ /* 0x004fe800099a1016 */
[----:B------:R-:W-:Y:S04]  /*13170*/  LDGSTS.E [R140+0x13a80], desc[UR22][R152.64], P3 ;  /* 0x13a80000988c7fae */ /* 0x000fe800099a1016 */
[----:B------:R-:W-:Y:S04]  /*13180*/  LDGSTS.E [R140+0x13e80], desc[UR22][R150.64], P3 ;  /* 0x13e80000968c7fae */ /* 0x000fe800099a1016 */
[----:B------:R-:W-:Y:S04]  /*13190*/  LDGSTS.E [R141+0x10300], desc[UR22][R94.64], P3 ;  /* 0x103000005e8d7fae */ /* 0x000fe800099a1016 */
[----:B------:R-:W-:Y:S04]  /*131a0*/  LDGSTS.E [R141+0x10700], desc[UR22][R96.64], P3 ;  /* 0x10700000608d7fae */ /* 0x000fe800099a1016 */
[----:B------:R-:W-:Y:S04]  /*131b0*/  LDGSTS.E [R141+0x10b00], desc[UR22][R98.64], P3 ;  /* 0x10b00000628d7fae */ /* 0x000fe800099a1016 */
[----:B------:R-:W-:Y:S04]  /*131c0*/  LDGSTS.E [R141+0x10f00], desc[UR22][R100.64], P3 ;  /* 0x10f00000648d7fae */ /* 0x000fe800099a1016 */
[----:B------:R-:W2:Y:S04]  /*131d0*/  LDL.LU.64 R152, [R1+0x738] ;  /* 0x0007380001987983 */ /* 0x000ea80000300a00 */
[----:B------:R-:W-:Y:S04]  /*131e0*/  LDGSTS.E [R141+0x11300], desc[UR22][R102.64], P3 ;  /* 0x11300000668d7fae */ /* 0x000fe800099a1016 */
[----:B------:R-:W-:Y:S04]  /*131f0*/  LDGSTS.E [R141+0x11700], desc[UR22][R104.64], P3 ;  /* 0x11700000688d7fae */ /* 0x000fe800099a1016 */
[----:B------:R-:W-:Y:S04]  /*13200*/  LDGSTS.E [R141+0x11b00], desc[UR22][R106.64], P3 ;  /* 0x11b000006a8d7fae */ /* 0x000fe800099a1016 */
[----:B------:R-:W-:Y:S04]  /*13210*/  LDGSTS.E [R141+0x11f00], desc[UR22][R108.64], P3 ;  /* 0x11f000006c8d7fae */ /* 0x000fe800099a1016 */
[----:B------:R-:W-:Y:S04]  /*13220*/  LDGSTS.E [R141+0x12300], desc[UR22][R110.64], P3 ;  /* 0x123000006e8d7fae */ /* 0x000fe800099a1016 */
[----:B------:R-:W-:Y:S04]  /*13230*/  LDGSTS.E [R141+0x12700], desc[UR22][R112.64], P3 ;  /* 0x12700000708d7fae */ /* 0x000fe800099a1016 */
[----:B------:R-:W4:Y:S04]  /*13240*/  LDL.LU.64 R150, [R1+0x730] ;  /* 0x0007300001967983 */ /* 0x000f280000300a00 */
[----:B------:R-:W-:Y:S04]  /*13250*/  LDGSTS.E [R141+0x12b00], desc[UR22][R92.64], P3 ;  /* 0x12b000005c8d7fae */ /* 0x000fe800099a1016 */
[----:B------:R-:W-:Y:S04]  /*13260*/  LDGSTS.E [R141+0x12f00], desc[UR22][R86.64], P3 ;  /* 0x12f00000568d7fae */ /* 0x000fe800099a1016 */
[----:B------:R-:W-:Y:S04]  /*13270*/  LDGSTS.E [R141+0x13300], desc[UR22][R66.64], P3 ;  /* 0x13300000428d7fae */ /* 0x000fe800099a1016 */
[----:B------:R-:W-:Y:S04]  /*13280*/  LDGSTS.E [R141+0x13700], desc[UR22][R16.64], P3 ;  /* 0x13700000108d7fae */ /* 0x000fe800099a1016 */
[----:B------:R-:W-:Y:S01]  /*13290*/  LDGSTS.E [R141+0x13b00], desc[UR22][R148.64], P3 ;  /* 0x13b00000948d7fae */ /* 0x000fe200099a1016 */
[----:B------:R-:W-:-:S03]  /*132a0*/  IMAD.WIDE R114, R144, 0x4, R114 ;  /* 0x0000000490727825 */ /* 0x000fc600078e0272 */
[----:B------:R1:W-:Y:S01]  /*132b0*/  LDGSTS.E [R141+0x13f00], desc[UR22][R146.64], P3 ;  /* 0x13f00000928d7fae */ /* 0x0003e200099a1016 */
[----:B------:R-:W-:-:S03]  /*132c0*/  IMAD.WIDE R116, R144, 0x4, R116 ;  /* 0x0000000490747825 */ /* 0x000fc600078e0274 */
[----:B------:R-:W-:Y:S04]  /*132d0*/  LDGSTS.E [R142+0x10380], desc[UR22][R114.64], P3 ;  /* 0x10380000728e7fae */ /* 0x000fe800099a1016 */
[----:B------:R-:W4:Y:S04]  /*132e0*/  LDL.LU.64 R148, [R1+0x728] ;  /* 0x0007280001947983 */ /* 0x000f280000300a00 */
[----:B------:R-:W4:Y:S01]  /*132f0*/  LDL.LU.64 R156, [R1+0x720] ;  /* 0x00072000019c7983 */ /* 0x000f220000300a00 */
[C---:B------:R-:W-:Y:S01]  /*13300*/  IMAD.WIDE R118, R144.reuse, 0x4, R118 ;  /* 0x0000000490767825 */ /* 0x040fe200078e0276 */
[----:B-1----:R-:W1:Y:S02]  /*13310*/  LDC R147, c[0x0][0x3a0] ;  /* 0x0000e800ff937b82 */ /* 0x002e640000000800 */
[----:B------:R1:W-:Y:S01]  /*13320*/  STL.64 [R1+0xad8], R140 ;  /* 0x000ad88c01007387 */ /* 0x0003e20000100a00 */
[----:B------:R-:W-:-:S03]  /*13330*/  IMAD.WIDE R120, R144, 0x4, R120 ;  /* 0x0000000490787825 */ /* 0x000fc600078e0278 */
[----:B------:R-:W-:Y:S01]  /*13340*/  LDGSTS.E [R142+0x10780], desc[UR22][R116.64], P3 ;  /* 0x10780000748e7fae */ /* 0x000fe200099a1016 */
[C---:B------:R-:W-:Y:S01]  /*13350*/  IMAD.WIDE R122, R144.reuse, 0x4, R122 ;  /* 0x00000004907a7825 */ /* 0x040fe200078e027a */
[----:B------:R-:W2:Y:S02]  /*13360*/  LDC R146, c[0x0][0x3a0] ;  /* 0x0000e800ff927b82 */ /* 0x000ea40000000800 */
[----:B------:R-:W-:Y:S01]  /*13370*/  LDGSTS.E [R142+0x10b80], desc[UR22][R118.64], P3 ;  /* 0x10b80000768e7fae */ /* 0x000fe200099a1016 */
[----:B------:R-:W-:-:S03]  /*13380*/  IMAD.WIDE R124, R144, 0x4, R124 ;  /* 0x00000004907c7825 */ /* 0x000fc600078e027c */
[----:B------:R-:W-:Y:S01]  /*13390*/  LDGSTS.E [R142+0x10f80], desc[UR22][R120.64], P3 ;  /* 0x10f80000788e7fae */ /* 0x000fe200099a1016 */
[C---:B------:R-:W-:Y:S01]  /*133a0*/  IMAD.WIDE R126, R144.reuse, 0x4, R126 ;  /* 0x00000004907e7825 */ /* 0x040fe200078e027e */
[----:B-1----:R-:W1:Y:S02]  /*133b0*/  LDC R140, c[0x0][0x3a0] ;  /* 0x0000e800ff8c7b82 */ /* 0x002e640000000800 */
        /* <DEDUP_REMOVED lines=21> */
[----:B------:R-:W0:Y:S01]  /*13510*/  LDGDEPBAR ;  /* 0x00000000000079af */ /* 0x000e220000000000 */
[C---:B---3--:R-:W-:Y:S01]  /*13520*/  IMAD.WIDE R230, R135.reuse, 0x4, R154 ;  /* 0x0000000487e67825 */ /* 0x048fe200078e029a */
[----:B------:R-:W-:Y:S06]  /*13530*/  BAR.SYNC.DEFER_BLOCKING 0x0 ;  /* 0x0000000000007b1d */ /* 0x000fec0000010000 */
[----:B------:R-:W3:Y:S04]  /*13540*/  LDL.LU.64 R154, [R1+0x718] ;  /* 0x00071800019a7983 */ /* 0x000ee80000300a00 */
[----:B------:R-:W-:Y:S01]  /*13550*/  STL.64 [R1+0xab8], R230 ;  /* 0x000ab8e601007387 */ /* 0x000fe20000100a00 */
[----:B--2---:R-:W-:-:S04]  /*13560*/  IMAD.WIDE R224, R135, 0x4, R152 ;  /* 0x0000000487e07825 */ /* 0x004fc800078e0298 */
[C---:B----4-:R-:W-:Y:S01]  /*13570*/  IMAD.WIDE R218, R135.reuse, 0x4, R150 ;  /* 0x0000000487da7825 */ /* 0x050fe200078e0296 */
[----:B------:R-:W2:Y:S04]  /*13580*/  LDL.LU.64 R152, [R1+0x710] ;  /* 0x0007100001987983 */ /* 0x000ea80000300a00 */
[----:B------:R-:W-:Y:S04]  /*13590*/  STL.64 [R1+0xac0], R224 ;  /* 0x000ac0e001007387 */ /* 0x000fe80000100a00 */
[----:B------:R-:W4:Y:S04]  /*135a0*/  LDL.LU.64 R150, [R1+0x708] ;  /* 0x0007080001967983 */ /* 0x000f280000300a00 */
[----:B------:R-:W-:Y:S01]  /*135b0*/  STL.64 [R1+0xac8], R218 ;  /* 0x000ac8da01007387 */ /* 0x000fe20000100a00 */
[----:B------:R-:W-:-:S04]  /*135c0*/  IMAD.WIDE R212, R135, 0x4, R148 ;  /* 0x0000000487d47825 */ /* 0x000fc800078e0294 */
[----:B------:R-:W-:Y:S01]  /*135d0*/  IMAD.WIDE R206, R135, 0x4, R156 ;  /* 0x0000000487ce7825 */ /* 0x000fe200078e029c */
[----:B------:R-:W4:Y:S04]  /*135e0*/  LDL.LU.64 R148, [R1+0x700] ;  /* 0x0007000001947983 */ /* 0x000f280000300a00 */
[----:B------:R1:W-:Y:S04]  /*135f0*/  STL.64 [R1+0xad0], R212 ;  /* 0x000ad0d401007387 */ /* 0x0003e80000100a00 */
[----:B------:R-:W4:Y:S04]  /*13600*/  LDL.LU.64 R156, [R1+0x6f8] ;  /* 0x0006f800019c7983 */ /* 0x000f280000300a00 */
[----:B------:R-:W-:Y:S01]  /*13610*/  STL.64 [R1+0xae0], R206 ;  /* 0x000ae0ce01007387 */ /* 0x000fe20000100a00 */
[----:B------:R-:W-:-:S03]  /*13620*/  ISETP.GE.U32.AND P3, PT, R0, 0x7ffffe7d, PT ;  /* 0x7ffffe7d0000780c */ /* 0x000fc60003f66070 */
[----:B------:R-:W-:Y:S01]  /*13630*/  @!PT LDS RZ, [RZ] ;  /* 0x00000000fffff984 */ /* 0x000fe20000000800 */
[----:B------:R-:W-:Y:S01]  /*13640*/  @!PT LDS RZ, [RZ] ;  /* 0x00000000fffff984 */ /* 0x000fe20000000800 */
[----:B------:R-:W-:Y:S01]  /*13650*/  @!PT LDS RZ, [RZ] ;  /* 0x00000000fffff984 */ /* 0x000fe20000000800 */
[----:B------:R-:W-:Y:S01]  /*13660*/  LDGSTS.E [R134+0x60000], desc[UR22][R230.64], !P5 ;  /* 0x60000000e6867fae */ /* 0x000fe2000e9a1016 */
[----:B---3--:R-:W-:-:S03]  /*13670*/  IMAD.WIDE R200, R135, 0x4, R154 ;  /* 0x0000000487c87825 */ /* 0x008fc600078e029a */
[----:B------:R-:W-:Y:S04]  /*13680*/  LDGSTS.E [R134+0x60004], desc[UR22][R224.64], !P2 ;  /* 0x60004000e0867fae */ /* 0x000fe8000d1a1016 */
[----:B------:R-:W3:Y:S04]  /*13690*/  LDL.LU.64 R154, [R1+0x6f0] ;  /* 0x0006f000019a7983 */ /* 0x000ee80000300a00 */
[----:B------:R-:W-:Y:S01]  /*136a0*/  STL.64 [R1+0xae8], R200 ;  /* 0x000ae8c801007387 */ /* 0x000fe20000100a00 */
[----:B--2---:R-:W-:-:S03]  /*136b0*/  IMAD.WIDE R194, R135, 0x4, R152 ;  /* 0x0000000487c27825 */ /* 0x004fc600078e0298 */
[----:B------:R-:W-:Y:S04]  /*136c0*/  LDGSTS.E [R134+0x60008], desc[UR22][R218.64], !P6 ;  /* 0x60008000da867fae */ /* 0x000fe8000f1a1016 */
[----:B------:R-:W2:Y:S01]  /*136d0*/  LDL.LU.64 R152, [R1+0x6e8] ;  /* 0x0006e80001987983 */ /* 0x000ea20000300a00 */
[----:B----4-:R-:W-:-:S03]  /*136e0*/  IMAD.WIDE R188, R135, 0x4, R150 ;  /* 0x0000000487bc7825 */ /* 0x010fc600078e0296 */
[----:B------:R-:W-:Y:S04]  /*136f0*/  STL.64 [R1+0xaf0], R194 ;  /* 0x000af0c201007387 */ /* 0x000fe80000100a00 */
[----:B------:R-:W4:Y:S04]  /*13700*/  LDL.LU.64 R150, [R1+0x6e0] ;  /* 0x0006e00001967983 */ /* 0x000f280000300a00 */
[----:B------:R-:W-:Y:S01]  /*13710*/  STL.64 [R1+0xaf8], R188 ;  /* 0x000af8bc01007387 */ /* 0x000fe20000100a00 */
[----:B------:R-:W-:-:S03]  /*13720*/  IMAD.WIDE R182, R135, 0x4, R148 ;  /* 0x0000000487b67825 */ /* 0x000fc600078e0294 */
[----:B------:R-:W-:Y:S04]  /*13730*/  LDGSTS.E [R134+0x6000c], desc[UR22][R212.64], !P3 ;  /* 0x6000c000d4867fae */ /* 0x000fe8000d9a1016 */
[----:B------:R-:W4:Y:S01]  /*13740*/  LDL.LU.64 R148, [R1+0x6d8] ;  /* 0x0006d80001947983 */ /* 0x000f220000300a00 */
[----:B------:R-:W-:-:S03]  /*13750*/  IMAD.WIDE R176, R135, 0x4, R156 ;  /* 0x0000000487b07825 */ /* 0x000fc600078e029c */
[----:B------:R-:W-:Y:S04]  /*13760*/  STL.64 [R1+0xb00], R182 ;  /* 0x000b00b601007387 */ /* 0x000fe80000100a00 */
[----:B------:R-:W4:Y:S04]  /*13770*/  LDL.LU.64 R156, [R1+0x6d0] ;  /* 0x0006d000019c7983 */ /* 0x000f280000300a00 */
[----:B------:R-:W-:Y:S01]  /*13780*/  STL.64 [R1+0xb08], R176 ;  /* 0x000b08b001007387 */ /* 0x000fe20000100a00 */
[----:B---3--:R-:W-:-:S03]  /*13790*/  IMAD.WIDE R170, R135, 0x4, R154 ;  /* 0x0000000487aa7825 */ /* 0x008fc600078e029a */
[----:B------:R-:W3:Y:S04]  /*137a0*/  LDL.LU.64 R154, [R1+0x6c8] ;  /* 0x0006c800019a7983 */ /* 0x000ee80000300a00 */
[----:B------:R-:W-:Y:S01]  /*137b0*/  STL.64 [R1+0xb10], R170 ;  /* 0x000b10aa01007387 */ /* 0x000fe20000100a00 */
[----:B--2---:R-:W-:-:S03]  /*137c0*/  IMAD.WIDE R158, R135, 0x4, R152 ;  /* 0x00000004879e7825 */ /* 0x004fc600078e0298 */
[----:B------:R-:W2:Y:S04]  /*137d0*/  LDL.LU.64 R152, [R1+0x6c0] ;  /* 0x0006c00001987983 */ /* 0x000ea80000300a00 */
[----:B------:R-:W-:Y:S01]  /*137e0*/  STL.64 [R1+0xb18], R158 ;  /* 0x000b189e01007387 */ /* 0x000fe20000100a00 */
[----:B----4-:R-:W-:-:S03]  /*137f0*/  IMAD.WIDE R160, R135, 0x4, R150 ;  /* 0x0000000487a07825 */ /* 0x010fc600078e0296 */
[----:B------:R-:W4:Y:S04]  /*13800*/  LDL.LU.64 R150, [R1+0x6b8] ;  /* 0x0006b80001967983 */ /* 0x000f280000300a00 */
[----:B------:R-:W-:Y:S01]  /*13810*/  STL.64 [R1+0xb20], R160 ;  /* 0x000b20a001007387 */ /* 0x000fe20000100a00 */
[----:B------:R-:W-:-:S03]  /*13820*/  IMAD.WIDE R162, R135, 0x4, R148 ;  /* 0x0000000487a27825 */ /* 0x000fc600078e0294 */
[----:B------:R-:W4:Y:S04]  /*13830*/  LDL.LU.64 R148, [R1+0x6b0] ;  /* 0x0006b00001947983 */ /* 0x000f280000300a00 */
[----:B------:R-:W-:Y:S01]  /*13840*/  STL.64 [R1+0xb28], R162 ;  /* 0x000b28a201007387 */ /* 0x000fe20000100a00 */
[----:B------:R-:W-:-:S03]  /*13850*/  IMAD.WIDE R164, R135, 0x4, R156 ;  /* 0x0000000487a47825 */ /* 0x000fc600078e029c */
        /* <DEDUP_REMOVED lines=57> */
[----:B------:R-:W4:Y:S01]  /*13bf0*/  LDL.LU.64 R148, [R1+0x610] ;  /* 0x0006100001947983 */ /* 0x000f220000300a00 */
[----:B------:R-:W-:Y:S02]  /*13c00*/  VIADD R0, R2, 0xfffffefb ;  /* 0xfffffefb02007836 */ /* 0x000fe40000000000 */
[----:B------:R-:W1:Y:S01]  /*13c10*/  LDC R2, c[0x0][0x3a0] ;  /* 0x0000e800ff027b82 */ /* 0x000e620000000800 */
[----:B------:R-:W-:Y:S01]  /*13c20*/  STL.64 [R1+0xbd0], R184 ;  /* 0x000bd0b801007387 */ /* 0x000fe20000100a00 */
[----:B------:R-:W-:-:S03]  /*13c30*/  IMAD.WIDE R180, R135, 0x4, R156 ;  /* 0x0000000487b47825 */ /* 0x000fc600078e029c */
[----:B------:R-:W4:Y:S01]  /*13c40*/  LDL.LU.64 R156, [R1+0x608] ;  /* 0x00060800019c7983 */ /* 0x000f220000300a00 */
[----:B------:R-:W-:Y:S01]  /*13c50*/  ISETP.GE.U32.AND P5, PT, R0, 0x7ffffe7c, PT ;  /* 0x7ffffe7c0000780c */ /* 0x000fe20003fa6070 */
[----:B------:R-:W-:Y:S02]  /*13c60*/  VIADD R0, R145, 0xfffffefa ;  /* 0xfffffefa91007836 */ /* 0x000fe40000000000 */
[----:B------:R-:W-:Y:S01]  /*13c70*/  STL.64 [R1+0xbd8], R180 ;  /* 0x000bd8b401007387 */ /* 0x000fe20000100a00 */
[----:B------:R-:W1:Y:S02]  /*13c80*/  LDC R145, c[0x0][0x3a0] ;  /* 0x0000e800ff917b82 */ /* 0x000e640000000800 */
[----:B------:R-:W-:Y:S01]  /*13c90*/  ISETP.GE.U32.AND P2, PT, R0, 0x7ffffe7b, PT ;  /* 0x7ffffe7b0000780c */ /* 0x000fe20003f46070 */
[----:B------:R-:W-:-:S05]  /*13ca0*/  VIADD R0, R147, 0xfffffef9 ;  /* 0xfffffef993007836 */ /* 0x000fca0000000000 */
[----:B------:R-:W1:Y:S01]  /*13cb0*/  LDC R147, c[0x0][0x3a0] ;  /* 0x0000e800ff937b82 */ /* 0x000e620000000800 */
[----:B------:R-:W-:Y:S01]  /*13cc0*/  ISETP.GE.U32.AND P6, PT, R0, 0x7ffffe7a, PT ;  /* 0x7ffffe7a0000780c */ /* 0x000fe20003fc6070 */
[----:B------:R-:W-:Y:S01]  /*13cd0*/  LDGSTS.E [R134+0x60010], desc[UR22][R206.64], !P5 ;  /* 0x60010000ce867fae */ /* 0x000fe2000e9a1016 */
[----:B------:R-:W-:-:S04]  /*13ce0*/  IADD3 R0, PT, PT, R146, -0x108, RZ ;  /* 0xfffffef892007810 */ /* 0x000fc80007ffe0ff */
[----:B------:R-:W-:Y:S01]  /*13cf0*/  ISETP.GE.U32.AND P3, PT, R0, 0x7ffffe79, PT ;  /* 0x7ffffe790000780c */ /* 0x000fe20003f66070 */
[----:B-1----:R-:W-:Y:S01]  /*13d00*/  VIADD R0, R2, 0xfffffef7 ;  /* 0xfffffef702007836 */ /* 0x002fe20000000000 */
[----:B------:R-:W1:Y:S01]  /*13d10*/  LDC R146, c[0x0][0x3a0] ;  /* 0x0000e800ff927b82 */ /* 0x000e620000000800 */
[----:B------:R-:W-:Y:S07]  /*13d20*/  LDGSTS.E [R134+0x60014], desc[UR22][R200.64], !P2 ;  /* 0x60014000c8867fae */ /* 0x000fee000d1a1016 */
[----:B------:R-:W1:Y:S01]  /*13d30*/  LDC R2, c[0x0][0x3a0] ;  /* 0x0000e800ff027b82 */ /* 0x000e620000000800 */
[----:B------:R-:W-:Y:S01]  /*13d40*/  ISETP.GE.U32.AND P5, PT, R0, 0x7ffffe78, PT ;  /* 0x7ffffe780000780c */ /* 0x000fe20003fa6070 */
[----:B------:R-:W-:Y:S04]  /*13d50*/  LDGSTS.E [R134+0x60018], desc[UR22][R194.64], !P6 ;  /* 0x60018000c2867fae */ /* 0x000fe8000f1a1016 */
[----:B------:R-:W-:Y:S01]  /*13d60*/  LDGSTS.E [R134+0x6001c], desc[UR22][R188.64], !P3 ;  /* 0x6001c000bc867fae */ /* 0x000fe2000d9a1016 */
[----:B------:R-:W-:-:S05]  /*13d70*/  VIADD R0, R147, 0xfffffef6 ;  /* 0xfffffef693007836 */ /* 0x000fca0000000000 */
[----:B------:R-:W-:Y:S01]  /*13d80*/  ISETP.GE.U32.AND P2, PT, R0, 0x7ffffe77, PT ;  /* 0x7ffffe770000780c */ /* 0x000fe20003f46070 */
[----:B------:R-:W-:Y:S01]  /*13d90*/  VIADD R0, R145, 0xfffffef5 ;  /* 0xfffffef591007836 */ /* 0x000fe20000000000 */
[----:B------:R-:W-:Y:S01]  /*13da0*/  LDGSTS.E [R134+0x60020], desc[UR22][R182.64], !P5 ;  /* 0x60020000b6867fae */ /* 0x000fe2000e9a1016 */
[----:B------:R-:W1:Y:S03]  /*13db0*/  LDC R145, c[0x0][0x3a0] ;  /* 0x0000e800ff917b82 */ /* 0x000e660000000800 */
[----:B------:R-:W-:Y:S01]  /*13dc0*/  ISETP.GE.U32.AND P6, PT, R0, 0x7ffffe76, PT ;  /* 0x7ffffe760000780c */ /* 0x000fe20003fc6070 */
[----:B---3--:R-:W-:-:S06]  /*13dd0*/  IMAD.WIDE R178, R135, 0x4, R154 ;  /* 0x0000000487b27825 */ /* 0x008fcc00078e029a */
[----:B------:R-:W-:Y:S04]  /*13de0*/  LDGSTS.E [R134+0x60024], desc[UR22][R176.64], !P2 ;  /* 0x60024000b0867fae */ /* 0x000fe8000d1a1016 */
[----:B------:R-:W3:Y:S04]  /*13df0*/  LDL.LU.64 R154, [R1+0x600] ;  /* 0x00060000019a7983 */ /* 0x000ee80000300a00 */
[----:B------:R-:W-:Y:S01]  /*13e00*/  STL.64 [R1+0xbe0], R178 ;  /* 0x000be0b201007387 */ /* 0x000fe20000100a00 */
[----:B-1----:R-:W-:Y:S02]  /*13e10*/  VIADD R0, R2, 0xfffffef4 ;  /* 0xfffffef402007836 */ /* 0x002fe40000000000 */
[----:B------:R-:W1:Y:S01]  /*13e20*/  LDC R2, c[0x0][0x3a0] ;  /* 0x0000e800ff027b82 */ /* 0x000e620000000800 */
[----:B------:R-:W-:Y:S02]  /*13e30*/  LDGSTS.E [R134+0x60028], desc[UR22][R170.64], !P6 ;  /* 0x60028000aa867fae */ /* 0x000fe4000f1a1016 */
[----:B------:R-:W-:Y:S01]  /*13e40*/  ISETP.GE.U32.AND P3, PT, R0, 0x7ffffe75, PT ;  /* 0x7ffffe750000780c */ /* 0x000fe20003f66070 */
[----:B------:R-:W-:-:S04]  /*13e50*/  VIADD R0, R146, 0xfffffef3 ;  /* 0xfffffef392007836 */ /* 0x000fc80000000000 */
[----:B------:R-:W1:Y:S01]  /*13e60*/  LDC R146, c[0x0][0x3a0] ;  /* 0x0000e800ff927b82 */ /* 0x000e620000000800 */
[----:B------:R-:W-:Y:S01]  /*13e70*/  ISETP.GE.U32.AND P5, PT, R0, 0x7ffffe74, PT ;  /* 0x7ffffe740000780c */ /* 0x000fe20003fa6070 */
[----:B------:R-:W-:-:S06]  /*13e80*/  VIADD R0, R145, 0xfffffef2 ;  /* 0xfffffef291007836 */ /* 0x000fcc0000000000 */
[----:B------:R-:W1:Y:S01]  /*13e90*/  LDC R145, c[0x0][0x3a0] ;  /* 0x0000e800ff917b82 */ /* 0x000e620000000800 */
[----:B------:R-:W-:Y:S01]  /*13ea0*/  ISETP.GE.U32.AND P2, PT, R0, 0x7ffffe73, PT ;  /* 0x7ffffe730000780c */ /* 0x000fe20003f46070 */
[----:B------:R-:W-:Y:S04]  /*13eb0*/  LDGSTS.E [R134+0x6002c], desc[UR22][R158.64], !P3 ;  /* 0x6002c0009e867fae */ /* 0x000fe8000d9a1016 */
[----:B------:R-:W-:Y:S01]  /*13ec0*/  LDGSTS.E [R134+0x60030], desc[UR22][R160.64], !P5 ;  /* 0x60030000a0867fae */ /* 0x000fe2000e9a1016 */
[----:B-1----:R-:W-:Y:S02]  /*13ed0*/  VIADD R0, R2, 0xfffffef1 ;  /* 0xfffffef102007836 */ /* 0x002fe40000000000 */
[----:B------:R-:W1:Y:S03]  /*13ee0*/  LDC R2, c[0x0][0x3a0] ;  /* 0x0000e800ff027b82 */ /* 0x000e660000000800 */
[----:B------:R-:W-:-:S02]  /*13ef0*/  ISETP.GE.U32.AND P6, PT, R0, 0x7ffffe72, PT ;  /* 0x7ffffe720000780c */ /* 0x000fc40003fc6070 */
[----:B------:R-:W-:Y:S01]  /*13f00*/  LDGSTS.E [R134+0x60034], desc[UR22][R162.64], !P2 ;  /* 0x60034000a2867fae */ /* 0x000fe2000d1a1016 */
[----:B------:R-:W-:Y:S02]  /*13f10*/  IADD3 R0, PT, PT, R146, -0x110, RZ ;  /* 0xfffffef092007810 */ /* 0x000fe40007ffe0ff */
[----:B------:R-:W2:Y:S02]  /*13f20*/  LDC R146, c[0x0][0x3a0] ;  /* 0x0000e800ff927b82 */ /* 0x000ea40000000800 */
[----:B------:R-:W-:Y:S01]  /*13f30*/  ISETP.GE.U32.AND P3, PT, R0, 0x7ffffe71, PT ;  /* 0x7ffffe710000780c */ /* 0x000fe20003f66070 */
[----:B------:R-:W-:-:S05]  /*13f40*/  VIADD R0, R145, 0xfffffeef ;  /* 0xfffffeef91007836 */ /* 0x000fca0000000000 */
[----:B------:R-:W2:Y:S01]  /*13f50*/  LDC R145, c[0x0][0x3a0] ;  /* 0x0000e800ff917b82 */ /* 0x000ea20000000800 */
[----:B------:R-:W-:Y:S01]  /*13f60*/  LDGSTS.E [R134+0x60038], desc[UR22][R164.64], !P6 ;  /* 0x60038000a4867fae */ /* 0x000fe2000f1a1016 */
[----:B------:R-:W-:-:S05]  /*13f70*/  ISETP.GE.U32.AND P5, PT, R0, 0x7ffffe70, PT ;  /* 0x7ffffe700000780c */ /* 0x000fca0003fa6070 */
[----:B------:R-:W-:Y:S01]  /*13f80*/  LDGSTS.E [R134+0x6003c], desc[UR22][R166.64], !P3 ;  /* 0x6003c000a6867fae */ /* 0x000fe2000d9a1016 */
[----:B-1----:R-:W-:Y:S02]  /*13f90*/  VIADD R0, R2, 0xfffffeee ;  /* 0xfffffeee02007836 */ /* 0x002fe40000000000 */
[----:B------:R-:W1:Y:S03]  /*13fa0*/  LDC R2, c[0x0][0x3a0] ;  /* 0x0000e800ff027b82 */ /* 0x000e660000000800 */
[----:B------:R-:W-:Y:S01]  /*13fb0*/  ISETP.GE.U32.AND P2, PT, R0, 0x7ffffe6f, PT ;  /* 0x7ffffe6f0000780c */ /* 0x000fe20003f46070 */
[C---:B--2---:R-:W-:Y:S01]  /*13fc0*/  IMAD.WIDE R174, R135.reuse, 0x4, R152 ;  /* 0x0000000487ae7825 */ /* 0x044fe200078e0298 */
        /* <DEDUP_REMOVED lines=8> */
[----:B------:R-:W2:Y:S04]  /*14050*/  LDL.LU.64 R148, [R1+0x5e8] ;  /* 0x0005e80001947983 */ /* 0x000ea80000300a00 */
[----:B------:R-:W-:Y:S04]  /*14060*/  STL.64 [R1+0xbf8], R168 ;  /* 0x000bf8a801007387 */ /* 0x000fe80000100a00 */
[----:B------:R-:W2:Y:S01]  /*14070*/  LDL.LU.64 R138, [R1+0x5e0] ;  /* 0x0005e000018a7983 */ /* 0x000ea20000300a00 */
[----:B------:R-:W-:-:S02]  /*14080*/  VIADD R0, R146, 0xfffffeed ;  /* 0xfffffeed92007836 */ /* 0x000fc40000000000 */
[----:B------:R-:W3:Y:S03]  /*14090*/  LDC R146, c[0x0][0x3a0] ;  /* 0x0000e800ff927b82 */ /* 0x000ee60000000800 */
[----:B------:R-:W-:Y:S01]  /*140a0*/  ISETP.GE.U32.AND P6, PT, R0, 0x7ffffe6e, PT ;  /* 0x7ffffe6e0000780c */ /* 0x000fe20003fc6070 */
[----:B------:R-:W-:-:S04]  /*140b0*/  VIADD R0, R145, 0xfffffeec ;  /* 0xfffffeec91007836 */ /* 0x000fc80000000000 */
[----:B------:R-:W3:Y:S01]  /*140c0*/  LDC R145, c[0x0][0x3a0] ;  /* 0x0000e800ff917b82 */ /* 0x000ee20000000800 */
[----:B------:R-:W-:Y:S01]  /*140d0*/  ISETP.GE.U32.AND P3, PT, R0, 0x7ffffe6d, PT ;  /* 0x7ffffe6d0000780c */ /* 0x000fe20003f66070 */
[----:B-1----:R-:W-:-:S06]  /*140e0*/  VIADD R0, R2, 0xfffffeeb ;  /* 0xfffffeeb02007836 */ /* 0x002fcc0000000000 */
[----:B------:R-:W1:Y:S01]  /*140f0*/  LDC R2, c[0x0][0x3a0] ;  /* 0x0000e800ff027b82 */ /* 0x000e620000000800 */
[----:B------:R-:W-:Y:S01]  /*14100*/  ISETP.GE.U32.AND P5, PT, R0, 0x7ffffe6c, PT ;  /* 0x7ffffe6c0000780c */ /* 0x000fe20003fa6070 */
[----:B------:R-:W-:Y:S04]  /*14110*/  LDGSTS.E [R134+0x60048], desc[UR22][R228.64], !P6 ;  /* 0x60048000e4867fae */ /* 0x000fe8000f1a1016 */
[----:B------:R-:W-:Y:S01]  /*14120*/  LDGSTS.E [R134+0x6004c], desc[UR22][R226.64], !P3 ;  /* 0x6004c000e2867fae */ /* 0x000fe2000d9a1016 */
[----:B---3--:R-:W-:Y:S02]  /*14130*/  VIADD R0, R146, 0xfffffeea ;  /* 0xfffffeea92007836 */ /* 0x008fe40000000000 */
[----:B------:R-:W3:Y:S03]  /*14140*/  LDC R146, c[0x0][0x3a0] ;  /* 0x0000e800ff927b82 */ /* 0x000ee60000000800 */
[----:B------:R-:W-:-:S02]  /*14150*/  ISETP.GE.U32.AND P2, PT, R0, 0x7ffffe6b, PT ;  /* 0x7ffffe6b0000780c */ /* 0x000fc40003f46070 */
[----:B------:R-:W-:Y:S01]  /*14160*/  LDGSTS.E [R134+0x60050], desc[UR22][R222.64], !P5 ;  /* 0x60050000de867fae */ /* 0x000fe2000e9a1016 */
[----:B------:R-:W-:Y:S02]  /*14170*/  VIADD R0, R145, 0xfffffee9 ;  /* 0xfffffee991007836 */ /* 0x000fe40000000000 */
[----:B------:R-:W3:Y:S03]  /*14180*/  LDC R145, c[0x0][0x3a0] ;  /* 0x0000e800ff917b82 */ /* 0x000ee60000000800 */
[----:B------:R-:W-:Y:S02]  /*14190*/  ISETP.GE.U32.AND P6, PT, R0, 0x7ffffe6a, PT ;  /* 0x7ffffe6a0000780c */ /* 0x000fe40003fc6070 */
[----:B-1----:R-:W-:-:S03]  /*141a0*/  IADD3 R0, PT, PT, R2, -0x118, RZ ;  /* 0xfffffee802007810 */ /* 0x002fc60007ffe0ff */
[----:B------:R-:W1:Y:S01]  /*141b0*/  LDC R2, c[0x0][0x3a0] ;  /* 0x0000e800ff027b82 */ /* 0x000e620000000800 */
[----:B------:R-:W-:Y:S01]  /*141c0*/  LDGSTS.E [R134+0x60054], desc[UR22][R220.64], !P2 ;  /* 0x60054000dc867fae */ /* 0x000fe2000d1a1016 */
[----:B------:R-:W-:Y:S01]  /*141d0*/  ISETP.GE.U32.AND P3, PT, R0, 0x7ffffe69, PT ;  /* 0x7ffffe690000780c */ /* 0x000fe20003f66070 */
[----:B---3--:R-:W-:-:S05]  /*141e0*/  VIADD R0, R146, 0xfffffee7 ;  /* 0xfffffee792007836 */ /* 0x008fca0000000000 */
[----:B------:R-:W-:Y:S01]  /*141f0*/  LDGSTS.E [R134+0x60058], desc[UR22][R216.64], !P6 ;  /* 0x60058000d8867fae */ /* 0x000fe2000f1a1016 */
[----:B------:R-:W3:Y:S01]  /*14200*/  LDC R146, c[0x0][0x3a0] ;  /* 0x0000e800ff927b82 */ /* 0x000ee20000000800 */
[----:B------:R-:W-:-:S05]  /*14210*/  ISETP.GE.U32.AND P5, PT, R0, 0x7ffffe68, PT ;  /* 0x7ffffe680000780c */ /* 0x000fca0003fa6070 */
[----:B------:R-:W-:Y:S01]  /*14220*/  LDGSTS.E [R134+0x6005c], desc[UR22][R214.64], !P3 ;  /* 0x6005c000d6867fae */ /* 0x000fe2000d9a1016 */
[----:B------:R-:W-:Y:S02]  /*14230*/  VIADD R0, R145, 0xfffffee6 ;  /* 0xfffffee691007836 */ /* 0x000fe40000000000 */
[----:B------:R-:W3:Y:S03]  /*14240*/  LDC R145, c[0x0][0x3a0] ;  /* 0x0000e800ff917b82 */ /* 0x000ee60000000800 */
[----:B------:R-:W-:Y:S01]  /*14250*/  ISETP.GE.U32.AND P2, PT, R0, 0x7ffffe67, PT ;  /* 0x7ffffe670000780c */ /* 0x000fe20003f46070 */
[----:B-1----:R-:W-:-:S04]  /*14260*/  VIADD R0, R2, 0xfffffee5 ;  /* 0xfffffee502007836 */ /* 0x002fc80000000000 */
[----:B------:R-:W1:Y:S01]  /*14270*/  LDC R2, c[0x0][0x3a0] ;  /* 0x0000e800ff027b82 */ /* 0x000e620000000800 */
[----:B------:R-:W-:Y:S01]  /*14280*/  LDGSTS.E [R134+0x60060], desc[UR22][R210.64], !P5 ;  /* 0x60060000d2867fae */ /* 0x000fe2000e9a1016 */
[----:B------:R-:W-:Y:S01]  /*14290*/  ISETP.GE.U32.AND P6, PT, R0, 0x7ffffe66, PT ;  /* 0x7ffffe660000780c */ /* 0x000fe20003fc6070 */
[----:B---3--:R-:W-:-:S05]  /*142a0*/  VIADD R0, R146, 0xfffffee4 ;  /* 0xfffffee492007836 */ /* 0x008fca0000000000 */
[----:B------:R-:W-:Y:S01]  /*142b0*/  LDGSTS.E [R134+0x60064], desc[UR22][R208.64], !P2 ;  /* 0x60064000d0867fae */ /* 0x000fe2000d1a1016 */
[----:B------:R-:W3:Y:S01]  /*142c0*/  LDC R146, c[0x0][0x3a0] ;  /* 0x0000e800ff927b82 */ /* 0x000ee20000000800 */
[----:B------:R-:W-:Y:S01]  /*142d0*/  ISETP.GE.U32.AND P3, PT, R0, 0x7ffffe65, PT ;  /* 0x7ffffe650000780c */ /* 0x000fe20003f66070 */
[----:B------:R-:W-:-:S04]  /*142e0*/  VIADD R0, R145, 0xfffffee3 ;  /* 0xfffffee391007836 */ /* 0x000fc80000000000 */
[----:B------:R-:W-:Y:S02]  /*142f0*/  LDGSTS.E [R134+0x60068], desc[UR22][R204.64], !P6 ;  /* 0x60068000cc867fae */ /* 0x000fe4000f1a1016 */
[----:B------:R-:W3:Y:S01]  /*14300*/  LDC R145, c[0x0][0x3a0] ;  /* 0x0000e800ff917b82 */ /* 0x000ee20000000800 */
[----:B------:R-:W-:Y:S01]  /*14310*/  ISETP.GE.U32.AND P5, PT, R0, 0x7ffffe64, PT ;  /* 0x7ffffe640000780c */ /* 0x000fe20003fa6070 */
[----:B-1----:R-:W-:-:S06]  /*14320*/  VIADD R0, R2, 0xfffffee2 ;  /* 0xfffffee202007836 */ /* 0x002fcc0000000000 */
[----:B------:R-:W1:Y:S01]  /*14330*/  LDC R2, c[0x0][0x3a0] ;  /* 0x0000e800ff027b82 */ /* 0x000e620000000800 */
[----:B------:R-:W-:Y:S01]  /*14340*/  LDGSTS.E [R134+0x6006c], desc[UR22][R202.64], !P3 ;  /* 0x6006c000ca867fae */ /* 0x000fe2000d9a1016 */
[----:B------:R-:W-:Y:S01]  /*14350*/  ISETP.GE.U32.AND P2, PT, R0, 0x7ffffe63, PT ;  /* 0x7ffffe630000780c */ /* 0x000fe20003f46070 */
[----:B---3--:R-:W-:-:S03]  /*14360*/  VIADD R0, R146, 0xfffffee1 ;  /* 0xfffffee192007836 */ /* 0x008fc60000000000 */
[----:B------:R-:W-:Y:S02]  /*14370*/  LDGSTS.E [R134+0x60070], desc[UR22][R198.64], !P5 ;  /* 0x60070000c6867fae */ /* 0x000fe4000e9a1016 */
[----:B------:R-:W3:Y:S01]  /*14380*/  LDC R146, c[0x0][0x3a0] ;  /* 0x0000e800ff927b82 */ /* 0x000ee20000000800 */
[----:B------:R-:W-:Y:S02]  /*14390*/  ISETP.GE.U32.AND P6, PT, R0, 0x7ffffe62, PT ;  /* 0x7ffffe620000780c */ /* 0x000fe40003fc6070 */
[----:B------:R-:W-:-:S04]  /*143a0*/  IADD3 R0, PT, PT, R145, -0x120, RZ ;  /* 0xfffffee091007810 */ /* 0x000fc80007ffe0ff */
[----:B------:R-:W-:Y:S01]  /*143b0*/  LDGSTS.E [R134+0x60074], desc[UR22][R196.64], !P2 ;  /* 0x60074000c4867fae */ /* 0x000fe2000d1a1016 */
[----:B------:R-:W4:Y:S01]  /*143c0*/  LDC R145, c[0x0][0x3a0] ;  /* 0x0000e800ff917b82 */ /* 0x000f220000000800 */
[----:B------:R-:W-:Y:S01]  /*143d0*/  ISETP.GE.U32.AND P3, PT, R0, 0x7ffffe61, PT ;  /* 0x7ffffe610000780c */ /* 0x000fe20003f66070 */
[----:B-1----:R-:W-:-:S06]  /*143e0*/  VIADD R0, R2, 0xfffffedf ;  /* 0xfffffedf02007836 */ /* 0x002fcc0000000000 */
[----:B------:R-:W1:Y:S01]  /*143f0*/  LDC R2, c[0x0][0x3a0] ;  /* 0x0000e800ff027b82 */ /* 0x000e620000000800 */
[----:B------:R-:W-:Y:S01]  /*14400*/  LDGSTS.E [R134+0x60078], desc[UR22][R192.64], !P6 ;  /* 0x60078000c0867fae */ /* 0x000fe2000f1a1016 */
[----:B------:R-:W-:-:S04]  /*14410*/  ISETP.GE.U32.AND P5, PT, R0, 0x7ffffe60, PT ;  /* 0x7ffffe600000780c */ /* 0x000fc80003fa6070 */
[----:B------:R-:W-:Y:S01]  /*14420*/  LDGSTS.E [R134+0x6007c], desc[UR22][R190.64], !P3 ;  /* 0x6007c000be867fae */ /* 0x000fe2000d9a1016 */
[----:B---3--:R-:W-:Y:S02]  /*14430*/  VIADD R0, R146, 0xfffffede ;  /* 0xfffffede92007836 */ /* 0x008fe40000000000 */
[----:B------:R-:W3:Y:S03]  /*14440*/  LDC R146, c[0x0][0x3a0] ;  /* 0x0000e800ff927b82 */ /* 0x000ee60000000800 */
[----:B------:R-:W-:Y:S01]  /*14450*/  ISETP.GE.U32.AND P2, PT, R0, 0x7ffffe5f, PT ;  /* 0x7ffffe5f0000780c */ /* 0x000fe20003f46070 */
[----:B----4-:R-:W-:Y:S02]  /*14460*/  VIADD R0, R145, 0xfffffedd ;  /* 0xfffffedd91007836 */ /* 0x010fe40000000000 */
[----:B------:R-:W-:Y:S02]  /*14470*/  LDGSTS.E [R134+0x60080], desc[UR22][R186.64], !P5 ;  /* 0x60080000ba867fae */ /* 0x000fe4000e9a1016 */
[----:B------:R-:W4:Y:S01]  /*14480*/  LDC R145, c[0x0][0x3a0] ;  /* 0x0000e800ff917b82 */ /* 0x000f220000000800 */
        /* <DEDUP_REMOVED lines=8> */
[----:B------:R-:W-:Y:S01]  /*14510*/  ISETP.GE.U32.AND P5, PT, R0, 0x7ffffe5c, PT ;  /* 0x7ffffe5c0000780c */ /* 0x000fe20003fa6070 */
[----:B----4-:R-:W-:-:S05]  /*14520*/  VIADD R0, R145, 0xfffffeda ;  /* 0xfffffeda91007836 */ /* 0x010fca0000000000 */
[----:B------:R-:W-:Y:S01]  /*14530*/  LDGSTS.E [R134+0x6008c], desc[UR22][R178.64], !P3 ;  /* 0x6008c000b2867fae */ /* 0x000fe2000d9a1016 */
[----:B------:R-:W4:Y:S01]  /*14540*/  LDC R145, c[0x0][0x3a0] ;  /* 0x0000e800ff917b82 */ /* 0x000f220000000800 */
[----:B------:R-:W-:Y:S01]  /*14550*/  ISETP.GE.U32.AND P2, PT, R0, 0x7ffffe5b, PT ;  /* 0x7ffffe5b0000780c */ /* 0x000fe20003f46070 */
[----:B-1----:R-:W-:-:S06]  /*14560*/  VIADD R0, R2, 0xfffffed9 ;  /* 0xfffffed902007836 */ /* 0x002fcc0000000000 */
[----:B------:R-:W1:Y:S01]  /*14570*/  LDC R2, c[0x0][0x3a0] ;  /* 0x0000e800ff027b82 */ /* 0x000e620000000800 */
[----:B------:R-:W-:Y:S01]  /*14580*/  LDGSTS.E [R134+0x60090], desc[UR22][R174.64], !P5 ;  /* 0x60090000ae867fae */ /* 0x000fe2000e9a1016 */
[----:B------:R-:W-:Y:S02]  /*14590*/  ISETP.GE.U32.AND P6, PT, R0, 0x7ffffe5a, PT ;  /* 0x7ffffe5a0000780c */ /* 0x000fe40003fc6070 */
[----:B---3--:R-:W-:Y:S01]  /*145a0*/  IADD3 R0, PT, PT, R146, -0x128, RZ ;  /* 0xfffffed892007810 */ /* 0x008fe20007ffe0ff */
[----:B------:R-:W-:-:S03]  /*145b0*/  IMAD.WIDE R156, R135, 0x4, R156 ;  /* 0x00000004879c7825 */ /* 0x000fc600078e029c */
[----:B------:R-:W3:Y:S01]  /*145c0*/  LDC R146, c[0x0][0x3a0] ;  /* 0x0000e800ff927b82 */ /* 0x000ee20000000800 */
[----:B------:R-:W-:Y:S01]  /*145d0*/  LDGSTS.E [R134+0x60094], desc[UR22][R172.64], !P2 ;  /* 0x60094000ac867fae */ /* 0x000fe2000d1a1016 */
[----:B------:R-:W-:Y:S01]  /*145e0*/  ISETP.GE.U32.AND P3, PT, R0, 0x7ffffe59, PT ;  /* 0x7ffffe590000780c */ /* 0x000fe20003f66070 */
[----:B----4-:R-:W-:Y:S02]  /*145f0*/  VIADD R0, R145, 0xfffffed7 ;  /* 0xfffffed791007836 */ /* 0x010fe40000000000 */
[----:B------:R-:W-:Y:S03]  /*14600*/  STL.64 [R1+0xc00], R156 ;  /* 0x000c009c01007387 */ /* 0x000fe60000100a00 */
[----:B------:R-:W4:Y:S01]  /*14610*/  LDC R145, c[0x0][0x3a0] ;  /* 0x0000e800ff917b82 */ /* 0x000f220000000800 */
[----:B------:R-:W-:Y:S01]  /*14620*/  ISETP.GE.U32.AND P5, PT, R0, 0x7ffffe58, PT ;  /* 0x7ffffe580000780c */ /* 0x000fe20003fa6070 */
[----:B------:R-:W-:Y:S01]  /*14630*/  IMAD.WIDE R154, R135, 0x4, R154 ;  /* 0x00000004879a7825 */ /* 0x000fe200078e029a */
[----:B------:R-:W2:Y:S03]  /*14640*/  LDL.LU.64 R212, [R1+0xa0] ;  /* 0x0000a00001d47983 */ /* 0x000ea60000300a00 */
[----:B-1----:R-:W-:Y:S01]  /*14650*/  VIADD R0, R2, 0xfffffed6 ;  /* 0xfffffed602007836 */ /* 0x002fe20000000000 */
[----:B------:R-:W-:Y:S01]  /*14660*/  LDGSTS.E [R134+0x60098], desc[UR22][R168.64], !P6 ;  /* 0x60098000a8867fae */ /* 0x000fe2000f1a1016 */
[----:B------:R-:W1:Y:S03]  /*14670*/  LDC R2, c[0x0][0x3a0] ;  /* 0x0000e800ff027b82 */ /* 0x000e660000000800 */
[----:B------:R-:W-:Y:S01]  /*14680*/  ISETP.GE.U32.AND P2, PT, R0, 0x7ffffe57, PT ;  /* 0x7ffffe570000780c */ /* 0x000fe20003f46070 */
[----:B------:R-:W-:Y:S01]  /*14690*/  STL.64 [R1+0xc08], R154 ;  /* 0x000c089a01007387 */ /* 0x000fe20000100a00 */
[----:B---3--:R-:W-:-:S03]  /*146a0*/  VIADD R0, R146, 0xfffffed5 ;  /* 0xfffffed592007836 */ /* 0x008fc60000000000 */
[----:B------:R-:W3:Y:S01]  /*146b0*/  LDC R146, c[0x0][0x3a0] ;  /* 0x0000e800ff927b82 */ /* 0x000ee20000000800 */
[----:B------:R-:W2:Y:S01]  /*146c0*/  LDL.LU.64 R218, [R1+0xa8] ;  /* 0x0000a80001da7983 */ /* 0x000ea20000300a00 */
[----:B------:R-:W-:-:S03]  /*146d0*/  ISETP.GE.U32.AND P6, PT, R0, 0x7ffffe56, PT ;  /* 0x7ffffe560000780c */ /* 0x000fc60003fc6070 */
[----:B------:R-:W-:Y:S01]  /*146e0*/  LDGSTS.E [R134+0x6009c], desc[UR22][R156.64], !P3 ;  /* 0x6009c0009c867fae */ /* 0x000fe2000d9a1016 */
[----:B----4-:R-:W-:Y:S02]  /*146f0*/  VIADD R0, R145, 0xfffffed4 ;  /* 0xfffffed491007836 */ /* 0x010fe40000000000 */
[----:B------:R-:W4:Y:S01]  /*14700*/  LDC R145, c[0x0][0x3a0] ;  /* 0x0000e800ff917b82 */ /* 0x000f220000000800 */
[----:B------:R-:W-:Y:S02]  /*14710*/  LDGSTS.E [R134+0x600a0], desc[UR22][R154.64], !P5 ;  /* 0x600a00009a867fae */ /* 0x000fe4000e9a1016 */
[----:B------:R-:W-:Y:S01]  /*14720*/  ISETP.GE.U32.AND P3, PT, R0, 0x7ffffe55, PT ;  /* 0x7ffffe550000780c */ /* 0x000fe20003f66070 */
[----:B-1----:R-:W-:-:S04]  /*14730*/  VIADD R0, R2, 0xfffffed3 ;  /* 0xfffffed302007836 */ /* 0x002fc80000000000 */
[----:B------:R-:W1:Y:S01]  /*14740*/  LDC R2, c[0x0][0x3a0] ;  /* 0x0000e800ff027b82 */ /* 0x000e620000000800 */
[----:B------:R-:W-:Y:S01]  /*14750*/  ISETP.GE.U32.AND P5, PT, R0, 0x7ffffe54, PT ;  /* 0x7ffffe540000780c */ /* 0x000fe20003fa6070 */
[----:B---3--:R-:W-:Y:S02]  /*14760*/  VIADD R0, R146, 0xfffffed2 ;  /* 0xfffffed292007836 */ /* 0x008fe40000000000 */
[----:B--2---:R-:W-:-:S05]  /*14770*/  IMAD.WIDE R152, R135, 0x4, R152 ;  /* 0x0000000487987825 */ /* 0x004fca00078e0298 */
[----:B------:R-:W-:Y:S01]  /*14780*/  STL.64 [R1+0xc18], R152 ;  /* 0x000c189801007387 */ /* 0x000fe20000100a00 */
[----:B------:R-:W-:-:S03]  /*14790*/  IMAD.WIDE R150, R135, 0x4, R150 ;  /* 0x0000000487967825 */ /* 0x000fc600078e0296 */
[----:B------:R-:W2:Y:S04]  /*147a0*/  LDL.LU.64 R224, [R1+0xb0] ;  /* 0x0000b00001e07983 */ /* 0x000ea80000300a00 */
[----:B------:R-:W-:Y:S04]  /*147b0*/  STL.64 [R1+0xc20], R150 ;  /* 0x000c209601007387 */ /* 0x000fe80000100a00 */
[----:B------:R-:W3:Y:S04]  /*147c0*/  LDL.LU.64 R230, [R1+0xb8] ;  /* 0x0000b80001e67983 */ /* 0x000ee80000300a00 */
[----:B------:R-:W-:Y:S01]  /*147d0*/  LDGSTS.E [R134+0x600a4], desc[UR22][R152.64], !P2 ;  /* 0x600a400098867fae */ /* 0x000fe2000d1a1016 */
[----:B------:R-:W-:-:S04]  /*147e0*/  IMAD.WIDE R148, R135, 0x4, R148 ;  /* 0x0000000487947825 */ /* 0x000fc800078e0294 */
[----:B------:R-:W-:Y:S01]  /*147f0*/  IMAD.WIDE R146, R135, 0x4, R138 ;  /* 0x0000000487927825 */ /* 0x000fe200078e028a */
[----:B------:R1:W-:Y:S04]  /*14800*/  STL.64 [R1+0xc28], R148 ;  /* 0x000c289401007387 */ /* 0x0003e80000100a00 */
[----:B------:R-:W3:Y:S01]  /*14810*/  LDL.LU.64 R138, [R1+0xc0] ;  /* 0x0000c000018a7983 */ /* 0x000ee20000300a00 */
[----:B------:R-:W-:Y:S01]  /*14820*/  ISETP.GE.U32.AND P2, PT, R0, 0x7ffffe53, PT ;  /* 0x7ffffe530000780c */ /* 0x000fe20003f46070 */
[----:B----4-:R-:W-:Y:S02]  /*14830*/  VIADD R0, R145, 0xfffffed1 ;  /* 0xfffffed191007836 */ /* 0x010fe40000000000 */
[----:B------:R-:W4:Y:S01]  /*14840*/  LDC R145, c[0x0][0x3a0] ;  /* 0x0000e800ff917b82 */ /* 0x000f220000000800 */
[----:B------:R-:W-:Y:S02]  /*14850*/  LDGSTS.E [R134+0x600a8], desc[UR22][R150.64], !P6 ;  /* 0x600a800096867fae */ /* 0x000fe4000f1a1016 */
[----:B------:R-:W-:-:S02]  /*14860*/  ISETP.GE.U32.AND P6, PT, R0, 0x7ffffe52, PT ;  /* 0x7ffffe520000780c */ /* 0x000fc40003fc6070 */
[----:B-1----:R-:W-:Y:S01]  /*14870*/  IADD3 R0, PT, PT, R2, -0x130, RZ ;  /* 0xfffffed002007810 */ /* 0x002fe20007ffe0ff */
[----:B------:R1:W-:Y:S02]  /*14880*/  LDGSTS.E [R134+0x600ac], desc[UR22][R148.64], !P3 ;  /* 0x600ac00094867fae */ /* 0x0003e4000d9a1016 */
[----:B------:R-:W4:Y:S01]  /*14890*/  LDC R2, c[0x0][0x3a0] ;  /* 0x0000e800ff027b82 */ /* 0x000f220000000800 */
[----:B------:R-:W-:Y:S01]  /*148a0*/  ISETP.GE.U32.AND P3, PT, R0, 0x7ffffe51, PT ;  /* 0x7ffffe510000780c */ /* 0x000fe20003f66070 */
[----:B------:R-:W-:Y:S01]  /*148b0*/  VIADD R0, R140, 0xfffffecf ;  /* 0xfffffecf8c007836 */ /* 0x000fe20000000000 */
[----:B------:R4:W-:Y:S04]  /*148c0*/  LDGSTS.E [R134+0x600b0], desc[UR22][R146.64], !P5 ;  /* 0x600b000092867fae */ /* 0x0009e8000e9a1016 */
[----:B------:R-:W3:Y:S01]  /*148d0*/  LDL.LU.64 R140, [R1+0x5d8] ;  /* 0x0005d800018c7983 */ /* 0x000ee20000300a00 */
[----:B-1----:R-:W1:Y:S03]  /*148e0*/  LDC R148, c[0x0][0x3a0] ;  /* 0x0000e800ff947b82 */ /* 0x002e660000000800 */
[----:B------:R1:W-:Y:S01]  /*148f0*/  STL.64 [R1+0xc30], R146 ;  /* 0x000c309201007387 */ /* 0x0003e20000100a00 */
[----:B------:R-:W-:Y:S01]  /*14900*/  ISETP.GE.U32.AND P5, PT, R0, 0x7ffffe50, PT ;  /* 0x7ffffe500000780c */ /* 0x000fe20003fa6070 */
[----:B----4-:R-:W-:-:S03]  /*14910*/  VIADD R0, R145, 0xfffffece ;  /* 0xfffffece91007836 */ /* 0x010fc60000000000 */
[----:B------:R-:W4:Y:S01]  /*14920*/  LDC R145, c[0x0][0x3a0] ;  /* 0x0000e800ff917b82 */ /* 0x000f220000000800 */
[----:B------:R-:W-:-:S05]  /*14930*/  IMAD.WIDE R150, R135, 0x4, R212 ;  /* 0x0000000487967825 */ /* 0x000fca00078e02d4 */
[----:B------:R-:W-:Y:S04]  /*14940*/  STL.64 [R1+0xa0], R150 ;  /* 0x0000a09601007387 */ /* 0x000fe80000100a00 */
[----:B------:R-:W4:Y:S04]  /*14950*/  LDL.LU.64 R212, [R1+0x5d0] ;  /* 0x0005d00001d47983 */ /* 0x000f280000300a00 */
[----:B------:R-:W-:Y:S01]  /*14960*/  LDGSTS.E [R134+0x600b4], desc[UR22][R150.64], !P2 ;  /* 0x600b400096867fae */ /* 0x000fe2000d1a1016 */
[----:B-1----:R-:W-:Y:S01]  /*14970*/  IMAD.WIDE R146, R135, 0x4, R218 ;  /* 0x0000000487927825 */ /* 0x002fe200078e02da */
[----:B------:R-:W-:-:S03]  /*14980*/  ISETP.GE.U32.AND P2, PT, R0, 0x7ffffe4f, PT ;  /* 0x7ffffe4f0000780c */ /* 0x000fc60003f46070 */
[----:B------:R-:W-:Y:S01]  /*14990*/  VIADD R0, R2, 0xfffffecd ;  /* 0xfffffecd02007836 */ /* 0x000fe20000000000 */
[----:B------:R2:W-:Y:S01]  /*149a0*/  STL.64 [R1+0xa8], R146 ;  /* 0x0000a89201007387 */ /* 0x0005e20000100a00 */
[----:B------:R-:W1:Y:S03]  /*149b0*/  LDC R2, c[0x0][0x3a0] ;  /* 0x0000e800ff027b82 */ /* 0x000e660000000800 */
[----:B------:R2:W-:Y:S04]  /*149c0*/  LDGSTS.E [R134+0x600b8], desc[UR22][R146.64], !P6 ;  /* 0x600b800092867fae */ /* 0x0005e8000f1a1016 */
[----:B------:R-:W4:Y:S01]  /*149d0*/  LDL.LU.64 R218, [R1+0x5c8] ;  /* 0x0005c80001da7983 */ /* 0x000f220000300a00 */
[----:B------:R-:W-:Y:S01]  /*149e0*/  ISETP.GE.U32.AND P6, PT, R0, 0x7ffffe4e, PT ;  /* 0x7ffffe4e0000780c */ /* 0x000fe20003fc6070 */
[----:B------:R-:W-:-:S02]  /*149f0*/  VIADD R0, R148, 0xfffffecc ;  /* 0xfffffecc94007836 */ /* 0x000fc40000000000 */
[----:B--2---:R-:W-:-:S05]  /*14a00*/  IMAD.WIDE R146, R135, 0x4, R224 ;  /* 0x0000000487927825 */ /* 0x004fca00078e02e0 */
[----:B------:R2:W-:Y:S01]  /*14a10*/  STL.64 [R1+0xb0], R146 ;  /* 0x0000b09201007387 */ /* 0x0005e20000100a00 */
[----:B---3--:R-:W-:-:S03]  /*14a20*/  IMAD.WIDE R148, R135, 0x4, R230 ;  /* 0x0000000487947825 */ /* 0x008fc600078e02e6 */
[----:B------:R-:W3:Y:S04]  /*14a30*/  LDL.LU.64 R224, [R1+0x5c0] ;  /* 0x0005c00001e07983 */ /* 0x000ee80000300a00 */
[----:B------:R1:W-:Y:S04]  /*14a40*/  STL.64 [R1+0xb8], R148 ;  /* 0x0000b89401007387 */ /* 0x0003e80000100a00 */
[----:B------:R-:W3:Y:S04]  /*14a50*/  LDL.LU.64 R230, [R1+0x5b8] ;  /* 0x0005b80001e67983 */ /* 0x000ee80000300a00 */
[----:B------:R2:W-:Y:S04]  /*14a60*/  LDGSTS.E [R134+0x600bc], desc[UR22][R146.64], !P3 ;  /* 0x600bc00092867fae */ /* 0x0005e8000d9a1016 */
[----:B------:R1:W-:Y:S01]  /*14a70*/  LDGSTS.E [R134+0x600c0], desc[UR22][R148.64], !P5 ;  /* 0x600c000094867fae */ /* 0x0003e2000e9a1016 */
[----:B------:R-:W-:Y:S01]  /*14a80*/  IMAD.WIDE R138, R135, 0x4, R138 ;  /* 0x00000004878a7825 */ /* 0x000fe200078e028a */
[----:B--2---:R-:W2:Y:S04]  /*14a90*/  LDC R146, c[0x0][0x3a0] ;  /* 0x0000e800ff927b82 */ /* 0x004ea80000000800 */
[----:B------:R4:W-:Y:S04]  /*14aa0*/  STL.64 [R1+0xc0], R138 ;  /* 0x0000c08a01007387 */ /* 0x0009e80000100a00 */
[----:B------:R-:W-:Y:S01]  /*14ab0*/  LDGSTS.E [R134+0x600c4], desc[UR22][R138.64], !P2 ;  /* 0x600c40008a867fae */ /* 0x000fe2000d1a1016 */
[----:B------:R-:W-:Y:S01]  /*14ac0*/  ISETP.GE.U32.AND P3, PT, R0, 0x7ffffe4d, PT ;  /* 0x7ffffe4d0000780c */ /* 0x000fe20003f66070 */
[----:B-1----:R-:W1:Y:S02]  /*14ad0*/  LDC R148, c[0x0][0x3a0] ;  /* 0x0000e800ff947b82 */ /* 0x002e640000000800 */
[----:B----4-:R-:W4:Y:S01]  /*14ae0*/  LDL.LU.64 R138, [R1+0x5b0] ;  /* 0x0005b000018a7983 */ /* 0x010f220000300a00 */
[----:B------:R-:W-:-:S05]  /*14af0*/  VIADD R0, R145, 0xfffffecb ;  /* 0xfffffecb91007836 */ /* 0x000fca0000000000 */
[----:B------:R-:W1:Y:S01]  /*14b00*/  LDC R145, c[0x0][0x3a0] ;  /* 0x0000e800ff917b82 */ /* 0x000e620000000800 */
[----:B------:R-:W-:Y:S01]  /*14b10*/  ISETP.GE.U32.AND P5, PT, R0, 0x7ffffe4c, PT ;  /* 0x7ffffe4c0000780c */ /* 0x000fe20003fa6070 */
[----:B------:R-:W-:-:S06]  /*14b20*/  VIADD R0, R2, 0xfffffeca ;  /* 0xfffffeca02007836 */ /* 0x000fcc0000000000 */
[----:B------:R-:W1:Y:S01]  /*14b30*/  LDC R2, c[0x0][0x3a0] ;  /* 0x0000e800ff027b82 */ /* 0x000e620000000800 */
[----:B------:R-:W-:Y:S01]  /*14b40*/  IMAD.WIDE R140, R135, 0x4, R140 ;  /* 0x00000004878c7825 */ /* 0x000fe200078e028c */
[----:B------:R-:W-:-:S03]  /*14b50*/  ISETP.GE.U32.AND P2, PT, R0, 0x7ffffe4b, PT ;  /* 0x7ffffe4b0000780c */ /* 0x000fc60003f46070 */
[----:B--2---:R-:W-:Y:S01]  /*14b60*/  VIADD R0, R146, 0xfffffec9 ;  /* 0xfffffec992007836 */ /* 0x004fe20000000000 */
[----:B------:R2:W-:Y:S04]  /*14b70*/  STL.64 [R1+0xe8], R140 ;  /* 0x0000e88c01007387 */ /* 0x0005e80000100a00 */
[----:B------:R-:W-:Y:S01]  /*14b80*/  LDGSTS.E [R134+0x600c8], desc[UR22][R140.64], !P6 ;  /* 0x600c80008c867fae */ /* 0x000fe2000f1a1016 */
[----:B------:R-:W-:Y:S02]  /*14b90*/  ISETP.GE.U32.AND P6, PT, R0, 0x7ffffe4a, PT ;  /* 0x7ffffe4a0000780c */ /* 0x000fe40003fc6070 */
[----:B-1----:R-:W-:Y:S02]  /*14ba0*/  IADD3 R0, PT, PT, R145, -0x138, RZ ;  /* 0xfffffec891007810 */ /* 0x002fe40007ffe0ff */
[----:B------:R-:W1:Y:S01]  /*14bb0*/  LDC R145, c[0x0][0x3a0] ;  /* 0x0000e800ff917b82 */ /* 0x000e620000000800 */
[----:B--2---:R-:W2:Y:S01]  /*14bc0*/  LDL.LU.64 R140, [R1+0x5a8] ;  /* 0x0005a800018c7983 */ /* 0x004ea20000300a00 */
[----:B------:R-:W-:-:S05]  /*14bd0*/  IMAD.WIDE R146, R135, 0x4, R212 ;  /* 0x0000000487927825 */ /* 0x000fca00078e02d4 */
[----:B------:R1:W-:Y:S04]  /*14be0*/  STL.64 [R1+0x128], R146 ;  /* 0x0001289201007387 */ /* 0x0003e80000100a00 */
[----:B------:R1:W-:Y:S04]  /*14bf0*/  LDGSTS.E [R134+0x600cc], desc[UR22][R146.64], !P3 ;  /* 0x600cc00092867fae */ /* 0x0003e8000d9a1016 */
[----:B------:R-:W2:Y:S01]  /*14c00*/  LDL.LU.64 R212, [R1+0x5a0] ;  /* 0x0005a00001d47983 */ /* 0x000ea20000300a00 */
[----:B------:R-:W-:Y:S01]  /*14c10*/  ISETP.GE.U32.AND P3, PT, R0, 0x7ffffe49, PT ;  /* 0x7ffffe490000780c */ /* 0x000fe20003f66070 */
[----:B------:R-:W-:-:S02]  /*14c20*/  VIADD R0, R2, 0xfffffec7 ;  /* 0xfffffec702007836 */ /* 0x000fc40000000000 */
[----:B------:R-:W3:Y:S01]  /*14c30*/  LDC R2, c[0x0][0x3a0] ;  /* 0x0000e800ff027b82 */ /* 0x000ee20000000800 */
[----:B-1----:R-:W-:-:S05]  /*14c40*/  IMAD.WIDE R146, R135, 0x4, R218 ;  /* 0x0000000487927825 */ /* 0x002fca00078e02da */
[----:B------:R3:W-:Y:S04]  /*14c50*/  STL.64 [R1+0x168], R146 ;  /* 0x0001689201007387 */ /* 0x0007e80000100a00 */
[----:B------:R3:W-:Y:S04]  /*14c60*/  LDGSTS.E [R134+0x600d0], desc[UR22][R146.64], !P5 ;  /* 0x600d000092867fae */ /* 0x0007e8000e9a1016 */
[----:B------:R-:W2:Y:S01]  /*14c70*/  LDL.LU.64 R218, [R1+0x598] ;  /* 0x0005980001da7983 */ /* 0x000ea20000300a00 */
[----:B------:R-:W-:Y:S01]  /*14c80*/  ISETP.GE.U32.AND P5, PT, R0, 0x7ffffe48, PT ;  /* 0x7ffffe480000780c */ /* 0x000fe20003fa6070 */
[----:B------:R-:W-:-:S02]  /*14c90*/  VIADD R0, R148, 0xfffffec6 ;  /* 0xfffffec694007836 */ /* 0x000fc40000000000 */
[----:B---3--:R-:W-:-:S05]  /*14ca0*/  IMAD.WIDE R146, R135, 0x4, R224 ;  /* 0x0000000487927825 */ /* 0x008fca00078e02e0 */
[----:B------:R1:W-:Y:S01]  /*14cb0*/  STL.64 [R1+0x190], R146 ;  /* 0x0001909201007387 */ /* 0x0003e20000100a00 */
[----:B------:R-:W-:-:S03]  /*14cc0*/  IMAD.WIDE R148, R135, 0x4, R230 ;  /* 0x0000000487947825 */ /* 0x000fc600078e02e6 */
[----:B------:R-:W3:Y:S04]  /*14cd0*/  LDL.LU.64 R224, [R1+0x590] ;  /* 0x0005900001e07983 */ /* 0x000ee80000300a00 */
[----:B------:R1:W-:Y:S04]  /*14ce0*/  STL.64 [R1+0x198], R148 ;  /* 0x0001989401007387 */ /* 0x0003e80000100a00 */
[----:B------:R-:W3:Y:S04]  /*14cf0*/  LDL.LU.64 R230, [R1+0x588] ;  /* 0x0005880001e67983 */ /* 0x000ee80000300a00 */
[----:B------:R1:W-:Y:S04]  /*14d00*/  LDGSTS.E [R134+0x600d4], desc[UR22][R146.64], !P2 ;  /* 0x600d400092867fae */ /* 0x0003e8000d1a1016 */
[----:B------:R1:W-:Y:S01]  /*14d10*/  LDGSTS.E [R134+0x600d8], desc[UR22][R148.64], !P6 ;  /* 0x600d800094867fae */ /* 0x0003e2000f1a1016 */
[----:B----4-:R-:W-:Y:S01]  /*14d20*/  IMAD.WIDE R138, R135, 0x4, R138 ;  /* 0x00000004878a7825 */ /* 0x010fe200078e028a */
[----:B-1----:R-:W1:Y:S04]  /*14d30*/  LDC R146, c[0x0][0x3a0] ;  /* 0x0000e800ff927b82 */ /* 0x002e680000000800 */
[----:B------:R4:W-:Y:S04]  /*14d40*/  STL.64 [R1+0x1a0], R138 ;  /* 0x0001a08a01007387 */ /* 0x0009e80000100a00 */
[----:B------:R-:W-:Y:S01]  /*14d50*/  LDGSTS.E [R134+0x600dc], desc[UR22][R138.64], !P3 ;  /* 0x600dc0008a867fae */ /* 0x000fe2000d9a1016 */
[----:B------:R-:W-:Y:S01]  /*14d60*/  ISETP.GE.U32.AND P2, PT, R0, 0x7ffffe47, PT ;  /* 0x7ffffe470000780c */ /* 0x000fe20003f46070 */
[----:B------:R-:W1:Y:S02]  /*14d70*/  LDC R148, c[0x0][0x3a0] ;  /* 0x0000e800ff947b82 */ /* 0x000e640000000800 */
[----:B----4-:R-:W4:Y:S01]  /*14d80*/  LDL.LU.64 R138, [R1+0x580] ;  /* 0x00058000018a7983 */ /* 0x010f220000300a00 */
[----:B------:R-:W-:-:S05]  /*14d90*/  VIADD R0, R145, 0xfffffec5 ;  /* 0xfffffec591007836 */ /* 0x000fca0000000000 */
[----:B------:R-:W2:Y:S01]  /*14da0*/  LDC R145, c[0x0][0x3a0] ;  /* 0x0000e800ff917b82 */ /* 0x000ea20000000800 */
[----:B------:R-:W-:Y:S01]  /*14db0*/  ISETP.GE.U32.AND P6, PT, R0, 0x7ffffe46, PT ;  /* 0x7ffffe460000780c */ /* 0x000fe20003fc6070 */
[----:B------:R-:W-:-:S06]  /*14dc0*/  VIADD R0, R2, 0xfffffec4 ;  /* 0xfffffec402007836 */ /* 0x000fcc0000000000 */
[----:B------:R-:W2:Y:S02]  /*14dd0*/  LDC R2, c[0x0][0x3a0] ;  /* 0x0000e800ff027b82 */ /* 0x000ea40000000800 */
[----:B--2---:R-:W-:Y:S01]  /*14de0*/  IMAD.WIDE R140, R135, 0x4, R140 ;  /* 0x00000004878c7825 */ /* 0x004fe200078e028c */
[----:B------:R-:W-:-:S03]  /*14df0*/  ISETP.GE.U32.AND P3, PT, R0, 0x7ffffe45, PT ;  /* 0x7ffffe450000780c */ /* 0x000fc60003f66070 */
[----:B-1----:R-:W-:Y:S01]  /*14e00*/  VIADD R0, R146, 0xfffffec3 ;  /* 0xfffffec392007836 */ /* 0x002fe20000000000 */
[----:B------:R1:W-:Y:S04]  /*14e10*/  STL.64 [R1+0x1a8], R140 ;  /* 0x0001a88c01007387 */ /* 0x0003e80000100a00 */
[----:B------:R-:W-:Y:S01]  /*14e20*/  LDGSTS.E [R134+0x600e0], desc[UR22][R140.64], !P5 ;  /* 0x600e00008c867fae */ /* 0x000fe2000e9a1016 */
[----:B------:R-:W-:Y:S01]  /*14e30*/  ISETP.GE.U32.AND P5, PT, R0, 0x7ffffe44, PT ;  /* 0x7ffffe440000780c */ /* 0x000fe20003fa6070 */
[----:B------:R-:W-:Y:S02]  /*14e40*/  VIADD R0, R145, 0xfffffec2 ;  /* 0xfffffec291007836 */ /* 0x000fe40000000000 */
[----:B------:R-:W2:Y:S01]  /*14e50*/  LDC R145, c[0x0][0x3a0] ;  /* 0x0000e800ff917b82 */ /* 0x000ea20000000800 */
[----:B-1----:R-:W2:Y:S01]  /*14e60*/  LDL.LU.64 R140, [R1+0x578] ;  /* 0x00057800018c7983 */ /* 0x002ea20000300a00 */
[----:B------:R-:W-:-:S05]  /*14e70*/  IMAD.WIDE R146, R135, 0x4, R212 ;  /* 0x0000000487927825 */ /* 0x000fca00078e02d4 */
[----:B------:R1:W-:Y:S04]  /*14e80*/  STL.64 [R1+0x1b0], R146 ;  /* 0x0001b09201007387 */ /* 0x0003e80000100a00 */
[----:B------:R1:W-:Y:S04]  /*14e90*/  LDGSTS.E [R134+0x600e4], desc[UR22][R146.64], !P2 ;  /* 0x600e400092867fae */ /* 0x0003e8000d1a1016 */
[----:B------:R-:W2:Y:S01]  /*14ea0*/  LDL.LU.64 R212, [R1+0x570] ;  /* 0x0005700001d47983 */ /* 0x000ea20000300a00 */
[----:B------:R-:W-:Y:S01]  /*14eb0*/  ISETP.GE.U32.AND P2, PT, R0, 0x7ffffe43, PT ;  /* 0x7ffffe430000780c */ /* 0x000fe20003f46070 */
[----:B------:R-:W-:-:S02]  /*14ec0*/  VIADD R0, R2, 0xfffffec1 ;  /* 0xfffffec102007836 */ /* 0x000fc40000000000 */
[----:B------:R-:W2:Y:S01]  /*14ed0*/  LDC R2, c[0x0][0x3a0] ;  /* 0x0000e800ff027b82 */ /* 0x000ea20000000800 */
[----:B-1----:R-:W-:-:S05]  /*14ee0*/  IMAD.WIDE R146, R135, 0x4, R218 ;  /* 0x0000000487927825 */ /* 0x002fca00078e02da */
[----:B------:R3:W-:Y:S04]  /*14ef0*/  STL.64 [R1+0x1b8], R146 ;  /* 0x0001b89201007387 */ /* 0x0007e80000100a00 */
[----:B------:R3:W-:Y:S04]  /*14f00*/  LDGSTS.E [R134+0x600e8], desc[UR22][R146.64], !P6 ;  /* 0x600e800092867fae */ /* 0x0007e8000f1a1016 */
[----:B------:R-:W2:Y:S01]  /*14f10*/  LDL.LU.64 R218, [R1+0x568] ;  /* 0x0005680001da7983 */ /* 0x000ea20000300a00 */
[----:B------:R-:W-:Y:S02]  /*14f20*/  ISETP.GE.U32.AND P6, PT, R0, 0x7ffffe42, PT ;  /* 0x7ffffe420000780c */ /* 0x000fe40003fc6070 */
[----:B------:R-:W-:Y:S01]  /*14f30*/  IADD3 R0, PT, PT, R148, -0x140, RZ ;  /* 0xfffffec094007810 */ /* 0x000fe20007ffe0ff */
        /* <DEDUP_REMOVED lines=15> */
[----:B--2---:R-:W-:-:S05]  /*15030*/  VIADD R0, R145, 0xfffffebf ;  /* 0xfffffebf91007836 */ /* 0x004fca0000000000 */
[----:B------:R-:W2:Y:S01]  /*15040*/  LDC R145, c[0x0][0x3a0] ;  /* 0x0000e800ff917b82 */ /* 0x000ea20000000800 */
[----:B------:R-:W-:Y:S01]  /*15050*/  ISETP.GE.U32.AND P5, PT, R0, 0x7ffffe40, PT ;  /* 0x7ffffe400000780c */ /* 0x000fe20003fa6070 */
[----:B------:R-:W-:-:S06]  /*15060*/  VIADD R0, R2, 0xfffffebe ;  /* 0xfffffebe02007836 */ /* 0x000fcc0000000000 */
[----:B------:R-:W2:Y:S01]  /*15070*/  LDC R2, c[0x0][0x3a0] ;  /* 0x0000e800ff027b82 */ /* 0x000ea20000000800 */
[----:B------:R-:W-:Y:S01]  /*15080*/  IMAD.WIDE R140, R135, 0x4, R140 ;  /* 0x00000004878c7825 */ /* 0x000fe200078e028c */
[----:B------:R-:W-:-:S03]  /*15090*/  ISETP.GE.U32.AND P2, PT, R0, 0x7ffffe3f, PT ;  /* 0x7ffffe3f0000780c */ /* 0x000fc60003f46070 */
[----:B-1----:R-:W-:Y:S01]  /*150a0*/  VIADD R0, R146, 0xfffffebd ;  /* 0xfffffebd92007836 */ /* 0x002fe20000000000 */
[----:B------:R1:W-:Y:S04]  /*150b0*/  STL.64 [R1+0x1d8], R140 ;  /* 0x0001d88c01007387 */ /* 0x0003e80000100a00 */
[----:B------:R-:W-:Y:S01]  /*150c0*/  LDGSTS.E [R134+0x600f8], desc[UR22][R140.64], !P6 ;  /* 0x600f80008c867fae */ /* 0x000fe2000f1a1016 */
[----:B------:R-:W-:Y:S01]  /*150d0*/  ISETP.GE.U32.AND P6, PT, R0, 0x7ffffe3e, PT ;  /* 0x7ffffe3e0000780c */ /* 0x000fe20003fc6070 */
[----:B--2---:R-:W-:Y:S02]  /*150e0*/  VIADD R0, R145, 0xfffffebc ;  /* 0xfffffebc91007836 */ /* 0x004fe40000000000 */
        /* <DEDUP_REMOVED lines=32> */
[----:B------:R-:W-:Y:S02]  /*152f0*/  ISETP.GE.U32.AND P6, PT, R0, 0x7ffffe3a, PT ;  /* 0x7ffffe3a0000780c */ /* 0x000fe40003fc6070 */
[----:B------:R-:W-:-:S05]  /*15300*/  IADD3 R0, PT, PT, R2, -0x148, RZ ;  /* 0xfffffeb802007810 */ /* 0x000fca0007ffe0ff */
        /* <DEDUP_REMOVED lines=48> */
[----:B------:R-:W-:Y:S02]  /*15610*/  ISETP.GE.U32.AND P6, PT, R0, 0x7ffffe32, PT ;  /* 0x7ffffe320000780c */ /* 0x000fe40003fc6070 */
[----:B--2---:R-:W-:Y:S02]  /*15620*/  IADD3 R0, PT, PT, R145, -0x150, RZ ;  /* 0xfffffeb091007810 */ /* 0x004fe40007ffe0ff */
        /* <DEDUP_REMOVED lines=183> */
[----:B---3--:R-:W-:-:S04]  /*161a0*/  IMAD.WIDE R146, R135, 0x4, R224 ;  /* 0x0000000487927825 */ /* 0x008fc800078e02e0 */
[C---:B------:R-:W-:Y:S01]  /*161b0*/  IMAD.WIDE R148, R135.reuse, 0x4, R230 ;  /* 0x0000000487947825 */ /* 0x040fe200078e02e6 */
[----:B------:R1:W-:Y:S04]  /*161c0*/  STL.64 [R1+0x4e8], R146 ;  /* 0x0004e89201007387 */ /* 0x0003e80000100a00 */
        /* <DEDUP_REMOVED lines=39> */
[----:B---3--:R-:W-:-:S04]  /*16440*/  IMAD.WIDE R146, R135, 0x4, R224 ;  /* 0x0000000487927825 */ /* 0x008fc800078e02e0 */
[C---:B------:R-:W-:Y:S01]  /*16450*/  IMAD.WIDE R148, R135.reuse, 0x4, R230 ;  /* 0x0000000487947825 */ /* 0x040fe200078e02e6 */
[----:B------:R1:W-:Y:S04]  /*16460*/  STL.64 [R1+0x4b8], R146 ;  /* 0x0004b89201007387 */ /* 0x0003e80000100a00 */
[----:B------:R-:W3:Y:S04]  /*16470*/  LDL.LU.64 R224, [R1+0x40] ;  /* 0x0000400001e07983 */ /* 0x000ee80000300a00 */
[----:B------:R-:W-:Y:S04]  /*16480*/  STL.64 [R1+0x4b0], R148 ;  /* 0x0004b09401007387 */ /* 0x000fe80000100a00 */
[----:B------:R-:W3:Y:S04]  /*16490*/  LDL.LU.64 R230, [R1+0x38] ;  /* 0x0000380001e67983 */ /* 0x000ee80000300a00 */
[----:B------:R1:W-:Y:S04]  /*164a0*/  LDGSTS.E [R134+0x601ac], desc[UR22][R146.64], !P3 ;  /* 0x601ac00092867fae */ /* 0x0003e8000d9a1016 */
[----:B------:R-:W-:Y:S01]  /*164b0*/  LDGSTS.E [R134+0x601b0], desc[UR22][R148.64], !P5 ;  /* 0x601b000094867fae */ /* 0x000fe2000e9a1016 */
[----:B-1----:R-:W1:Y:S01]  /*164c0*/  LDC R146, c[0x0][0x3a0] ;  /* 0x0000e800ff927b82 */ /* 0x002e620000000800 */
[----:B----4-:R-:W-:-:S05]  /*164d0*/  IMAD.WIDE R138, R135, 0x4, R138 ;  /* 0x00000004878a7825 */ /* 0x010fca00078e028a */
[----:B------:R4:W-:Y:S04]  /*164e0*/  STL.64 [R1+0x4a8], R138 ;  /* 0x0004a88a01007387 */ /* 0x0009e80000100a00 */
[----:B------:R-:W-:Y:S04]  /*164f0*/  LDGSTS.E [R134+0x601b4], desc[UR22][R138.64], !P2 ;  /* 0x601b40008a867fae */ /* 0x000fe8000d1a1016 */
[----:B----4-:R-:W4:Y:S01]  /*16500*/  LDL.LU.64 R138, [R1+0x30] ;  /* 0x00003000018a7983 */ /* 0x010f220000300a00 */
[----:B------:R-:W-:Y:S01]  /*16510*/  ISETP.GE.U32.AND P3, PT, R0, 0x7ffffe11, PT ;  /* 0x7ffffe110000780c */ /* 0x000fe20003f66070 */
[----:B--2---:R-:W-:-:S02]  /*16520*/  VIADD R0, R145, 0xfffffe8f ;  /* 0xfffffe8f91007836 */ /* 0x004fc40000000000 */
[----:B------:R-:W2:Y:S03]  /*16530*/  LDC R145, c[0x0][0x3a0] ;  /* 0x0000e800ff917b82 */ /* 0x000ea60000000800 */
[----:B------:R-:W-:Y:S01]  /*16540*/  ISETP.GE.U32.AND P5, PT, R0, 0x7ffffe10, PT ;  /* 0x7ffffe100000780c */ /* 0x000fe20003fa6070 */
[----:B------:R-:W-:Y:S02]  /*16550*/  VIADD R0, R2, 0xfffffe8e ;  /* 0xfffffe8e02007836 */ /* 0x000fe40000000000 */
[----:B------:R-:W-:-:S03]  /*16560*/  IMAD.WIDE R140, R135, 0x4, R140 ;  /* 0x00000004878c7825 */ /* 0x000fc600078e028c */
[----:B------:R-:W-:Y:S01]  /*16570*/  ISETP.GE.U32.AND P2, PT, R0, 0x7ffffe0f, PT ;  /* 0x7ffffe0f0000780c */ /* 0x000fe20003f46070 */
[----:B------:R-:W2:Y:S01]  /*16580*/  LDC R2, c[0x0][0x3a0] ;  /* 0x0000e800ff027b82 */ /* 0x000ea20000000800 */
[----:B-1----:R-:W-:Y:S01]  /*16590*/  VIADD R0, R146, 0xfffffe8d ;  /* 0xfffffe8d92007836 */ /* 0x002fe20000000000 */
[----:B------:R1:W-:Y:S04]  /*165a0*/  STL.64 [R1+0x4a0], R140 ;  /* 0x0004a08c01007387 */ /* 0x0003e80000100a00 */
[----:B------:R-:W2:Y:S04]  /*165b0*/  LDL.LU.64 R206, [R1+0x28] ;  /* 0x0000280001ce7983 */ /* 0x000ea80000300a00 */
[----:B------:R1:W-:Y:S01]  /*165c0*/  LDGSTS.E [R134+0x601b8], desc[UR22][R140.64], !P6 ;  /* 0x601b80008c867fae */ /* 0x0003e2000f1a1016 */
[----:B------:R-:W-:Y:S01]  /*165d0*/  ISETP.GE.U32.AND P6, PT, R0, 0x7ffffe0e, PT ;  /* 0x7ffffe0e0000780c */ /* 0x000fe20003fc6070 */
[----:B-1----:R-:W1:Y:S01]  /*165e0*/  LDC R140, c[0x0][0x3a0] ;  /* 0x0000e800ff8c7b82 */ /* 0x002e620000000800 */
[----:B------:R-:W-:-:S07]  /*165f0*/  IMAD.WIDE R146, R135, 0x4, R212 ;  /* 0x0000000487927825 */ /* 0x000fce00078e02d4 */
[----:B------:R-:W1:Y:S01]  /*16600*/  LDC R141, c[0x0][0x3a0] ;  /* 0x0000e800ff8d7b82 */ /* 0x000e620000000800 */
[----:B------:R1:W-:Y:S04]  /*16610*/  STL.64 [R1+0x498], R146 ;  /* 0x0004989201007387 */ /* 0x0003e80000100a00 */
[----:B------:R1:W-:Y:S04]  /*16620*/  LDGSTS.E [R134+0x601bc], desc[UR22][R146.64], !P3 ;  /* 0x601bc00092867fae */ /* 0x0003e8000d9a1016 */
[----:B------:R-:W2:Y:S01]  /*16630*/  LDL.LU.64 R212, [R1+0x20] ;  /* 0x0000200001d47983 */ /* 0x000ea20000300a00 */
[----:B-1----:R-:W-:-:S03]  /*16640*/  IMAD.WIDE R146, R135, 0x4, R218 ;  /* 0x0000000487927825 */ /* 0x002fc600078e02da */
[----:B------:R-:W2:Y:S04]  /*16650*/  LDL.LU.64 R218, [R1+0x18] ;  /* 0x0000180001da7983 */ /* 0x000ea80000300a00 */
[----:B------:R3:W-:Y:S04]  /*16660*/  STL.64 [R1+0x490], R146 ;  /* 0x0004909201007387 */ /* 0x0007e80000100a00 */
[----:B------:R3:W-:Y:S02]  /*16670*/  LDGSTS.E [R134+0x601c0], desc[UR22][R146.64], !P5 ;  /* 0x601c000092867fae */ /* 0x0007e4000e9a1016 */
[----:B---3--:R-:W-:-:S05]  /*16680*/  IMAD.WIDE R146, R135, 0x4, R224 ;  /* 0x0000000487927825 */ /* 0x008fca00078e02e0 */
[----:B------:R1:W-:Y:S04]  /*16690*/  STL.64 [R1+0x488], R146 ;  /* 0x0004889201007387 */ /* 0x0003e80000100a00 */
[----:B------:R1:W-:Y:S04]  /*166a0*/  LDGSTS.E [R134+0x601c4], desc[UR22][R146.64], !P2 ;  /* 0x601c400092867fae */ /* 0x0003e8000d1a1016 */
[----:B------:R-:W3:Y:S01]  /*166b0*/  LDL.LU.64 R224, [R1+0x10] ;  /* 0x0000100001e07983 */ /* 0x000ee20000300a00 */
[----:B-1----:R-:W-:-:S03]  /*166c0*/  IMAD.WIDE R146, R135, 0x4, R230 ;  /* 0x0000000487927825 */ /* 0x002fc600078e02e6 */
[----:B------:R-:W3:Y:S04]  /*166d0*/  LDL.LU.64 R230, [R1+0x8] ;  /* 0x0000080001e67983 */ /* 0x000ee80000300a00 */
[----:B------:R4:W-:Y:S04]  /*166e0*/  STL.64 [R1+0x480], R146 ;  /* 0x0004809201007387 */ /* 0x0009e80000100a00 */
[----:B------:R4:W-:Y:S02]  /*166f0*/  LDGSTS.E [R134+0x601c8], desc[UR22][R146.64], !P6 ;  /* 0x601c800092867fae */ /* 0x0009e4000f1a1016 */
[----:B----4-:R-:W-:-:S02]  /*16700*/  IMAD.WIDE R146, R135, 0x4, R138 ;  /* 0x0000000487927825 */ /* 0x010fc400078e028a */
[----:B------:R-:W4:Y:S02]  /*16710*/  LDL.LU.64 R138, [R1] ;  /* 0x00000000018a7983 */ /* 0x000f240000300a00 */
[----:B--2---:R-:W-:Y:S02]  /*16720*/  VIADD R0, R145, 0xfffffe8c ;  /* 0xfffffe8c91007836 */ /* 0x004fe40000000000 */
[----:B------:R-:W1:Y:S03]  /*16730*/  LDC R145, c[0x0][0x3a0] ;  /* 0x0000e800ff917b82 */ /* 0x000e660000000800 */
[----:B------:R-:W-:Y:S01]  /*16740*/  ISETP.GE.U32.AND P3, PT, R0, 0x7ffffe0d, PT ;  /* 0x7ffffe0d0000780c */ /* 0x000fe20003f66070 */
[----:B------:R-:W-:-:S04]  /*16750*/  VIADD R0, R2, 0xfffffe8b ;  /* 0xfffffe8b02007836 */ /* 0x000fc80000000000 */
[----:B------:R-:W2:Y:S01]  /*16760*/  LDC R2, c[0x0][0x3a0] ;  /* 0x0000e800ff027b82 */ /* 0x000ea20000000800 */
[----:B------:R-:W-:Y:S01]  /*16770*/  ISETP.GE.U32.AND P5, PT, R0, 0x7ffffe0c, PT ;  /* 0x7ffffe0c0000780c */ /* 0x000fe20003fa6070 */
[----:B------:R-:W-:-:S06]  /*16780*/  VIADD R0, R140, 0xfffffe8a ;  /* 0xfffffe8a8c007836 */ /* 0x000fcc0000000000 */
[----:B------:R-:W2:Y:S01]  /*16790*/  LDC R140, c[0x0][0x3a0] ;  /* 0x0000e800ff8c7b82 */ /* 0x000ea20000000800 */
[----:B------:R-:W-:Y:S01]  /*167a0*/  ISETP.GE.U32.AND P2, PT, R0, 0x7ffffe0b, PT ;  /* 0x7ffffe0b0000780c */ /* 0x000fe20003f46070 */
[----:B------:R-:W-:Y:S01]  /*167b0*/  VIADD R0, R141, 0xfffffe89 ;  /* 0xfffffe898d007836 */ /* 0x000fe20000000000 */
[----:B------:R1:W-:Y:S04]  /*167c0*/  LDGSTS.E [R134+0x601cc], desc[UR22][R146.64], !P3 ;  /* 0x601cc00092867fae */ /* 0x0003e8000d9a1016 */
[----:B------:R-:W-:Y:S01]  /*167d0*/  ISETP.GE.U32.AND P6, PT, R0, 0x7ffffe0a, PT ;  /* 0x7ffffe0a0000780c */ /* 0x000fe20003fc6070 */
[----:B------:R-:W2:Y:S01]  /*167e0*/  LDC R141, c[0x0][0x3a0] ;  /* 0x0000e800ff8d7b82 */ /* 0x000ea20000000800 */
[----:B-1----:R-:W-:Y:S01]  /*167f0*/  IADD3 R0, PT, PT, R145, -0x178, RZ ;  /* 0xfffffe8891007810 */ /* 0x002fe20007ffe0ff */
[----:B------:R1:W-:Y:S03]  /*16800*/  STL.64 [R1+0x478], R146 ;  /* 0x0004789201007387 */ /* 0x0003e60000100a00 */
[----:B------:R-:W-:-:S03]  /*16810*/  ISETP.GE.U32.AND P3, PT, R0, 0x7ffffe09, PT ;  /* 0x7ffffe090000780c */ /* 0x000fc60003f66070 */
[----:B------:R-:W2:Y:S01]  /*16820*/  LDC R145, c[0x0][0x3a0] ;  /* 0x0000e800ff917b82 */ /* 0x000ea20000000800 */
[----:B-1----:R-:W-:-:S04]  /*16830*/  IMAD.WIDE R146, R135, 0x4, R206 ;  /* 0x0000000487927825 */ /* 0x002fc800078e02ce */
[----:B--2---:R-:W-:Y:S01]  /*16840*/  VIADD R0, R140, 0xfffffe87 ;  /* 0xfffffe878c007836 */ /* 0x004fe20000000000 */
[----:B------:R1:W-:Y:S02]  /*16850*/  LDGSTS.E [R134+0x601d0], desc[UR22][R146.64], !P5 ;  /* 0x601d000092867fae */ /* 0x0003e4000e9a1016 */
[----:B------:R-:W2:Y:S02]  /*16860*/  LDC R140, c[0x0][0x3a0] ;  /* 0x0000e800ff8c7b82 */ /* 0x000ea40000000800 */
[----:B------:R1:W-:Y:S01]  /*16870*/  STL.64 [R1+0x470], R146 ;  /* 0x0004709201007387 */ /* 0x0003e20000100a00 */
[----:B------:R-:W-:Y:S01]  /*16880*/  ISETP.GE.U32.AND P5, PT, R0, 0x7ffffe08, PT ;  /* 0x7ffffe080000780c */ /* 0x000fe20003fa6070 */
[----:B------:R-:W-:-:S04]  /*16890*/  VIADD R0, R2, 0xfffffe86 ;  /* 0xfffffe8602007836 */ /* 0x000fc80000000000 */
[----:B------:R-:W2:Y:S01]  /*168a0*/  LDC R2, c[0x0][0x3a0] ;  /* 0x0000e800ff027b82 */ /* 0x000ea20000000800 */
[----:B-1----:R-:W-:-:S05]  /*168b0*/  IMAD.WIDE R146, R135, 0x4, R212 ;  /* 0x0000000487927825 */ /* 0x002fca00078e02d4 */
[----:B------:R1:W-:Y:S04]  /*168c0*/  STL.64 [R1+0x468], R146 ;  /* 0x0004689201007387 */ /* 0x0003e80000100a00 */
[----:B------:R1:W-:Y:S01]  /*168d0*/  LDGSTS.E [R134+0x601d4], desc[UR22][R146.64], !P2 ;  /* 0x601d400092867fae */ /* 0x0003e2000d1a1016 */
[----:B------:R-:W-:Y:S01]  /*168e0*/  ISETP.GE.U32.AND P2, PT, R0, 0x7ffffe07, PT ;  /* 0x7ffffe070000780c */ /* 0x000fe20003f46070 */
[----:B------:R-:W-:Y:S02]  /*168f0*/  VIADD R0, R141, 0xfffffe85 ;  /* 0xfffffe858d007836 */ /* 0x000fe40000000000 */
[----:B------:R-:W3:Y:S01]  /*16900*/  LDC R141, c[0x0][0x3a0] ;  /* 0x0000e800ff8d7b82 */ /* 0x000ee20000000800 */
[----:B-1----:R-:W-:-:S05]  /*16910*/  IMAD.WIDE R146, R135, 0x4, R218 ;  /* 0x0000000487927825 */ /* 0x002fca00078e02da */
[----:B------:R3:W-:Y:S04]  /*16920*/  STL.64 [R1+0x460], R146 ;  /* 0x0004609201007387 */ /* 0x0007e80000100a00 */
[----:B------:R3:W-:Y:S01]  /*16930*/  LDGSTS.E [R134+0x601d8], desc[UR22][R146.64], !P6 ;  /* 0x601d800092867fae */ /* 0x0007e2000f1a1016 */
[----:B------:R-:W-:Y:S01]  /*16940*/  ISETP.GE.U32.AND P6, PT, R0, 0x7ffffe06, PT ;  /* 0x7ffffe060000780c */ /* 0x000fe20003fc6070 */
[----:B--2---:R-:W-:Y:S02]  /*16950*/  VIADD R0, R140, 0xfffffe84 ;  /* 0xfffffe848c007836 */ /* 0x004fe40000000000 */
[----:B------:R-:W-:Y:S01]  /*16960*/  IMAD.WIDE R154, R144, 0x4, R242 ;  /* 0x00000004909a7825 */ /* 0x000fe200078e02f2 */
[----:B------:R-:W1:Y:S03]  /*16970*/  LDC R140, c[0x0][0x3a0] ;  /* 0x0000e800ff8c7b82 */ /* 0x000e660000000800 */
[----:B---3--:R-:W-:-:S05]  /*16980*/  IMAD.WIDE R146, R135, 0x4, R224 ;  /* 0x0000000487927825 */ /* 0x008fca00078e02e0 */
[----:B------:R2:W-:Y:S04]  /*16990*/  STL.64 [R1+0x458], R146 ;  /* 0x0004589201007387 */ /* 0x0005e80000100a00 */
[----:B------:R2:W-:Y:S01]  /*169a0*/  LDGSTS.E [R134+0x601dc], desc[UR22][R146.64], !P3 ;  /* 0x601dc00092867fae */ /* 0x0005e2000d9a1016 */
[----:B------:R-:W-:Y:S01]  /*169b0*/  ISETP.GE.U32.AND P3, PT, R0, 0x7ffffe05, PT ;  /* 0x7ffffe050000780c */ /* 0x000fe20003f66070 */
[----:B--2---:R-:W-:-:S05]  /*169c0*/  IMAD.WIDE R146, R135, 0x4, R230 ;  /* 0x0000000487927825 */ /* 0x004fca00078e02e6 */
[----:B------:R-:W-:Y:S04]  /*169d0*/  STL.64 [R1+0x450], R146 ;  /* 0x0004509201007387 */ /* 0x000fe80000100a00 */
[----:B------:R-:W-:Y:S01]  /*169e0*/  LDGSTS.E [R134+0x601e0], desc[UR22][R146.64], !P5 ;  /* 0x601e000092867fae */ /* 0x000fe2000e9a1016 */
[----:B----4-:R-:W-:-:S05]  /*169f0*/  IMAD.WIDE R138, R135, 0x4, R138 ;  /* 0x00000004878a7825 */ /* 0x010fca00078e028a */
[----:B------:R2:W-:Y:S04]  /*16a00*/  STL.64 [R1+0x448], R138 ;  /* 0x0004488a01007387 */ /* 0x0005e80000100a00 */
[----:B------:R2:W-:Y:S02]  /*16a10*/  LDGSTS.E [R134+0x601e4], desc[UR22][R138.64], !P2 ;  /* 0x601e40008a867fae */ /* 0x0005e4000d1a1016 */
[----:B--2---:R-:W-:-:S05]  /*16a20*/  IMAD.WIDE R138, R135, 0x4, R250 ;  /* 0x00000004878a7825 */ /* 0x004fca00078e02fa */
[----:B------:R2:W-:Y:S04]  /*16a30*/  STL.64 [R1+0x440], R138 ;  /* 0x0004408a01007387 */ /* 0x0005e80000100a00 */
[----:B------:R2:W-:Y:S04]  /*16a40*/  LDGSTS.E [R134+0x601e8], desc[UR22][R138.64], !P6 ;  /* 0x601e80008a867fae */ /* 0x0005e8000f1a1016 */
[----:B------:R-:W-:Y:S01]  /*16a50*/  STL.64 [R1+0xc38], R2 ;  /* 0x000c380201007387 */ /* 0x000fe20000100a00 */
[----:B--2---:R-:W-:-:S05]  /*16a60*/  IMAD.WIDE R138, R135, 0x4, R248 ;  /* 0x00000004878a7825 */ /* 0x004fca00078e02f8 */
[----:B------:R2:W-:Y:S04]  /*16a70*/  STL.64 [R1+0x438], R138 ;  /* 0x0004388a01007387 */ /* 0x0005e80000100a00 */
[----:B------:R3:W-:Y:S04]  /*16a80*/  LDGSTS.E [R134+0x601ec], desc[UR22][R138.64], !P3 ;  /* 0x601ec0008a867fae */ /* 0x0007e8000d9a1016 */
[----:B--2---:R-:W2:Y:S01]  /*16a90*/  LDL.LU.64 R138, [R1+0x758] ;  /* 0x00075800018a7983 */ /* 0x004ea20000300a00 */
[----:B------:R-:W-:Y:S01]  /*16aa0*/  VIADD R0, R145, 0xfffffe83 ;  /* 0xfffffe8391007836 */ /* 0x000fe20000000000 */
[----:B------:R-:W-:Y:S01]  /*16ab0*/  IADD3 R145, PT, PT, R2, -0x180, RZ ;  /* 0xfffffe8002917810 */ /* 0x000fe20007ffe0ff */
[----:B------:R-:W-:-:S04]  /*16ac0*/  IMAD.WIDE R2, R144, 0x4, R246 ;  /* 0x0000000490027825 */ /* 0x000fc800078e02f6 */
[C---:B------:R-:W-:Y:S01]  /*16ad0*/  IMAD.WIDE R210, R144.reuse, 0x4, R12 ;  /* 0x0000000490d27825 */ /* 0x040fe200078e020c */
[----:B------:R4:W-:Y:S03]  /*16ae0*/  STL.64 [R1+0x538], R2 ;  /* 0x0005380201007387 */ /* 0x0009e60000100a00 */
[C---:B------:R-:W-:Y:S01]  /*16af0*/  IMAD.WIDE R164, R144.reuse, 0x4, R10 ;  /* 0x0000000490a47825 */ /* 0x040fe200078e020a */
[----:B------:R-:W-:Y:S03]  /*16b00*/  STL.64 [R1+0x560], R154 ;  /* 0x0005609a01007387 */ /* 0x000fe60000100a00 */
[C---:B------:R-:W-:Y:S01]  /*16b10*/  IMAD.WIDE R188, R144.reuse, 0x4, R8 ;  /* 0x0000000490bc7825 */ /* 0x040fe200078e0208 */
[----:B------:R-:W-:Y:S04]  /*16b20*/  STL.64 [R1+0xc40], R154 ;  /* 0x000c409a01007387 */ /* 0x000fe80000100a00 */
[----:B------:R-:W-:Y:S01]  /*16b30*/  STL.64 [R1+0x578], R210 ;  /* 0x000578d201007387 */ /* 0x000fe20000100a00 */
[----:B----4-:R-:W-:-:S03]  /*16b40*/  IMAD.WIDE R2, R144, 0x4, R132 ;  /* 0x0000000490027825 */ /* 0x010fc600078e0284 */
[----:B------:R-:W-:Y:S01]  /*16b50*/  STL.64 [R1+0xc48], R210 ;  /* 0x000c48d201007387 */ /* 0x000fe20000100a00 */
[----:B------:R-:W-:-:S03]  /*16b60*/  IMAD.WIDE R212, R144, 0x4, R30 ;  /* 0x0000000490d47825 */ /* 0x000fc600078e021e */
[----:B------:R-:W-:Y:S04]  /*16b70*/  STL.64 [R1+0x5c0], R164 ;  /* 0x0005c0a401007387 */ /* 0x000fe80000100a00 */
[----:B------:R-:W-:Y:S01]  /*16b80*/  STL.64 [R1+0xc50], R164 ;  /* 0x000c50a401007387 */ /* 0x000fe20000100a00 */
[----:B------:R-:W-:-:S03]  /*16b90*/  IMAD.WIDE R230, R144, 0x4, R94 ;  /* 0x0000000490e67825 */ /* 0x000fc600078e025e */
[----:B------:R-:W-:Y:S04]  /*16ba0*/  STL.64 [R1+0x5f0], R188 ;  /* 0x0005f0bc01007387 */ /* 0x000fe80000100a00 */
[----:B------:R-:W-:Y:S01]  /*16bb0*/  STL.64 [R1+0xc58], R188 ;  /* 0x000c58bc01007387 */ /* 0x000fe20000100a00 */
[----:B------:R-:W-:-:S03]  /*16bc0*/  IMAD.WIDE R114, R144, 0x4, R114 ;  /* 0x0000000490727825 */ /* 0x000fc600078e0272 */
[----:B------:R-:W4:Y:S01]  /*16bd0*/  LDL.LU.64 R182, [R1+0x770] ;  /* 0x0007700001b67983 */ /* 0x000f220000300a00 */
[----:B------:R-:W-:-:S03]  /*16be0*/  IMAD.WIDE R156, R144, 0x4, R240 ;  /* 0x00000004909c7825 */ /* 0x000fc600078e02f0 */
[----:B------:R-:W3:Y:S04]  /*16bf0*/  LDL.LU.64 R206, [R1+0xe0] ;  /* 0x0000e00001ce7983 */ /* 0x000ee80000300a00 */
[----:B------:R-:W-:Y:S01]  /*16c00*/  STL.64 [R1+0x3a8], R2 ;  /* 0x0003a80201007387 */ /* 0x000fe20000100a00 */
[----:B------:R-:W-:-:S03]  /*16c10*/  IMAD.WIDE R214, R144, 0x4, R14 ;  /* 0x0000000490d67825 */ /* 0x000fc600078e020e */
[----:B------:R-:W-:Y:S04]  /*16c20*/  STL.64 [R1+0x620], R212 ;  /* 0x000620d401007387 */ /* 0x000fe80000100a00 */
[----:B------:R-:W-:Y:S01]  /*16c30*/  STL.64 [R1+0xc60], R212 ;  /* 0x000c60d401007387 */ /* 0x000fe20000100a00 */
[----:B------:R-:W-:-:S03]  /*16c40*/  ISETP.GE.U32.AND P5, PT, R0, 0x7ffffe04, PT ;  /* 0x7ffffe040000780c */ /* 0x000fc60003fa6070 */
[----:B------:R-:W-:Y:S01]  /*16c50*/  STL.64 [R1+0x678], R230 ;  /* 0x000678e601007387 */ /* 0x000fe20000100a00 */
[----:B------:R-:W-:-:S03]  /*16c60*/  IMAD.WIDE R162, R144, 0x4, R22 ;  /* 0x0000000490a27825 */ /* 0x000fc600078e0216 */
[----:B------:R-:W-:Y:S01]  /*16c70*/  STL.64 [R1+0xc68], R230 ;  /* 0x000c68e601007387 */ /* 0x000fe20000100a00 */
[----:B------:R-:W-:-:S03]  /*16c80*/  VIADD R0, R141, 0xfffffe82 ;  /* 0xfffffe828d007836 */ /* 0x000fc60000000000 */
[----:B------:R-:W-:Y:S01]  /*16c90*/  STL.64 [R1+0x6b0], R114 ;  /* 0x0006b07201007387 */ /* 0x000fe20000100a00 */
[----:B------:R-:W-:-:S03]  /*16ca0*/  IMAD.WIDE R194, R144, 0x4, R20 ;  /* 0x0000000490c27825 */ /* 0x000fc600078e0214 */
[----:B------:R-:W-:Y:S04]  /*16cb0*/  STL.64 [R1+0xc70], R114 ;  /* 0x000c707201007387 */ /* 0x000fe80000100a00 */
[----:B------:R-:W-:Y:S04]  /*16cc0*/  STL.64 [R1+0x518], R156 ;  /* 0x0005189c01007387 */ /* 0x000fe80000100a00 */
[----:B------:R2:W-:Y:S01]  /*16cd0*/  STL.64 [R1+0xc78], R156 ;  /* 0x000c789c01007387 */ /* 0x0005e20000100a00 */
[----:B------:R-:W-:-:S03]  /*16ce0*/  ISETP.GE.U32.AND P2, PT, R0, 0x7ffffe03, PT ;  /* 0x7ffffe030000780c */ /* 0x000fc60003f46070 */
[----:B------:R-:W-:Y:S01]  /*16cf0*/  STL.64 [R1+0x550], R214 ;  /* 0x000550d601007387 */ /* 0x000fe20000100a00 */
[----:B-1----:R-:W-:-:S03]  /*16d00*/  VIADD R0, R140, 0xfffffe81 ;  /* 0xfffffe818c007836 */ /* 0x002fc60000000000 */
[----:B------:R-:W-:Y:S04]  /*16d10*/  STL.64 [R1+0xc80], R214 ;  /* 0x000c80d601007387 */ /* 0x000fe80000100a00 */
[----:B------:R-:W-:Y:S04]  /*16d20*/  STL.64 [R1+0x580], R162 ;  /* 0x000580a201007387 */ /* 0x000fe80000100a00 */
[----:B------:R1:W-:Y:S04]  /*16d30*/  STL.64 [R1+0xc88], R162 ;  /* 0x000c88a201007387 */ /* 0x0003e80000100a00 */
[----:B------:R-:W-:Y:S04]  /*16d40*/  STL.64 [R1+0x5c8], R194 ;  /* 0x0005c8c201007387 */ /* 0x000fe80000100a00 */
[----:B------:R-:W3:Y:S01]  /*16d50*/  LDL.LU.64 R140, [R1+0x2a0] ;  /* 0x0002a000018c7983 */ /* 0x000ee20000300a00 */
[----:B------:R-:W-:-:S04]  /*16d60*/  IMAD.WIDE R218, R144, 0x4, R64 ;  /* 0x0000000490da7825 */ /* 0x000fc800078e0240 */
[----:B------:R-:W-:-:S04]  /*16d70*/  IMAD.WIDE R132, R144, 0x4, R96 ;  /* 0x0000000490847825 */ /* 0x000fc800078e0260 */
[----:B------:R-:W-:-:S04]  /*16d80*/  IMAD.WIDE R94, R144, 0x4, R116 ;  /* 0x00000004905e7825 */ /* 0x000fc800078e0274 */
[----:B------:R-:W-:-:S04]  /*16d90*/  IMAD.WIDE R168, R144, 0x4, R238 ;  /* 0x0000000490a87825 */ /* 0x000fc800078e02ee */
[----:B------:R-:W-:-:S04]  /*16da0*/  IMAD.WIDE R216, R144, 0x4, R24 ;  /* 0x0000000490d87825 */ /* 0x000fc800078e0218 */
[----:B------:R-:W-:-:S04]  /*16db0*/  IMAD.WIDE R160, R144, 0x4, R34 ;  /* 0x0000000490a07825 */ /* 0x000fc800078e0222 */
[----:B------:R-:W-:-:S04]  /*16dc0*/  IMAD.WIDE R200, R144, 0x4, R32 ;  /* 0x0000000490c87825 */ /* 0x000fc800078e0220 */
[----:B------:R-:W-:-:S04]  /*16dd0*/  IMAD.WIDE R224, R144, 0x4, R68 ;  /* 0x0000000490e07825 */ /* 0x000fc800078e0244 */
[C---:B--2---:R-:W-:Y:S02]  /*16de0*/  IMAD.WIDE R156, R144.reuse, 0x4, R138 ;  /* 0x00000004909c7825 */ /* 0x044fe400078e028a */
[----:B------:R-:W2:Y:S04]  /*16df0*/  LDL.LU.64 R138, [R1+0x110] ;  /* 0x00011000018a7983 */ /* 0x000ea80000300a00 */
[----:B------:R-:W-:Y:S04]  /*16e00*/  STL.64 [R1+0x608], R218 ;  /* 0x000608da01007387 */ /* 0x000fe80000100a00 */
[----:B------:R-:W-:Y:S04]  /*16e10*/  STL.64 [R1+0x630], R132 ;  /* 0x0006308401007387 */ /* 0x000fe80000100a00 */
[----:B------:R1:W-:Y:S04]  /*16e20*/  STL.64 [R1+0x408], R156 ;  /* 0x0004089c01007387 */ /* 0x0003e80000100a00 */
[----:B------:R-:W-:Y:S04]  /*16e30*/  STL.64 [R1+0x688], R94 ;  /* 0x0006885e01007387 */ /* 0x000fe80000100a00 */
[----:B------:R-:W-:Y:S04]  /*16e40*/  STL.64 [R1+0x420], R168 ;  /* 0x000420a801007387 */ /* 0x000fe80000100a00 */
[----:B------:R-:W-:Y:S04]  /*16e50*/  STL.64 [R1+0x508], R216 ;  /* 0x000508d801007387 */ /* 0x000fe80000100a00 */
[----:B------:R-:W-:Y:S04]  /*16e60*/  STL.64 [R1+0x548], R160 ;  /* 0x000548a001007387 */ /* 0x000fe80000100a00 */
[----:B------:R-:W-:Y:S04]  /*16e70*/  STL.64 [R1+0x5a0], R200 ;  /* 0x0005a0c801007387 */ /* 0x000fe80000100a00 */
[----:B------:R-:W-:Y:S04]  /*16e80*/  STL.64 [R1+0x5e8], R224 ;  /* 0x0005e8e001007387 */ /* 0x000fe80000100a00 */
[----:B------:R-:W2:Y:S01]  /*16e90*/  LDL.LU.64 R166, [R1+0x7a0] ;  /* 0x0007a00001a67983 */ /* 0x000ea20000300a00 */
[----:B------:R-:W-:-:S03]  /*16ea0*/  IMAD.WIDE R98, R144, 0x4, R98 ;  /* 0x0000000490627825 */ /* 0x000fc600078e0262 */
[----:B------:R-:W2:Y:S01]  /*16eb0*/  LDL.LU.64 R176, [R1+0x140] ;  /* 0x0001400001b07983 */ /* 0x000ea20000300a00 */
[----:B----4-:R-:W-:-:S04]  /*16ec0*/  IMAD.WIDE R114, R144, 0x4, R182 ;  /* 0x0000000490727825 */ /* 0x010fc800078e02b6 */
[C---:B------:R-:W-:Y:S01]  /*16ed0*/  IMAD.WIDE R64, R144.reuse, 0x4, R118 ;  /* 0x0000000490407825 */ /* 0x040fe200078e0276 */
[----:B------:R-:W-:Y:S03]  /*16ee0*/  STL.64 [R1+0x618], R98 ;  /* 0x0006186201007387 */ /* 0x000fe60000100a00 */
[C---:B---3--:R-:W-:Y:S01]  /*16ef0*/  IMAD.WIDE R172, R144.reuse, 0x4, R206 ;  /* 0x0000000490ac7825 */ /* 0x048fe200078e02ce */
[----:B------:R3:W-:Y:S03]  /*16f00*/  STL.64 [R1+0x3e8], R114 ;  /* 0x0003e87201007387 */ /* 0x0007e60000100a00 */
[C---:B------:R-:W-:Y:S01]  /*16f10*/  IMAD.WIDE R220, R144.reuse, 0x4, R26 ;  /* 0x0000000490dc7825 */ /* 0x040fe200078e021a */
[----:B------:R-:W-:Y:S03]  /*16f20*/  STL.64 [R1+0x680], R64 ;  /* 0x0006804001007387 */ /* 0x000fe60000100a00 */
[C---:B------:R-:W-:Y:S01]  /*16f30*/  IMAD.WIDE R158, R144.reuse, 0x4, R40 ;  /* 0x00000004909e7825 */ /* 0x040fe200078e0228 */
[----:B------:R-:W-:Y:S03]  /*16f40*/  STL.64 [R1+0x418], R172 ;  /* 0x000418ac01007387 */ /* 0x000fe60000100a00 */
[C---:B------:R-:W-:Y:S01]  /*16f50*/  IMAD.WIDE R206, R144.reuse, 0x4, R50 ;  /* 0x0000000490ce7825 */ /* 0x040fe200078e0232 */
[----:B------:R-:W-:Y:S03]  /*16f60*/  STL.64 [R1+0x430], R220 ;  /* 0x000430dc01007387 */ /* 0x000fe60000100a00 */
[C---:B------:R-:W-:Y:S01]  /*16f70*/  IMAD.WIDE R118, R144.reuse, 0x4, R70 ;  /* 0x0000000490767825 */ /* 0x040fe200078e0246 */
[----:B------:R-:W-:Y:S04]  /*16f80*/  STL.64 [R1+0x510], R158 ;  /* 0x0005109e01007387 */ /* 0x000fe80000100a00 */
[----:B------:R-:W-:Y:S04]  /*16f90*/  STL.64 [R1+0x570], R206 ;  /* 0x000570ce01007387 */ /* 0x000fe80000100a00 */
[----:B------:R-:W-:Y:S04]  /*16fa0*/  STL.64 [R1+0x5b8], R118 ;  /* 0x0005b87601007387 */ /* 0x000fe80000100a00 */
[----:B------:R-:W4:Y:S01]  /*16fb0*/  LDL.LU.64 R234, [R1+0x7c0] ;  /* 0x0007c00001ea7983 */ /* 0x000f220000300a00 */
[----:B------:R-:W-:-:S03]  /*16fc0*/  IMAD.WIDE R96, R144, 0x4, R100 ;  /* 0x0000000490607825 */ /* 0x000fc600078e0264 */
[----:B------:R-:W3:Y:S01]  /*16fd0*/  LDL.LU.64 R182, [R1+0x268] ;  /* 0x0002680001b67983 */ /* 0x000ee20000300a00 */
        /* <DEDUP_REMOVED lines=18> */
[----:B------:R-:W2:Y:S04]  /*17100*/  LDL.LU.64 R232, [R1+0x298] ;  /* 0x0002980001e87983 */ /* 0x000ea80000300a00 */
[----:B------:R-:W2:Y:S01]  /*17110*/  LDL.LU.64 R166, [R1+0x138] ;  /* 0x0001380001a67983 */ /* 0x000ea20000300a00 */
[----:B------:R-:W-:-:S04]  /*17120*/  IMAD.WIDE R68, R144, 0x4, R102 ;  /* 0x0000000490447825 */ /* 0x000fc800078e0266 */
[C---:B------:R-:W-:Y:S01]  /*17130*/  IMAD.WIDE R30, R144.reuse, 0x4, R122 ;  /* 0x00000004901e7825 */ /* 0x040fe200078e027a */
[----:B------:R-:W-:Y:S03]  /*17140*/  STL.64 [R1+0x5e0], R68 ;  /* 0x0005e04401007387 */ /* 0x000fe60000100a00 */
[C---:B------:R-:W-:Y:S01]  /*17150*/  IMAD.WIDE R178, R144.reuse, 0x4, R176 ;  /* 0x0000000490b27825 */ /* 0x040fe200078e02b0 */
        /* <DEDUP_REMOVED lines=11> */
[C---:B----4-:R-:W-:Y:S01]  /*17210*/  IMAD.WIDE R188, R144.reuse, 0x4, R234 ;  /* 0x0000000490bc7825 */ /* 0x050fe200078e02ea */
[----:B------:R-:W-:Y:S04]  /*17220*/  STL.64 [R1+0x540], R100 ;  /* 0x0005406401007387 */ /* 0x000fe80000100a00 */
[----:B------:R-:W-:Y:S04]  /*17230*/  STL.64 [R1+0x5b0], R52 ;  /* 0x0005b03401007387 */ /* 0x000fe80000100a00 */
[----:B------:R4:W-:Y:S04]  /*17240*/  STL.64 [R1+0x358], R188 ;  /* 0x000358bc01007387 */ /* 0x0009e80000100a00 */
[----:B------:R-:W4:Y:S01]  /*17250*/  LDL.LU.64 R202, [R1+0x808] ;  /* 0x0008080001ca7983 */ /* 0x000f220000300a00 */
[----:B------:R-:W-:-:S03]  /*17260*/  IMAD.WIDE R26, R144, 0x4, R124 ;  /* 0x00000004901a7825 */ /* 0x000fc600078e027c */
[----:B------:R-:W4:Y:S01]  /*17270*/  LDL.LU.64 R208, [R1+0x7b8] ;  /* 0x0007b80001d07983 */ /* 0x000f220000300a00 */
[----:B---3--:R-:W-:-:S03]  /*17280*/  IMAD.WIDE R180, R144, 0x4, R182 ;  /* 0x0000000490b47825 */ /* 0x008fc600078e02b6 */
[----:B------:R-:W3:Y:S01]  /*17290*/  LDL.LU.64 R234, [R1+0x170] ;  /* 0x0001700001ea7983 */ /* 0x000ee20000300a00 */
        /* <DEDUP_REMOVED lines=8> */
[----:B------:R-:W-:Y:S04]  /*17320*/  STL.64 [R1+0x380], R228 ;  /* 0x000380e401007387 */ /* 0x000fe80000100a00 */
[----:B------:R-:W-:Y:S04]  /*17330*/  STL.64 [R1+0x3a0], R182 ;  /* 0x0003a0b601007387 */ /* 0x000fe80000100a00 */
[----:B------:R-:W-:Y:S04]  /*17340*/  STL.64 [R1+0x3f0], R120 ;  /* 0x0003f07801007387 */ /* 0x000fe80000100a00 */
[----:B------:R-:W-:Y:S04]  /*17350*/  STL.64 [R1+0x500], R74 ;  /* 0x0005004a01007387 */ /* 0x000fe80000100a00 */
[----:B------:R-:W-:Y:S01]  /*17360*/  STL.64 [R1+0x590], R50 ;  /* 0x0005903201007387 */ /* 0x000fe20000100a00 */
[----:B------:R-:W-:-:S05]  /*17370*/  IMAD.WIDE R164, R144, 0x4, R204 ;  /* 0x0000000490a47825 */ /* 0x000fca00078e02cc */
[----:B------:R1:W-:Y:S04]  /*17380*/  STL.64 [R1+0x300], R164 ;  /* 0x000300a401007387 */ /* 0x0003e80000100a00 */
[----:B------:R-:W2:Y:S04]  /*17390*/  LDL.LU.64 R192, [R1+0x828] ;  /* 0x0008280001c07983 */ /* 0x000ea80000300a00 */
[----:B------:R-:W2:Y:S01]  /*173a0*/  LDL.LU.64 R196, [R1+0x7e0] ;  /* 0x0007e00001c47983 */ /* 0x000ea20000300a00 */
[----:B------:R-:W-:-:S04]  /*173b0*/  IMAD.WIDE R184, R144, 0x4, R232 ;  /* 0x0000000490b87825 */ /* 0x000fc800078e02e8 */
[C---:B------:R-:W-:Y:S02]  /*173c0*/  IMAD.WIDE R232, R144.reuse, 0x4, R166 ;  /* 0x0000000490e87825 */ /* 0x040fe400078e02a6 */
[----:B------:R-:W2:Y:S04]  /*173d0*/  LDL.LU.64 R166, [R1+0x258] ;  /* 0x0002580001a67983 */ /* 0x000ea80000300a00 */
[----:B------:R-:W2:Y:S01]  /*173e0*/  LDL.LU.64 R204, [R1+0x130] ;  /* 0x0001300001cc7983 */ /* 0x000ea20000300a00 */
[----:B------:R-:W-:-:S04]  /*173f0*/  IMAD.WIDE R24, R144, 0x4, R126 ;  /* 0x0000000490187825 */ /* 0x000fc800078e027e */
        /* <DEDUP_REMOVED lines=14> */
[----:B------:R4:W-:Y:S04]  /*174e0*/  STL.64 [R1+0x2a0], R210 ;  /* 0x0002a0d201007387 */ /* 0x0009e80000100a00 */
[----:B------:R-:W-:Y:S04]  /*174f0*/  STL.64 [R1+0x5d0], R22 ;  /* 0x0005d01601007387 */ /* 0x000fe80000100a00 */
[----:B------:R-:W-:Y:S04]  /*17500*/  STL.64 [R1+0x298], R186 ;  /* 0x000298ba01007387 */ /* 0x000fe80000100a00 */
        /* <DEDUP_REMOVED lines=9> */
[----:B------:R-:W2:Y:S04]  /*175a0*/  LDL.LU.64 R152, [R1+0x158] ;  /* 0x0001580001987983 */ /* 0x000ea80000300a00 */
[----:B------:R-:W2:Y:S04]  /*175b0*/  LDL.LU.64 R198, [R1+0xf8] ;  /* 0x0000f80001c67983 */ /* 0x000ea80000300a00 */
[----:B------:R-:W-:Y:S04]  /*175c0*/  STL.64 [R1+0x2a8], R234 ;  /* 0x0002a8ea01007387 */ /* 0x000fe80000100a00 */
[----:B------:R-:W-:Y:S04]  /*175d0*/  STL.64 [R1+0x2e8], R124 ;  /* 0x0002e87c01007387 */ /* 0x000fe80000100a00 */
[----:B------:R-:W-:Y:S04]  /*175e0*/  STL.64 [R1+0x338], R102 ;  /* 0x0003386601007387 */ /* 0x000fe80000100a00 */
[----:B------:R-:W-:Y:S04]  /*175f0*/  STL.64 [R1+0x3b0], R70 ;  /* 0x0003b04601007387 */ /* 0x000fe80000100a00 */
[----:B------:R-:W-:Y:S01]  /*17600*/  STL.64 [R1+0x528], R42 ;  /* 0x0005282a01007387 */ /* 0x000fe20000100a00 */
[----:B------:R-:W-:-:S04]  /*17610*/  IMAD.WIDE R154, R144, 0x4, R192 ;  /* 0x00000004909a7825 */ /* 0x000fc800078e02c0 */
[C---:B------:R-:W-:Y:S01]  /*17620*/  IMAD.WIDE R190, R144.reuse, 0x4, R196 ;  /* 0x0000000490be7825 */ /* 0x040fe200078e02c4 */
[----:B------:R1:W-:Y:S04]  /*17630*/  STL.64 [R1+0x278], R154 ;  /* 0x0002789a01007387 */ /* 0x0003e80000100a00 */
[----:B------:R-:W-:Y:S04]  /*17640*/  STL.64 [R1+0x5a8], R20 ;  /* 0x0005a81401007387 */ /* 0x000fe80000100a00 */
[----:B------:R-:W-:Y:S01]  /*17650*/  STL.64 [R1+0x268], R190 ;  /* 0x000268be01007387 */ /* 0x000fe20000100a00 */
[----:B------:R-:W-:-:S03]  /*17660*/  IMAD.WIDE R108, R144, 0x4, R204 ;  /* 0x00000004906c7825 */ /* 0x000fc600078e02cc */
[----:B------:R-:W2:Y:S04]  /*17670*/  LDL.LU.64 R196, [R1+0x858] ;  /* 0x0008580001c47983 */ /* 0x000ea80000300a00 */
[----:B------:R-:W2:Y:S04]  /*17680*/  LDL.LU.64 R204, [R1+0x820] ;  /* 0x0008200001cc7983 */ /* 0x000ea80000300a00 */
[----:B------:R-:W2:Y:S01]  /*17690*/  LDL.LU.64 R150, [R1+0x7d8] ;  /* 0x0007d80001967983 */ /* 0x000ea20000300a00 */
[----:B------:R-:W-:-:S04]  /*176a0*/  IMAD.WIDE R166, R144, 0x4, R166 ;  /* 0x0000000490a67825 */ /* 0x000fc800078e02a6 */
[C---:B------:R-:W-:Y:S01]  /*176b0*/  IMAD.WIDE R84, R144.reuse, 0x4, R62 ;  /* 0x0000000490547825 */ /* 0x040fe200078e023e */
[----:B------:R-:W-:Y:S03]  /*176c0*/  STL.64 [R1+0x258], R166 ;  /* 0x000258a601007387 */ /* 0x000fe60000100a00 */
[C---:B------:R-:W-:Y:S01]  /*176d0*/  IMAD.WIDE R58, R144.reuse, 0x4, R88 ;  /* 0x00000004903a7825 */ /* 0x040fe200078e0258 */
[----:B------:R-:W-:Y:S04]  /*176e0*/  STL.64 [R1+0x250], R108 ;  /* 0x0002506c01007387 */ /* 0x000fe80000100a00 */
[----:B------:R-:W-:Y:S01]  /*176f0*/  STL.64 [R1+0x240], R84 ;  /* 0x0002405401007387 */ /* 0x000fe20000100a00 */
[----:B------:R-:W-:-:S04]  /*17700*/  IMAD.WIDE R40, R144, 0x4, R112 ;  /* 0x0000000490287825 */ /* 0x000fc800078e0270 */
[----:B------:R-:W-:-:S04]  /*17710*/  IMAD.WIDE R14, R144, 0x4, R236 ;  /* 0x00000004900e7825 */ /* 0x000fc800078e02ec */
[----:B------:R-:W-:-:S04]  /*17720*/  IMAD.WIDE R56, R144, 0x4, R76 ;  /* 0x0000000490387825 */ /* 0x000fc800078e024c */
[C---:B----4-:R-:W-:Y:S02]  /*17730*/  IMAD.WIDE R2, R144.reuse, 0x4, R202 ;  /* 0x0000000490027825 */ /* 0x050fe400078e02ca */
[----:B------:R-:W4:Y:S02]  /*17740*/  LDL.LU.64 R202, [R1+0x798] ;  /* 0x0007980001ca7983 */ /* 0x000f240000300a00 */
[C---:B---3--:R-:W-:Y:S02]  /*17750*/  IMAD.WIDE R192, R144.reuse, 0x4, R208 ;  /* 0x0000000490c07825 */ /* 0x048fe400078e02d0 */
[----:B------:R-:W-:Y:S04]  /*17760*/  STL.64 [R1+0x2e0], R58 ;  /* 0x0002e03a01007387 */ /* 0x000fe80000100a00 */
[----:B------:R-:W3:Y:S04]  /*17770*/  LDL.LU.64 R208, [R1+0x120] ;  /* 0x0001200001d07983 */ /* 0x000ee80000300a00 */
[----:B------:R-:W-:Y:S04]  /*17780*/  STL.64 [R1+0x3d0], R40 ;  /* 0x0003d02801007387 */ /* 0x000fe80000100a00 */
[----:B------:R1:W-:Y:S04]  /*17790*/  STL.64 [R1+0x188], R2 ;  /* 0x0001880201007387 */ /* 0x0003e80000100a00 */
[----:B------:R-:W-:Y:S04]  /*177a0*/  STL.64 [R1+0x588], R14 ;  /* 0x0005880e01007387 */ /* 0x000fe80000100a00 */
[----:B------:R-:W-:Y:S04]  /*177b0*/  STL.64 [R1+0x180], R192 ;  /* 0x000180c001007387 */ /* 0x000fe80000100a00 */
[----:B------:R-:W3:Y:S01]  /*177c0*/  LDL.LU.64 R148, [R1+0x868] ;  /* 0x0008680001947983 */ /* 0x000ee20000300a00 */
[----:B------:R-:W-:-:S04]  /*177d0*/  IMAD.WIDE R38, R144, 0x4, R92 ;  /* 0x0000000490267825 */ /* 0x000fc800078e025c */
[----:B--2---:R-:W-:-:S04]  /*177e0*/  IMAD.WIDE R138, R144, 0x4, R138 ;  /* 0x00000004908a7825 */ /* 0x004fc800078e028a */
[----:B------:R-:W-:-:S04]  /*177f0*/  IMAD.WIDE R106, R144, 0x4, R152 ;  /* 0x00000004906a7825 */ /* 0x000fc800078e0298 */
[C---:B------:R-:W-:Y:S02]  /*17800*/  IMAD.WIDE R80, R144.reuse, 0x4, R198 ;  /* 0x0000000490507825 */ /* 0x040fe400078e02c6 */
[----:B------:R-:W2:Y:S04]  /*17810*/  LDL.LU.64 R198, [R1+0x838] ;  /* 0x0008380001c67983 */ /* 0x000ea80000300a00 */
[----:B------:R-:W2:Y:S04]  /*17820*/  LDL.LU.64 R242, [R1+0x7f8] ;  /* 0x0007f80001f27983 */ /* 0x000ea80000300a00 */
[----:B------:R-:W-:Y:S04]  /*17830*/  STL.64 [R1+0x178], R138 ;  /* 0x0001788a01007387 */ /* 0x000fe80000100a00 */
[----:B------:R-:W-:Y:S04]  /*17840*/  STL.64 [R1+0x170], R106 ;  /* 0x0001706a01007387 */ /* 0x000fe80000100a00 */
[----:B------:R-:W-:Y:S04]  /*17850*/  STL.64 [R1+0x160], R80 ;  /* 0x0001605001007387 */ /* 0x000fe80000100a00 */
[----:B------:R-:W2:Y:S04]  /*17860*/  LDL.LU.64 R246, [R1+0x7b0] ;  /* 0x0007b00001f67983 */ /* 0x000ea80000300a00 */
[----:B------:R-:W2:Y:S04]  /*17870*/  LDL.LU.64 R152, [R1+0x780] ;  /* 0x0007800001987983 */ /* 0x000ea80000300a00 */
[----:B------:R-:W-:Y:S01]  /*17880*/  STL.64 [R1+0x158], R56 ;  /* 0x0001583801007387 */ /* 0x000fe20000100a00 */
[----:B------:R-:W-:-:S04]  /*17890*/  IMAD.WIDE R146, R144, 0x4, R196 ;  /* 0x0000000490927825 */ /* 0x000fc800078e02c4 */
[C---:B------:R-:W-:Y:S02]  /*178a0*/  IMAD.WIDE R196, R144.reuse, 0x4, R204 ;  /* 0x0000000490c47825 */ /* 0x040fe400078e02cc */
[----:B------:R-:W2:Y:S02]  /*178b0*/  LDL.LU.64 R204, [R1+0x750] ;  /* 0x0007500001cc7983 */ /* 0x000ea40000300a00 */
[C---:B------:R-:W-:Y:S02]  /*178c0*/  IMAD.WIDE R130, R144.reuse, 0x4, R150 ;  /* 0x0000000490827825 */ /* 0x040fe400078e0296 */
[----:B------:R-:W-:Y:S04]  /*178d0*/  STL.64 [R1+0x150], R38 ;  /* 0x0001502601007387 */ /* 0x000fe80000100a00 */
[----:B------:R1:W-:Y:S04]  /*178e0*/  STL.64 [R1+0x148], R146 ;  /* 0x0001489201007387 */ /* 0x0003e80000100a00 */
[----:B------:R-:W2:Y:S01]  /*178f0*/  LDL.LU.64 R150, [R1+0x878] ;  /* 0x0008780001967983 */ /* 0x000ea20000300a00 */
[----:B------:R-:W-:-:S05]  /*17900*/  IMAD.WIDE R12, R144, 0x4, R90 ;  /* 0x00000004900c7825 */ /* 0x000fca00078e025a */
[----:B------:R-:W-:Y:S04]  /*17910*/  STL.64 [R1+0x568], R12 ;  /* 0x0005680c01007387 */ /* 0x000fe80000100a00 */
[----:B------:R-:W-:Y:S01]  /*17920*/  STL.64 [R1+0x140], R196 ;  /* 0x000140c401007387 */ /* 0x000fe20000100a00 */
[----:B------:R-:W-:-:S04]  /*17930*/  IMAD.WIDE R54, R144, 0x4, R18 ;  /* 0x0000000490367825 */ /* 0x000fc800078e0212 */
[----:B------:R-:W-:-:S04]  /*17940*/  IMAD.WIDE R36, R144, 0x4, R86 ;  /* 0x0000000490247825 */ /* 0x000fc800078e0256 */
[----:B------:R-:W-:-:S04]  /*17950*/  IMAD.WIDE R10, R144, 0x4, R82 ;  /* 0x00000004900a7825 */ /* 0x000fc800078e0252 */
[C---:B----4-:R-:W-:Y:S02]  /*17960*/  IMAD.WIDE R90, R144.reuse, 0x4, R202 ;  /* 0x00000004905a7825 */ /* 0x050fe400078e02ca */
[----:B------:R-:W4:Y:S04]  /*17970*/  LDL.LU.64 R202, [R1+0x850] ;  /* 0x0008500001ca7983 */ /* 0x000f280000300a00 */
[----:B------:R-:W4:Y:S01]  /*17980*/  LDL.LU.64 R248, [R1+0x818] ;  /* 0x0008180001f87983 */ /* 0x000f220000300a00 */
[----:B---3--:R-:W-:-:S03]  /*17990*/  IMAD.WIDE R78, R144, 0x4, R208 ;  /* 0x00000004904e7825 */ /* 0x008fc600078e02d0 */
[----:B------:R-:W3:Y:S04]  /*179a0*/  LDL.LU.64 R250, [R1+0x7d0] ;  /* 0x0007d00001fa7983 */ /* 0x000ee80000300a00 */
[----:B------:R-:W3:Y:S04]  /*179b0*/  LDL.LU.64 R208, [R1+0x790] ;  /* 0x0007900001d07983 */ /* 0x000ee80000300a00 */
[----:B------:R-:W-:Y:S04]  /*179c0*/  STL.64 [R1+0x138], R130 ;  /* 0x0001388201007387 */ /* 0x000fe80000100a00 */
[----:B------:R-:W-:Y:S04]  /*179d0*/  STL.64 [R1+0x130], R90 ;  /* 0x0001305a01007387 */ /* 0x000fe80000100a00 */
[----:B------:R-:W-:Y:S01]  /*179e0*/  STL.64 [R1+0x120], R78 ;  /* 0x0001204e01007387 */ /* 0x000fe20000100a00 */
[----:B------:R-:W-:-:S03]  /*179f0*/  IMAD.WIDE R148, R144, 0x4, R148 ;  /* 0x0000000490947825 */ /* 0x000fc600078e0294 */
[----:B------:R-:W-:Y:S04]  /*17a00*/  STL.64 [R1+0x118], R54 ;  /* 0x0001183601007387 */ /* 0x000fe80000100a00 */
[----:B------:R-:W-:Y:S04]  /*17a10*/  STL.64 [R1+0x110], R36 ;  /* 0x0001102401007387 */ /* 0x000fe80000100a00 */
[----:B------:R1:W-:Y:S01]  /*17a20*/  STL.64 [R1+0x108], R148 ;  /* 0x0001089401007387 */ /* 0x0003e20000100a00 */
[----:B------:R-:W-:-:S03]  /*17a30*/  IMAD.WIDE R34, R144, 0x4, R66 ;  /* 0x0000000490227825 */ /* 0x000fc600078e0242 */
[----:B------:R-:W-:Y:S01]  /*17a40*/  STL.64 [R1+0x520], R10 ;  /* 0x0005200a01007387 */ /* 0x000fe20000100a00 */
[----:B--2---:R-:W-:-:S04]  /*17a50*/  IMAD.WIDE R198, R144, 0x4, R198 ;  /* 0x0000000490c67825 */ /* 0x004fc800078e02c6 */
[C---:B------:R-:W-:Y:S01]  /*17a60*/  IMAD.WIDE R128, R144.reuse, 0x4, R242 ;  /* 0x0000000490807825 */ /* 0x040fe200078e02f2 */
[----:B------:R-:W-:Y:S03]  /*17a70*/  STL.64 [R1+0x100], R198 ;  /* 0x000100c601007387 */ /* 0x000fe60000100a00 */
[----:B------:R-:W-:-:S04]  /*17a80*/  IMAD.WIDE R88, R144, 0x4, R246 ;  /* 0x0000000490587825 */ /* 0x000fc800078e02f6 */
[C---:B------:R-:W-:Y:S02]  /*17a90*/  IMAD.WIDE R76, R144.reuse, 0x4, R152 ;  /* 0x00000004904c7825 */ /* 0x040fe400078e0298 */
[----:B------:R-:W2:Y:S04]  /*17aa0*/  LDL.LU.64 R152, [R1+0x880] ;  /* 0x0008800001987983 */ /* 0x000ea80000300a00 */
[----:B------:R-:W-:Y:S01]  /*17ab0*/  STL.64 [R1+0xf8], R128 ;  /* 0x0000f88001007387 */ /* 0x000fe20000100a00 */
[----:B------:R-:W-:-:S03]  /*17ac0*/  IMAD.WIDE R48, R144, 0x4, R204 ;  /* 0x0000000490307825 */ /* 0x000fc600078e02cc */
[----:B------:R-:W2:Y:S04]  /*17ad0*/  LDL.LU.64 R204, [R1+0x860] ;  /* 0x0008600001cc7983 */ /* 0x000ea80000300a00 */
[----:B------:R-:W-:Y:S04]  /*17ae0*/  STL.64 [R1+0xf0], R88 ;  /* 0x0000f05801007387 */ /* 0x000fe80000100a00 */
[----:B------:R-:W-:Y:S01]  /*17af0*/  STL.64 [R1+0xe0], R76 ;  /* 0x0000e04c01007387 */ /* 0x000fe20000100a00 */
[----:B------:R-:W-:-:S03]  /*17b00*/  IMAD.WIDE R150, R144, 0x4, R150 ;  /* 0x0000000490967825 */ /* 0x000fc600078e0296 */
[----:B------:R-:W-:Y:S04]  /*17b10*/  STL.64 [R1+0xd8], R48 ;  /* 0x0000d83001007387 */ /* 0x000fe80000100a00 */
[----:B------:R-:W-:Y:S04]  /*17b20*/  STL.64 [R1+0xd0], R34 ;  /* 0x0000d02201007387 */ /* 0x000fe80000100a00 */
[----:B------:R2:W-:Y:S04]  /*17b30*/  STL.64 [R1+0x98], R150 ;  /* 0x0000989601007387 */ /* 0x0005e80000100a00 */
[----:B------:R-:W2:Y:S04]  /*17b40*/  LDL.LU.64 R60, [R1+0x830] ;  /* 0x00083000013c7983 */ /* 0x000ea80000300a00 */
[----:B-1----:R-:W2:Y:S04]  /*17b50*/  LDL.LU.64 R162, [R1+0x7f0] ;  /* 0x0007f00001a27983 */ /* 0x002ea80000300a00 */
[----:B------:R-:W2:Y:S01]  /*17b60*/  LDL.LU.64 R214, [R1+0x7a8] ;  /* 0x0007a80001d67983 */ /* 0x000ea20000300a00 */
[----:B------:R-:W-:-:S05]  /*17b70*/  IMAD.WIDE R8, R144, 0x4, R28 ;  /* 0x0000000490087825 */ /* 0x000fca00078e021c */
[----:B------:R-:W-:Y:S01]  /*17b80*/  STL.64 [R1+0xc8], R8 ;  /* 0x0000c80801007387 */ /* 0x000fe20000100a00 */
[----:B----4-:R-:W-:-:S04]  /*17b90*/  IMAD.WIDE R202, R144, 0x4, R202 ;  /* 0x0000000490ca7825 */ /* 0x010fc800078e02ca */
[C---:B------:R-:W-:Y:S01]  /*17ba0*/  IMAD.WIDE R112, R144.reuse, 0x4, R248 ;  /* 0x0000000490707825 */ /* 0x040fe200078e02f8 */
[----:B------:R-:W-:Y:S03]  /*17bb0*/  STL.64 [R1+0x90], R202 ;  /* 0x000090ca01007387 */ /* 0x000fe60000100a00 */
[C---:B---3--:R-:W-:Y:S01]  /*17bc0*/  IMAD.WIDE R86, R144.reuse, 0x4, R250 ;  /* 0x0000000490567825 */ /* 0x048fe200078e02fa */
[----:B------:R-:W3:Y:S03]  /*17bd0*/  LDL.LU.64 R28, [R1+0x778] ;  /* 0x00077800011c7983 */ /* 0x000ee60000300a00 */
[C---:B------:R-:W-:Y:S01]  /*17be0*/  IMAD.WIDE R62, R144.reuse, 0x4, R208 ;  /* 0x00000004903e7825 */ /* 0x040fe200078e02d0 */
[----:B------:R-:W-:Y:S03]  /*17bf0*/  STL.64 [R1+0x88], R112 ;  /* 0x0000887001007387 */ /* 0x000fe60000100a00 */
[----:B------:R-:W-:-:S02]  /*17c00*/  IMAD.WIDE R46, R144, 0x4, R136 ;  /* 0x00000004902e7825 */ /* 0x000fc400078e0288 */
[----:B------:R-:W4:Y:S02]  /*17c10*/  LDL.LU.64 R136, [R1+0x888] ;  /* 0x0008880001887983 */ /* 0x000f240000300a00 */
[C---:B------:R-:W-:Y:S02]  /*17c20*/  IMAD.WIDE R18, R144.reuse, 0x4, R16 ;  /* 0x0000000490127825 */ /* 0x040fe400078e0210 */
[----:B------:R-:W4:Y:S04]  /*17c30*/  LDL.LU.64 R208, [R1+0x870] ;  /* 0x0008700001d07983 */ /* 0x000f280000300a00 */
[----:B------:R-:W4:Y:S04]  /*17c40*/  LDL.LU.64 R16, [R1+0x748] ;  /* 0x0007480001107983 */ /* 0x000f280000300a00 */
[----:B------:R-:W-:Y:S04]  /*17c50*/  STL.64 [R1+0x80], R86 ;  /* 0x0000805601007387 */ /* 0x000fe80000100a00 */
[----:B------:R-:W-:Y:S04]  /*17c60*/  STL.64 [R1+0x78], R62 ;  /* 0x0000783e01007387 */ /* 0x000fe80000100a00 */
[----:B------:R-:W4:Y:S04]  /*17c70*/  LDL.LU.64 R92, [R1+0x848] ;  /* 0x00084800015c7983 */ /* 0x000f280000300a00 */
[----:B------:R-:W-:Y:S04]  /*17c80*/  STL.64 [R1+0x70], R46 ;  /* 0x0000702e01007387 */ /* 0x000fe80000100a00 */
[----:B------:R-:W4:Y:S04]  /*17c90*/  LDL.LU.64 R66, [R1+0x810] ;  /* 0x0008100001427983 */ /* 0x000f280000300a00 */
[----:B------:R-:W4:Y:S04]  /*17ca0*/  LDL.LU.64 R250, [R1+0x7c8] ;  /* 0x0007c80001fa7983 */ /* 0x000f280000300a00 */
[----:B------:R-:W4:Y:S04]  /*17cb0*/  LDL.LU.64 R248, [R1+0x788] ;  /* 0x0007880001f87983 */ /* 0x000f280000300a00 */
[----:B------:R-:W4:Y:S01]  /*17cc0*/  LDL.LU.64 R246, [R1+0x760] ;  /* 0x0007600001f67983 */ /* 0x000f220000300a00 */
[----:B------:R-:W-:-:S03]  /*17cd0*/  IMAD.WIDE R6, R144, 0x4, R6 ;  /* 0x0000000490067825 */ /* 0x000fc600078e0206 */
[----:B------:R-:W4:Y:S04]  /*17ce0*/  LDL.LU.64 R242, [R1+0x8a8] ;  /* 0x0008a80001f27983 */ /* 0x000f280000300a00 */
[----:B------:R-:W4:Y:S04]  /*17cf0*/  LDL.LU.64 R240, [R1+0x8a0] ;  /* 0x0008a00001f07983 */ /* 0x000f280000300a00 */
[----:B------:R-:W4:Y:S04]  /*17d00*/  LDL.LU.64 R238, [R1+0x898] ;  /* 0x0008980001ee7983 */ /* 0x000f280000300a00 */
[----:B------:R-:W4:Y:S04]  /*17d10*/  LDL.LU.64 R236, [R1+0x890] ;  /* 0x0008900001ec7983 */ /* 0x000f280000300a00 */
[----:B------:R-:W-:Y:S01]  /*17d20*/  STL.64 [R1+0x68], R18 ;  /* 0x0000681201007387 */ /* 0x000fe20000100a00 */
[----:B--2---:R-:W-:-:S05]  /*17d30*/  IMAD.WIDE R152, R144, 0x4, R152 ;  /* 0x0000000490987825 */ /* 0x004fca00078e0298 */
[----:B------:R1:W-:Y:S04]  /*17d40*/  STL.64 [R1+0x58], R152 ;  /* 0x0000589801007387 */ /* 0x0003e80000100a00 */
[----:B------:R-:W-:Y:S01]  /*17d50*/  STL.64 [R1+0x60], R6 ;  /* 0x0000600601007387 */ /* 0x000fe20000100a00 */
[----:B------:R-:W-:-:S05]  /*17d60*/  IMAD.WIDE R204, R144, 0x4, R204 ;  /* 0x0000000490cc7825 */ /* 0x000fca00078e02cc */
[----:B------:R-:W-:Y:S01]  /*17d70*/  STL.64 [R1+0x50], R204 ;  /* 0x000050cc01007387 */ /* 0x000fe20000100a00 */
[----:B------:R-:W-:-:S04]  /*17d80*/  IMAD.WIDE R110, R144, 0x4, R60 ;  /* 0x00000004906e7825 */ /* 0x000fc800078e023c */
[C---:B------:R-:W-:Y:S02]  /*17d90*/  IMAD.WIDE R82, R144.reuse, 0x4, R162 ;  /* 0x0000000490527825 */ /* 0x040fe400078e02a2 */
[----:B------:R-:W2:Y:S02]  /*17da0*/  LDL.64 R162, [R1+0x538] ;  /* 0x0005380001a27983 */ /* 0x000ea40000100a00 */
[----:B------:R-:W-:Y:S02]  /*17db0*/  IMAD.WIDE R60, R144, 0x4, R214 ;  /* 0x00000004903c7825 */ /* 0x000fe400078e02d6 */
[----:B------:R-:W2:Y:S01]  /*17dc0*/  LDL.64 R214, [R1+0x3a8] ;  /* 0x0003a80001d67983 */ /* 0x000ea20000100a00 */
[----:B------:R-:W-:Y:S02]  /*17dd0*/  ISETP.GE.U32.AND P6, PT, R0, 0x7ffffe02, PT ;  /* 0x7ffffe020000780c */ /* 0x000fe40003fc6070 */
[----:B------:R-:W-:Y:S01]  /*17de0*/  ISETP.GE.U32.AND P3, PT, R145, 0x7ffffe01, PT ;  /* 0x7ffffe019100780c */ /* 0x000fe20003f66070 */
[----:B------:R-:W-:Y:S01]  /*17df0*/  STL.64 [R1+0x48], R110 ;  /* 0x0000486e01007387 */ /* 0x000fe20000100a00 */
[C---:B------:R-:W-:Y:S01]  /*17e00*/  IMAD.WIDE R4, R144.reuse, 0x4, R4 ;  /* 0x0000000490047825 */ /* 0x040fe200078e0204 */
[----:B------:R-:W1:Y:S02]  /*17e10*/  LDC R0, c[0x0][0x3a0] ;  /* 0x0000e800ff007b82 */ /* 0x000e640000000800 */
[----:B------:R-:W-:Y:S04]  /*17e20*/  STL.64 [R1+0x40], R82 ;  /* 0x0000405201007387 */ /* 0x000fe80000100a00 */
[----:B------:R-:W-:Y:S01]  /*17e30*/  STL.64 [R1+0x38], R60 ;  /* 0x0000383c01007387 */ /* 0x000fe20000100a00 */
[----:B---3--:R-:W-:-:S05]  /*17e40*/  IMAD.WIDE R28, R144, 0x4, R28 ;  /* 0x00000004901c7825 */ /* 0x008fca00078e021c */
[----:B------:R-:W-:Y:S01]  /*17e50*/  STL.64 [R1+0x30], R28 ;  /* 0x0000301c01007387 */ /* 0x000fe20000100a00 */
[----:B----4-:R-:W-:-:S04]  /*17e60*/  IMAD.WIDE R136, R144, 0x4, R136 ;  /* 0x0000000490887825 */ /* 0x010fc800078e0288 */
[----:B------:R-:W-:-:S04]  /*17e70*/  IMAD.WIDE R208, R144, 0x4, R208 ;  /* 0x0000000490d07825 */ /* 0x000fc800078e02d0 */
[----:B------:R-:W-:-:S05]  /*17e80*/  IMAD.WIDE R16, R144, 0x4, R16 ;  /* 0x0000000490107825 */ /* 0x000fca00078e0210 */
[----:B------:R-:W-:Y:S04]  /*17e90*/  STL.64 [R1+0x28], R16 ;  /* 0x0000281001007387 */ /* 0x000fe80000100a00 */
[----:B------:R3:W-:Y:S01]  /*17ea0*/  STL.64 [R1+0x18], R136 ;  /* 0x0000188801007387 */ /* 0x0007e20000100a00 */
[----:B------:R-:W-:-:S03]  /*17eb0*/  IMAD.WIDE R92, R144, 0x4, R92 ;  /* 0x00000004905c7825 */ /* 0x000fc600078e025c */
[----:B------:R-:W-:Y:S04]  /*17ec0*/  STL.64 [R1+0x20], R4 ;  /* 0x0000200401007387 */ /* 0x000fe80000100a00 */
[----:B------:R4:W-:Y:S01]  /*17ed0*/  STL.64 [R1+0x10], R208 ;  /* 0x000010d001007387 */ /* 0x0009e20000100a00 */
[----:B------:R-:W-:-:S03]  /*17ee0*/  IMAD.WIDE R66, R144, 0x4, R66 ;  /* 0x0000000490427825 */ /* 0x000fc600078e0242 */
[----:B------:R1:W-:Y:S04]  /*17ef0*/  STL.64 [R1+0x8], R92 ;  /* 0x0000085c01007387 */ /* 0x0003e80000100a00 */
[----:B------:R1:W-:Y:S01]  /*17f00*/  STL.64 [R1], R66 ;  /* 0x0000004201007387 */ /* 0x0003e20000100a00 */
[----:B------:R-:W-:-:S04]  /*17f10*/  IMAD.WIDE R242, R135, 0x4, R242 ;  /* 0x0000000487f27825 */ /* 0x000fc800078e02f2 */
[C---:B------:R-:W-:Y:S01]  /*17f20*/  IMAD.WIDE R240, R135.reuse, 0x4, R240 ;  /* 0x0000000487f07825 */ /* 0x040fe200078e02f0 */
[----:B------:R-:W-:Y:S03]  /*17f30*/  LDGSTS.E [R134+0x601f0], desc[UR22][R242.64], !P5 ;  /* 0x601f0000f2867fae */ /* 0x000fe6000e9a1016 */
[C---:B------:R-:W-:Y:S01]  /*17f40*/  IMAD.WIDE R238, R135.reuse, 0x4, R238 ;  /* 0x0000000487ee7825 */ /* 0x040fe200078e02ee */
[----:B------:R-:W-:Y:S03]  /*17f50*/  LDGSTS.E [R134+0x601f4], desc[UR22][R240.64], !P2 ;  /* 0x601f4000f0867fae */ /* 0x000fe6000d1a1016 */
[----:B------:R-:W-:Y:S01]  /*17f60*/  IMAD.WIDE R236, R135, 0x4, R236 ;  /* 0x0000000487ec7825 */ /* 0x000fe200078e02ec */
[----:B------:R-:W-:Y:S04]  /*17f70*/  LDGSTS.E [R134+0x601f8], desc[UR22][R238.64], !P6 ;  /* 0x601f8000ee867fae */ /* 0x000fe8000f1a1016 */
[----:B------:R-:W-:Y:S04]  /*17f80*/  LDGSTS.E [R134+0x601fc], desc[UR22][R236.64], !P3 ;  /* 0x601fc000ec867fae */ /* 0x000fe8000d9a1016 */
[----:B------:R-:W0:Y:S04]  /*17f90*/  LDGDEPBAR ;  /* 0x00000000000079af */ /* 0x000e280000000000 */
[----:B--2---:R-:W-:Y:S04]  /*17fa0*/  LDGSTS.E [R143+0x20000], desc[UR22][R162.64], P4 ;  /* 0x20000000a28f7fae */ /* 0x004fe8000a1a1016 */
[----:B------:R-:W-:Y:S04]  /*17fb0*/  LDGSTS.E [R143+0x20400], desc[UR22][R214.64], P4 ;  /* 0x20400000d68f7fae */ /* 0x000fe8000a1a1016 */
[----:B------:R-:W-:Y:S04]  /*17fc0*/  LDGSTS.E [R143+0x20800], desc[UR22][R156.64], P4 ;  /* 0x208000009c8f7fae */ /* 0x000fe8000a1a1016 */
[----:B------:R-:W2:Y:S04]  /*17fd0*/  LDL.LU.64 R162, [R1+0xc88] ;  /* 0x000c880001a27983 */ /* 0x000ea80000300a00 */
[----:B------:R-:W2:Y:S04]  /*17fe0*/  LDL.LU.64 R214, [R1+0xc80] ;  /* 0x000c800001d67983 */ /* 0x000ea80000300a00 */
[----:B------:R-:W2:Y:S04]  /*17ff0*/  LDL.LU.64 R156, [R1+0xc78] ;  /* 0x000c7800019c7983 */ /* 0x000ea80000300a00 */
[----:B------:R-:W-:Y:S04]  /*18000*/  LDGSTS.E [R143+0x20c00], desc[UR22][R114.64], P4 ;  /* 0x20c00000728f7fae */ /* 0x000fe8000a1a1016 */
        /* <DEDUP_REMOVED lines=12> */
[----:B------:R1:W-:Y:S04]  /*180d0*/  LDGSTS.E [R143+0x22800], desc[UR22][R2.64], P4 ;  /* 0x22800000028f7fae */ /* 0x0003e8000a1a1016 */
[----:B------:R1:W-:Y:S04]  /*180e0*/  LDGSTS.E [R143+0x22c00], desc[UR22][R146.64], P4 ;  /* 0x22c00000928f7fae */ /* 0x0003e8000a1a1016 */
[----:B------:R-:W2:Y:S04]  /*180f0*/  LDL.LU.64 R154, [R1+0xc40] ;  /* 0x000c4000019a7983 */ /* 0x000ea80000300a00 */
[----:B------:R-:W2:Y:S04]  /*18100*/  LDL.LU.64 R2, [R1+0xc38] ;  /* 0x000c380001027983 */ /* 0x000ea80000300a00 */
[----:B------:R1:W5:Y:S04]  /*18110*/  LDL.LU.64 R146, [R1+0xc30] ;  /* 0x000c300001927983 */ /* 0x0003680000300a00 */
[----:B------:R1:W-:Y:S04]  /*18120*/  LDGSTS.E [R143+0x23000], desc[UR22][R148.64], P4 ;  /* 0x23000000948f7fae */ /* 0x0003e8000a1a1016 */
[----:B------:R1:W-:Y:S04]  /*18130*/  LDGSTS.E [R143+0x23400], desc[UR22][R150.64], P4 ;  /* 0x23400000968f7fae */ /* 0x0003e8000a1a1016 */
[----:B------:R1:W-:Y:S04]  /*18140*/  LDGSTS.E [R143+0x23800], desc[UR22][R152.64], P4 ;  /* 0x23800000988f7fae */ /* 0x0003e8000a1a1016 */
[----:B------:R1:W5:Y:S04]  /*18150*/  LDL.LU.64 R148, [R1+0xc28] ;  /* 0x000c280001947983 */ /* 0x0003680000300a00 */
[----:B------:R2:W5:Y:S04]  /*18160*/  LDL.LU.64 R150, [R1+0xc20] ;  /* 0x000c200001967983 */ /* 0x0005680000300a00 */
[----:B-1----:R1:W5:Y:S04]  /*18170*/  LDL.LU.64 R152, [R1+0xc18] ;  /* 0x000c180001987983 */ /* 0x0023680000300a00 */
[----:B------:R1:W-:Y:S04]  /*18180*/  LDGSTS.E [R143+0x23c00], desc[UR22][R136.64], P4 ;  /* 0x23c00000888f7fae */ /* 0x0003e8000a1a1016 */
[----:B---3--:R-:W2:Y:S04]  /*18190*/  LDL.LU.64 R136, [R1+0xc10] ;  /* 0x000c100001887983 */ /* 0x008ea80000300a00 */
[----:B--2---:R1:W-:Y:S04]  /*181a0*/  LDGSTS.E [R136+0x20080], desc[UR22][R154.64], P4 ;  /* 0x200800009a887fae */ /* 0x0043e8000a1a1016 */
[----:B------:R1:W-:Y:S04]  /*181b0*/  LDGSTS.E [R136+0x20480], desc[UR22][R156.64], P4 ;  /* 0x204800009c887fae */ /* 0x0003e8000a1a1016 */
[----:B------:R1:W-:Y:S04]  /*181c0*/  LDGSTS.E [R136+0x20880], desc[UR22][R168.64], P4 ;  /* 0x20880000a8887fae */ /* 0x0003e8000a1a1016 */
[----:B------:R1:W5:Y:S04]  /*181d0*/  LDL.LU.64 R154, [R1+0xc08] ;  /* 0x000c0800019a7983 */ /* 0x0003680000300a00 */
[----:B------:R1:W5:Y:S04]  /*181e0*/  LDL.LU.64 R156, [R1+0xc00] ;  /* 0x000c0000019c7983 */ /* 0x0003680000300a00 */
[----:B------:R1:W5:Y:S04]  /*181f0*/  LDL.LU.64 R168, [R1+0xbf8] ;  /* 0x000bf80001a87983 */ /* 0x0003680000300a00 */
[----:B------:R1:W-:Y:S04]  /*18200*/  LDGSTS.E [R136+0x20c80], desc[UR22][R172.64], P4 ;  /* 0x20c80000ac887fae */ /* 0x0003e8000a1a1016 */
        /* <DEDUP_REMOVED lines=26> */
[----:B----4-:R1:W5:Y:S04]  /*183b0*/  LDL.LU.64 R208, [R1+0xb90] ;  /* 0x000b900001d07983 */ /* 0x0103680000300a00 */
        /* <DEDUP_REMOVED lines=19> */
[----:B------:R-:W2:Y:S04]  /*184f0*/  LDL.LU.64 R138, [R1+0xb38] ;  /* 0x000b3800018a7983 */ /* 0x000ea80000300a00 */
[----:B------:R1:W-:Y:S04]  /*18500*/  LDGSTS.E [R137+0x22d00], desc[UR22][R130.64], P4 ;  /* 0x22d0000082897fae */ /* 0x0003e8000a1a1016 */
[----:B------:R1:W-:Y:S04]  /*18510*/  LDGSTS.E [R137+0x23100], desc[UR22][R128.64], P4 ;  /* 0x2310000080897fae */ /* 0x0003e8000a1a1016 */
[----:B------:R1:W-:Y:S04]  /*18520*/  LDGSTS.E [R137+0x23500], desc[UR22][R112.64], P4 ;  /* 0x2350000070897fae */ /* 0x0003e8000a1a1016 */
[----:B------:R1:W-:Y:S04]  /*18530*/  LDGSTS.E [R137+0x23900], desc[UR22][R110.64], P4 ;  /* 0x239000006e897fae */ /* 0x0003e8000a1a1016 */
[----:B------:R1:W-:Y:S04]  /*18540*/  LDGSTS.E [R137+0x23d00], desc[UR22][R92.64], P4 ;  /* 0x23d000005c897fae */ /* 0x0003e8000a1a1016 */
[----:B--2---:R1:W-:Y:S04]  /*18550*/  LDGSTS.E [R138+0x20180], desc[UR22][R164.64], P4 ;  /* 0x20180000a48a7fae */ /* 0x0043e8000a1a1016 */
[----:B------:R1:W-:Y:S04]  /*18560*/  LDGSTS.E [R138+0x20580], desc[UR22][R162.64], P4 ;  /* 0x20580000a28a7fae */ /* 0x0003e8000a1a1016 */
        /* <DEDUP_REMOVED lines=8> */
[----:B------:R1:W5:Y:S04]  /*185f0*/  LDL.LU.64 R164, [R1+0xb30] ;  /* 0x000b300001a47983 */ /* 0x0003680000300a00 */
        /* <DEDUP_REMOVED lines=22> */
[----:B------:R-:W2:Y:S04]  /*18760*/  LDL.LU.64 R140, [R1+0xad8] ;  /* 0x000ad800018c7983 */ /* 0x000ea80000300a00 */
[----:B------:R1:W-:Y:S01]  /*18770*/  LDGSTS.E [R139+0x21a00], desc[UR22][R120.64], P4 ;  /* 0x21a00000788b7fae */ /* 0x0003e2000a1a1016 */
[----:B------:R-:W-:-:S03]  /*18780*/  IMAD.WIDE R250, R144, 0x4, R250 ;  /* 0x0000000490fa7825 */ /* 0x000fc600078e02fa */
        /* <DEDUP_REMOVED lines=8> */
[----:B------:R1:W-:Y:S01]  /*18810*/  LDGSTS.E [R139+0x23e00], desc[UR22][R250.64], P4 ;  /* 0x23e00000fa8b7fae */ /* 0x0003e2000a1a1016 */
[----:B------:R-:W-:-:S03]  /*18820*/  IMAD.WIDE R248, R144, 0x4, R248 ;  /* 0x0000000490f87825 */ /* 0x000fc600078e02f8 */
        /* <DEDUP_REMOVED lines=24> */
[----:B------:R1:W-:Y:S04]  /*189b0*/  LDGSTS.E [R141+0x20f00], desc[UR22][R96.64], P4 ;  /* 0x20f00000608d7fae */ /* 0x0003e8000a1a1016 */
[----:B------:R1:W-:Y:S04]  /*189c0*/  LDGSTS.E [R141+0x21300], desc[UR22][R68.64], P4 ;  /* 0x21300000448d7fae */ /* 0x0003e8000a1a1016 */
[----:B------:R1:W-:Y:S04]  /*189d0*/  LDGSTS.E [R141+0x21700], desc[UR22][R52.64], P4 ;  /* 0x21700000348d7fae */ /* 0x0003e8000a1a1016 */
        /* <DEDUP_REMOVED lines=28> */
[----:B------:R-:W0:Y:S01]  /*18ba0*/  LDGDEPBAR ;  /* 0x00000000000079af */ /* 0x000e220000000000 */
[----:B------:R-:W-:-:S02]  /*18bb0*/  VIADD R0, R0, 0xfffffe7e ;  /* 0xfffffe7e00007836 */ /* 0x000fc40000000000 */
[----:B------:R-:W-:-:S03]  /*18bc0*/  VIADD R2, R2, 0xfffffe7f ;  /* 0xfffffe7f02027836 */ /* 0x000fc60000000000 */
[----:B------:R-:W-:Y:S02]  /*18bd0*/  ISETP.GE.U32.AND P3, PT, R0, 0x7ffffdff, PT ;  /* 0x7ffffdff0000780c */ /* 0x000fe40003f66070 */
[----:B------:R-:W-:Y:S02]  /*18be0*/  SHF.R.S32.HI R0, RZ, 0x1f, R135 ;  /* 0x0000001fff007819 */ /* 0x000fe40000011487 */
[----:B------:R-:W-:Y:S01]  /*18bf0*/  ISETP.GE.U32.AND P2, PT, R2, 0x7ffffe00, PT ;  /* 0x7ffffe000200780c */ /* 0x000fe20003f46070 */
[C---:B------:R-:W-:Y:S01]  /*18c00*/  IMAD.SHL.U32 R2, R135.reuse, 0x4, RZ ;  /* 0x0000000487027824 */ /* 0x040fe200078e00ff */
[----:B------:R-:W-:Y:S01]  /*18c10*/  SHF.L.U64.HI R0, R135, 0x2, R0 ;  /* 0x0000000287007819 */ /* 0x000fe20000010200 */
[----:B------:R-:W-:-:S04]  /*18c20*/  DEPBAR.LE SB0, 0x4 ;  /* 0x000081000000791a */ /* 0x000fc80000000000 */
[----:B------:R-:W-:Y:S06]  /*18c30*/  BAR.SYNC.DEFER_BLOCKING 0x0 ;  /* 0x0000000000007b1d */ /* 0x000fec0000010000 */
[----:B-1----:R-:W-:Y:S05]  /*18c40*/  @!P0 BRA `(.L_x_6) ;  /* 0x0000000000848947 */ /* 0x002fea0003800000 */
[----:B------:R-:W-:Y:S04]  /*18c50*/  LDS.128 R4, [R134+0x40000] ;  /* 0x0400000086047984 */ /* 0x000fe80000000c00 */
        /* <DEDUP_REMOVED lines=30> */
[----:B------:R-:W1:Y:S02]  /*18e40*/  LDS.128 R128, [R134+0x401f0] ;  /* 0x0401f00086807984 */ /* 0x000e640000000c00 */
[----:B-1----:R1:W-:Y:S02]  /*18e50*/  STTM.x128 tmem[UR11+0x80], R4 ;  /* 0x00008004000079ed */ /* 0x0023e400083c000b */
.L_x_6:
[-C--:B-----5:R-:W-:Y:S01]  /*18e60*/  IADD3 R230, P4, PT, R230, R2.reuse, RZ ;  /* 0x00000002e6e67210 */ /* 0x0a0fe20007f9e0ff */
[----:B-1----:R-:W1:Y:S01]  /*18e70*/  LDC R4, c[0x0][0x3a0] ;  /* 0x0000e800ff047b82 */ /* 0x002e620000000800 */
[----:B------:R-:W-:Y:S01]  /*18e80*/  ISETP.NE.U32.AND P0, PT, RZ, UR8, PT ;  /* 0x00000008ff007c0c */ /* 0x000fe2000bf05070 */
[----:B------:R-:W2:Y:S06]  /*18e90*/  FENCE.VIEW.ASYNC.T ;  /* 0x00000000000073c6 */ /* 0x000eac0000000200 */
[----:B--2---:R-:W-:Y:S01]  /*18ea0*/  BAR.SYNC.DEFER_BLOCKING 0x0 ;  /* 0x0000000000007b1d */ /* 0x004fe20000010000 */
[----:B------:R-:W-:Y:S01]  /*18eb0*/  IMAD.X R231, R231, 0x1, R0, P4 ;  /* 0x00000001e7e77824 */ /* 0x000fe200020e0600 */
[----:B------:R-:W-:Y:S01]  /*18ec0*/  ISETP.LT.OR P4, PT, R252, 0x80, P0 ;  /* 0x00000080fc00780c */ /* 0x000fe20000781670 */
[----:B------:R-:W-:Y:S01]  /*18ed0*/  UIADD3 UR12, UPT, UPT, UR10, 0x80, URZ ;  /* 0x000000800a0c7890 */ /* 0x000fe2000fffe0ff */
[----:B------:R-:W-:-:S04]  /*18ee0*/  IADD3 R224, P5, PT, R224, R2, RZ ;  /* 0x00000002e0e07210 */ /* 0x000fc80007fbe0ff */
[----:B------:R-:W2:Y:S01]  /*18ef0*/  LDC R5, c[0x0][0x3a0] ;  /* 0x0000e800ff057b82 */ /* 0x000ea20000000800 */
[----:B------:R-:W-:-:S07]  /*18f00*/  IMAD.X R225, R225, 0x1, R0, P5 ;  /* 0x00000001e1e17824 */ /* 0x000fce00028e0600 */
[----:B------:R-:W3:Y:S01]  /*18f10*/  LDC R6, c[0x0][0x3a0] ;  /* 0x0000e800ff067b82 */ /* 0x000ee20000000800 */
[----:B------:R-:W-:Y:S05]  /*18f20*/  @P4 BRA `(.L_x_7) ;  /* 0x0000000400384947 */ /* 0x000fea0003800000 */
[----:B------:R-:W-:Y:S01]  /*18f30*/  USHF.R.U32.HI UR70, URZ, 0x4, UR9 ;  /* 0x00000004ff467899 */ /* 0x000fe20008011609 */
[----:B------:R-:W-:Y:S01]  /*18f40*/  UMOV UR20, URZ ;  /* 0x000000ff00147c82 */ /* 0x000fe20008000000 */
[----:B------:R-:W-:Y:S02]  /*18f50*/  UIADD3 UR28, UPT, UPT, UR10, 0x88, URZ ;  /* 0x000000880a1c7890 */ /* 0x000fe4000fffe0ff */
[----:B------:R-:W-:Y:S02]  /*18f60*/  USGXT.U32 UR70, UR70, 0xe ;  /* 0x0000000e4646789a */ /* 0x000fe40008000000 */
[----:B------:R-:W-:Y:S02]  /*18f70*/  UIADD3 UR77, UPT, UPT, UR10, 0x90, URZ ;  /* 0x000000900a4d7890 */ /* 0x000fe4000fffe0ff */
[----:B------:R-:W-:Y:S02]  /*18f80*/  UIADD3 UR60, UP1, UPT, UR70, 0x2, URZ ;  /* 0x00000002463c7890 */ /* 0x000fe4000ff3e0ff */
[----:B------:R-:W-:-:S02]  /*18f90*/  UIADD3 UR13, UPT, UPT, UR10, 0x98, URZ ;  /* 0x000000980a0d7890 */ /* 0x000fc4000fffe0ff */
[----:B------:R-:W-:Y:S02]  /*18fa0*/  UIADD3.X UR61, UPT, UPT, UR20, 0x40004040, URZ, UP1, !UPT ;  /* 0x40004040143d7890 */ /* 0x000fe40008ffe4ff */
[----:B------:R-:W-:Y:S02]  /*18fb0*/  UIADD3 UR6, UPT, UPT, UR10, 0xa0, URZ ;  /* 0x000000a00a067890 */ /* 0x000fe4000fffe0ff */
[----:B------:R-:W-:Y:S02]  /*18fc0*/  UIADD3.64 UR66, UPT, UPT, UR60, 0x2, URZ ;  /* 0x000000023c427897 */ /* 0x000fe4000fffe0ff */
[----:B------:R-:W-:Y:S02]  /*18fd0*/  UIADD3.64 UR58, UPT, UPT, UR60, 0x4, URZ ;  /* 0x000000043c3a7897 */ /* 0x000fe4000fffe0ff */
[----:B------:R-:W-:Y:S02]  /*18fe0*/  UIADD3.64 UR56, UPT, UPT, UR60, 0x3fe, URZ ;  /* 0x000003fe3c387897 */ /* 0x000fe4000fffe0ff */
[----:B------:R-:W-:-:S02]  /*18ff0*/  UIADD3 UR5, UPT, UPT, UR10, 0xa8, URZ ;  /* 0x000000a80a057890 */ /* 0x000fc4000fffe0ff */
[----:B------:R-:W-:Y:S02]  /*19000*/  UIADD3.64 UR54, UPT, UPT, UR60, 0x400, URZ ;  /* 0x000004003c367897 */ /* 0x000fe4000fffe0ff */
[----:B------:R-:W-:Y:S02]  /*19010*/  UIADD3 UR7, UPT, UPT, UR10, 0xb0, URZ ;  /* 0x000000b00a077890 */ /* 0x000fe4000fffe0ff */
[----:B------:R-:W-:Y:S01]  /*19020*/  UIADD3.64 UR52, UPT, UPT, UR60, 0x402, URZ ;  /* 0x000004023c347897 */ /* 0x000fe2000fffe0ff */
[----:B------:R-:W-:Y:S01]  /*19030*/  UMOV UR72, 0x0 ;  /* 0x0000000000487882 */ /* 0x000fe20000000000 */
[----:B------:R-:W-:Y:S01]  /*19040*/  UMOV UR73, 0x8200910 ;  /* 0x0820091000497882 */ /* 0x000fe20000000000 */
[----:B------:R-:W-:Y:S02]  /*19050*/  UIADD3 UR8, UPT, UPT, UR10, 0xb8, URZ ;  /* 0x000000b80a087890 */ /* 0x000fe4000fffe0ff */
[----:B------:R-:W-:Y:S01]  /*19060*/  UIADD3.64 UR50, UPT, UPT, UR60, 0x404, URZ ;  /* 0x000004043c327897 */ /* 0x000fe2000fffe0ff */
[----:B------:R-:W-:Y:S01]  /*19070*/  UMOV UR71, 0x40004040 ;  /* 0x4000404000477882 */ /* 0x000fe20000000000 */
[----:B------:R-:W-:Y:S01]  /*19080*/  UMOV UR68, 0x0 ;  /* 0x0000000000447882 */ /* 0x000fe20000000000 */
[----:B------:R-:W-:Y:S01]  /*19090*/  UMOV UR69, 0x8200910 ;  /* 0x0820091000457882 */ /* 0x000fe20000000000 */
[----:B------:R-:W-:-:S02]  /*190a0*/  UIADD3 UR14, UPT, UPT, UR10, 0xc0, URZ ;  /* 0x000000c00a0e7890 */ /* 0x000fc4000fffe0ff */
[----:B------:R4:W-:Y:S01]  /*190b0*/  UTCHMMA tmem[UR12], gdesc[UR70], tmem[UR10], tmem[UR72], idesc[UR73], !UPT ;  /* 0x00ff48460c0079ea */ /* 0x0009e2000f80000a */
[----:B------:R-:W-:Y:S02]  /*190c0*/  UIADD3.64 UR48, UPT, UPT, UR60, 0x7fe, URZ ;  /* 0x000007fe3c307897 */ /* 0x000fe4000fffe0ff */
[----:B------:R5:W-:Y:S01]  /*190d0*/  UTCHMMA tmem[UR28], gdesc[UR60], tmem[UR10], tmem[UR68], idesc[UR69], UPT ;  /* 0x00ff443c1c0079ea */ /* 0x000be2000b80000a */
[----:B------:R-:W-:Y:S01]  /*190e0*/  UMOV UR64, 0x0 ;  /* 0x0000000000407882 */ /* 0x000fe20000000000 */
[----:B------:R-:W-:Y:S01]  /*190f0*/  UMOV UR65, 0x8200910 ;  /* 0x0820091000417882 */ /* 0x000fe20000000000 */
[----:B------:R-:W-:Y:S02]  /*19100*/  UIADD3 UR15, UPT, UPT, UR10, 0xc8, URZ ;  /* 0x000000c80a0f7890 */ /* 0x000fe4000fffe0ff */
[----:B------:R3:W-:Y:S01]  /*19110*/  UTCHMMA tmem[UR77], gdesc[UR66], tmem[UR10], tmem[UR64], idesc[UR65], UPT ;  /* 0x00ff40424d0079ea */ /* 0x0007e2000b80000a */
[----:B------:R-:W-:Y:S02]  /*19120*/  UIADD3.64 UR44, UPT, UPT, UR60, 0x800, URZ ;  /* 0x000008003c2c7897 */ /* 0x000fe4000fffe0ff */
[----:B------:R-:W-:-:S02]  /*19130*/  UIADD3 UR16, UPT, UPT, UR10, 0xd0, URZ ;  /* 0x000000d00a107890 */ /* 0x000fc4000fffe0ff */
[----:B------:R-:W-:Y:S01]  /*19140*/  UIADD3.64 UR40, UPT, UPT, UR60, 0x802, URZ ;  /* 0x000008023c287897 */ /* 0x000fe2000fffe0ff */
[----:B----4-:R-:W-:Y:S01]  /*19150*/  UMOV UR70, 0x0 ;  /* 0x0000000000467882 */ /* 0x010fe20000000000 */
[----:B------:R-:W-:Y:S01]  /*19160*/  UMOV UR71, 0x8200910 ;  /* 0x0820091000477882 */ /* 0x000fe20000000000 */
[----:B------:R-:W-:Y:S02]  /*19170*/  UIADD3 UR17, UPT, UPT, UR10, 0xd8, URZ ;  /* 0x000000d80a117890 */ /* 0x000fe4000fffe0ff */
[----:B------:R3:W-:Y:S01]  /*19180*/  UTCHMMA tmem[UR13], gdesc[UR58], tmem[UR10], tmem[UR70], idesc[UR71], UPT ;  /* 0x00ff463a0d0079ea */ /* 0x0007e2000b80000a */
[----:B------:R-:W-:Y:S01]  /*19190*/  UMOV UR24, UR4 ;  /* 0x0000000400187c82 */ /* 0x000fe20008000000 */
[----:B------:R-:W-:Y:S01]  /*191a0*/  UMOV UR25, URZ ;  /* 0x000000ff00197c82 */ /* 0x000fe20008000000 */
[----:B------:R-:W-:Y:S01]  /*191b0*/  UIADD3.64 UR36, UPT, UPT, UR60, 0x804, URZ ;  /* 0x000008043c247897 */ /* 0x000fe2000fffe0ff */
[----:B------:R3:W-:Y:S01]  /*191c0*/  UTCHMMA tmem[UR6], gdesc[UR56], tmem[UR10], tmem[UR72], idesc[UR73], UPT ;  /* 0x00ff4838060079ea */ /* 0x0007e2000b80000a */
[----:B------:R-:W-:-:S02]  /*191d0*/  UIADD3 UR18, UPT, UPT, UR10, 0xe0, URZ ;  /* 0x000000e00a127890 */ /* 0x000fc4000fffe0ff */
[----:B------:R3:W-:Y:S01]  /*191e0*/  UTCHMMA tmem[UR5], gdesc[UR54], tmem[UR10], tmem[UR64], idesc[UR65], UPT ;  /* 0x00ff4036050079ea */ /* 0x0007e2000b80000a */
[----:B------:R-:W-:Y:S01]  /*191f0*/  UIADD3.64 UR32, UPT, UPT, UR60, 0xbfe, URZ ;  /* 0x00000bfe3c207897 */ /* 0x000fe2000fffe0ff */
[----:B------:R3:W-:Y:S01]  /*19200*/  UTCHMMA tmem[UR7], gdesc[UR52], tmem[UR10], tmem[UR68], idesc[UR69], UPT ;  /* 0x00ff4434070079ea */ /* 0x0007e2000b80000a */
[----:B------:R-:W-:Y:S02]  /*19210*/  UIADD3 UR19, UPT, UPT, UR10, 0xe8, URZ ;  /* 0x000000e80a137890 */ /* 0x000fe4000fffe0ff */
[----:B------:R3:W-:Y:S01]  /*19220*/  UTCHMMA tmem[UR8], gdesc[UR50], tmem[UR10], tmem[UR70], idesc[UR71], UPT ;  /* 0x00ff4632080079ea */ /* 0x0007e2000b80000a */
[----:B------:R-:W-:Y:S01]  /*19230*/  UMOV UR76, UR24 ;  /* 0x00000018004c7c82 */ /* 0x000fe20008000000 */
[----:B-----5:R-:W-:Y:S01]  /*19240*/  UIADD3.64 UR28, UPT, UPT, UR60, 0xc00, URZ ;  /* 0x00000c003c1c7897 */ /* 0x020fe2000fffe0ff */
[----:B------:R3:W-:Y:S01]  /*19250*/  UTCHMMA tmem[UR14], gdesc[UR48], tmem[UR10], tmem[UR72], idesc[UR73], UPT ;  /* 0x00ff48300e0079ea */ /* 0x0007e2000b80000a */
[----:B------:R-:W-:Y:S02]  /*19260*/  UIADD3 UR74, UPT, UPT, UR10, 0xf0, URZ ;  /* 0x000000f00a4a7890 */ /* 0x000fe4000fffe0ff */
[----:B------:R-:W-:-:S02]  /*19270*/  UIADD3.64 UR24, UPT, UPT, UR60, 0xc02, URZ ;  /* 0x00000c023c187897 */ /* 0x000fc4000fffe0ff */
[----:B------:R-:W-:Y:S02]  /*19280*/  UIADD3 UR75, UPT, UPT, UR10, 0xf8, URZ ;  /* 0x000000f80a4b7890 */ /* 0x000fe4000fffe0ff */
[----:B------:R-:W-:Y:S01]  /*19290*/  UIADD3.64 UR62, UPT, UPT, UR60, 0xc04, URZ ;  /* 0x00000c043c3e7897 */ /* 0x000fe2000fffe0ff */
[----:B------:R-:W-:Y:S01]  /*192a0*/  UMOV UR46, 0x0 ;  /* 0x00000000002e7882 */ /* 0x000fe20000000000 */
[----:B------:R-:W-:Y:S01]  /*192b0*/  UMOV UR47, 0x8200910 ;  /* 0x08200910002f7882 */ /* 0x000fe20000000000 */
[----:B------:R-:W-:Y:S01]  /*192c0*/  UMOV UR42, 0x0 ;  /* 0x00000000002a7882 */ /* 0x000fe20000000000 */
[----:B------:R-:W-:Y:S01]  /*192d0*/  UMOV UR43, 0x8200910 ;  /* 0x08200910002b7882 */ /* 0x000fe20000000000 */
[----:B------:R-:W-:Y:S01]  /*192e0*/  UMOV UR38, 0x0 ;  /* 0x0000000000267882 */ /* 0x000fe20000000000 */
[----:B------:R-:W-:Y:S01]  /*192f0*/  UMOV UR39, 0x8200910 ;  /* 0x0820091000277882 */ /* 0x000fe20000000000 */
[----:B------:R3:W-:Y:S01]  /*19300*/  UTCHMMA tmem[UR15], gdesc[UR44], tmem[UR10], tmem[UR46], idesc[UR47], UPT ;  /* 0x00ff2e2c0f0079ea */ /* 0x0007e2000b80000a */
        /* <DEDUP_REMOVED lines=12> */
[----:B------:R3:W-:Y:S01]  /*193d0*/  UTCHMMA tmem[UR74], gdesc[UR24], tmem[UR10], tmem[UR26], idesc[UR27], UPT ;  /* 0x00ff1a184a0079ea */ /* 0x0007e2000b80000a */
[----:B------:R3:W-:Y:S01]  /*193e0*/  UTCHMMA tmem[UR75], gdesc[UR62], tmem[UR10], tmem[UR20], idesc[UR21], UPT ;  /* 0x00ff143e4b0079ea */ /* 0x0007e2000b80000a */
[----:B------:R3:W-:Y:S01]  /*193f0*/  UTCBAR [UR76], URZ ;  /* 0x000000ff4c0073e9 */ /* 0x0007e200080000ff */
[----:B------:R-:W-:Y:S01]  /*19400*/  NOP ;  /* 0x0000000000007918 */ /* 0x000fe20000000000 */
.L_x_7:
[----:B------:R-:W4:Y:S01]  /*19410*/  LDL.LU.64 R10, [R1+0xa0] ;  /* 0x0000a000010a7983 */ /* 0x000f220000300a00 */
[----:B------:R-:W-:Y:S01]  /*19420*/  IADD3 R218, P5, PT, R218, R2, RZ ;  /* 0x00000002dada7210 */ /* 0x000fe20007fbe0ff */
[----:B------:R-:W-:Y:S01]  /*19430*/  BAR.SYNC.DEFER_BLOCKING 0x0 ;  /* 0x0000000000007b1d */ /* 0x000fe20000010000 */
[----:B-1----:R-:W-:Y:S02]  /*19440*/  VIADD R4, R4, 0xfffffe7d ;  /* 0xfffffe7d04047836 */ /* 0x002fe40000000000 */
[----:B--2---:R-:W-:-:S05]  /*19450*/  VIADD R5, R5, 0xfffffe7c ;  /* 0xfffffe7c05057836 */ /* 0x004fca0000000000 */
[----:B------:R-:W1:Y:S01]  /*19460*/  LDC R36, c[0x0][0x3a0] ;  /* 0x0000e800ff247b82 */ /* 0x000e620000000800 */
[----:B------:R-:W2:Y:S01]  /*19470*/  LDL.LU.64 R8, [R1+0xa8] ;  /* 0x0000a80001087983 */ /* 0x000ea20000300a00 */
[--C-:B------:R-:W-:Y:S01]  /*19480*/  IMAD.X R219, R219, 0x1, R0.reuse, P5 ;  /* 0x00000001dbdb7824 */ /* 0x100fe200028e0600 */
[-C--:B------:R-:W-:Y:S02]  /*19490*/  IADD3 R212, P5, PT, R212, R2.reuse, RZ ;  /* 0x00000002d4d47210 */ /* 0x080fe40007fbe0ff */
[----:B------:R-:W-:Y:S01]  /*194a0*/  ISETP.GE.U32.AND P4, PT, R4, 0x7ffffdfe, PT ;  /* 0x7ffffdfe0400780c */ /* 0x000fe20003f86070 */
[----:B------:R-:W5:Y:S02]  /*194b0*/  LDL.LU.64 R18, [R1+0xb0] ;  /* 0x0000b00001127983 */ /* 0x000f640000300a00 */
[----:B------:R-:W3:Y:S01]  /*194c0*/  LDC R37, c[0x0][0x3a0] ;  /* 0x0000e800ff257b82 */ /* 0x000ee20000000800 */
[--C-:B------:R-:W-:Y:S01]  /*194d0*/  IMAD.X R213, R213, 0x1, R0.reuse, P5 ;  /* 0x00000001d5d57824 */ /* 0x100fe200028e0600 */
[-C--:B------:R-:W-:Y:S01]  /*194e0*/  IADD3 R206, P5, PT, R206, R2.reuse, RZ ;  /* 0x00000002cece7210 */ /* 0x080fe20007fbe0ff */
[----:B------:R-:W2:Y:S04]  /*194f0*/  LDL.LU.64 R16, [R1+0xb8] ;  /* 0x0000b80001107983 */ /* 0x000ea80000300a00 */
[--C-:B------:R-:W-:Y:S01]  /*19500*/  IMAD.X R207, R207, 0x1, R0.reuse, P5 ;  /* 0x00000001cfcf7824 */ /* 0x100fe200028e0600 */
[-C--:B------:R-:W-:Y:S01]  /*19510*/  IADD3 R200, P5, PT, R200, R2.reuse, RZ ;  /* 0x00000002c8c87210 */ /* 0x080fe20007fbe0ff */
[----:B------:R-:W2:Y:S01]  /*19520*/  LDL.LU.64 R14, [R1+0xc0] ;  /* 0x0000c000010e7983 */ /* 0x000ea20000300a00 */
[----:B---3--:R-:W-:Y:S01]  /*19530*/  IADD3 R4, PT, PT, R6, -0x185, RZ ;  /* 0xfffffe7b06047810 */ /* 0x008fe20007ffe0ff */
[----:B------:R-:W3:Y:S02]  /*19540*/  LDC R135, c[0x0][0x3a0] ;  /* 0x0000e800ff877b82 */ /* 0x000ee40000000800 */
[----:B------:R-:W-:Y:S01]  /*19550*/  IMAD.X R201, R201, 0x1, R0, P5 ;  /* 0x00000001c9c97824 */ /* 0x000fe200028e0600 */
[----:B------:R-:W-:Y:S01]  /*19560*/  IADD3 R194, P5, PT, R194, R2, RZ ;  /* 0x00000002c2c27210 */ /* 0x000fe20007fbe0ff */
[----:B------:R-:W-:Y:S01]  /*19570*/  @!PT LDS RZ, [RZ] ;  /* 0x00000000fffff984 */ /* 0x000fe20000000800 */
[----:B------:R-:W-:Y:S01]  /*19580*/  @!PT LDS RZ, [RZ] ;  /* 0x00000000fffff984 */ /* 0x000fe20000000800 */
[----:B------:R-:W-:Y:S01]  /*19590*/  @!PT LDS RZ, [RZ] ;  /* 0x00000000fffff984 */ /* 0x000fe20000000800 */
[----:B------:R-:W-:Y:S01]  /*195a0*/  LDGSTS.E [R134+0x40000], desc[UR22][R230.64], !P2 ;  /* 0x40000000e6867fae */ /* 0x000fe2000d1a1016 */
[----:B------:R-:W-:-:S02]  /*195b0*/  ISETP.GE.U32.AND P2, PT, R4, 0x7ffffdfc, PT ;  /* 0x7ffffdfc0400780c */ /* 0x000fc40003f46070 */
[----:B------:R-:W-:Y:S01]  /*195c0*/  IADD3.X R195, PT, PT, R195, R0, RZ, P5, !PT ;  /* 0x00000000c3c37210 */ /* 0x000fe20002ffe4ff */
[----:B------:R-:W1:Y:S01]  /*195d0*/  LDC R4, c[0x0][0x3a0] ;  /* 0x0000e800ff047b82 */ /* 0x000e620000000800 */
[----:B------:R-:W-:Y:S01]  /*195e0*/  IADD3 R188, P5, PT, R188, R2, RZ ;  /* 0x00000002bcbc7210 */ /* 0x000fe20007fbe0ff */
[----:B------:R-:W-:Y:S01]  /*195f0*/  LDGSTS.E [R134+0x40004], desc[UR22][R224.64], !P3 ;  /* 0x40004000e0867fae */ /* 0x000fe2000d9a1016 */
[----:B------:R-:W-:-:S03]  /*19600*/  ISETP.GE.U32.AND P3, PT, R5, 0x7ffffdfd, PT ;  /* 0x7ffffdfd0500780c */ /* 0x000fc60003f66070 */
[--C-:B------:R-:W-:Y:S01]  /*19610*/  IMAD.X R189, R189, 0x1, R0.reuse, P5 ;  /* 0x00000001bdbd7824 */ /* 0x100fe200028e0600 */
[-C--:B------:R-:W-:Y:S01]  /*19620*/  IADD3 R182, P5, PT, R182, R2.reuse, RZ ;  /* 0x00000002b6b67210 */ /* 0x080fe20007fbe0ff */
[----:B------:R-:W3:Y:S01]  /*19630*/  LDC R6, c[0x0][0x3a0] ;  /* 0x0000e800ff067b82 */ /* 0x000ee20000000800 */
[----:B------:R-:W-:Y:S03]  /*19640*/  LDGSTS.E [R134+0x40008], desc[UR22][R218.64], !P4 ;  /* 0x40008000da867fae */ /* 0x000fe6000e1a1016 */
[--C-:B------:R-:W-:Y:S01]  /*19650*/  IMAD.X R183, R183, 0x1, R0.reuse, P5 ;  /* 0x00000001b7b77824 */ /* 0x100fe200028e0600 */
[-C--:B------:R-:W-:Y:S01]  /*19660*/  IADD3 R176, P5, PT, R176, R2.reuse, RZ ;  /* 0x00000002b0b07210 */ /* 0x080fe20007fbe0ff */
[----:B------:R-:W2:Y:S02]  /*19670*/  LDL.LU.64 R12, [R1+0xe8] ;  /* 0x0000e800010c7983 */ /* 0x000ea40000300a00 */
[----:B------:R-:W3:Y:S02]  /*19680*/  LDC R5, c[0x0][0x3a0] ;  /* 0x0000e800ff057b82 */ /* 0x000ee40000000800 */
[--C-:B------:R-:W-:Y:S01]  /*19690*/  IMAD.X R177, R177, 0x1, R0.reuse, P5 ;  /* 0x00000001b1b17824 */ /* 0x100fe200028e0600 */
[-C--:B------:R-:W-:Y:S01]  /*196a0*/  IADD3 R170, P5, PT, R170, R2.reuse, RZ ;  /* 0x00000002aaaa7210 */ /* 0x080fe20007fbe0ff */
[----:B------:R-:W-:Y:S04]  /*196b0*/  LDGSTS.E [R134+0x4000c], desc[UR22][R212.64], !P3 ;  /* 0x4000c000d4867fae */ /* 0x000fe8000d9a1016 */
[--C-:B------:R-:W-:Y:S01]  /*196c0*/  IMAD.X R171, R171, 0x1, R0.reuse, P5 ;  /* 0x00000001abab7824 */ /* 0x100fe200028e0600 */
[-C--:B------:R-:W-:Y:S01]  /*196d0*/  IADD3 R158, P5, PT, R158, R2.reuse, RZ ;  /* 0x000000029e9e7210 */ /* 0x080fe20007fbe0ff */
[----:B-1----:R-:W-:Y:S01]  /*196e0*/  VIADD R4, R4, 0xfffffe7a ;  /* 0xfffffe7a04047836 */ /* 0x002fe20000000000 */
[----:B------:R-:W-:Y:S03]  /*196f0*/  LDGSTS.E [R134+0x40010], desc[UR22][R206.64], !P2 ;  /* 0x40010000ce867fae */ /* 0x000fe6000d1a1016 */
[----:B------:R-:W-:Y:S01]  /*19700*/  IMAD.X R159, R159, 0x1, R0, P5 ;  /* 0x000000019f9f7824 */ /* 0x000fe200028e0600 */
[----:B------:R-:W-:-:S02]  /*19710*/  IADD3 R160, P5, PT, R160, R2, RZ ;  /* 0x00000002a0a07210 */ /* 0x000fc40007fbe0ff */
[----:B------:R-:W-:Y:S01]  /*19720*/  ISETP.GE.U32.AND P4, PT, R4, 0x7ffffdfb, PT ;  /* 0x7ffffdfb0400780c */ /* 0x000fe20003f86070 */
[----:B---3--:R-:W-:Y:S02]  /*19730*/  VIADD R4, R6, 0xfffffe78 ;  /* 0xfffffe7806047836 */ /* 0x008fe40000000000 */
[--C-:B------:R-:W-:Y:S01]  /*19740*/  IMAD.X R161, R161, 0x1, R0.reuse, P5 ;  /* 0x00000001a1a17824 */ /* 0x100fe200028e0600 */
[-C--:B------:R-:W-:Y:S01]  /*19750*/  IADD3 R162, P5, PT, R162, R2.reuse, RZ ;  /* 0x00000002a2a27210 */ /* 0x080fe20007fbe0ff */
[----:B------:R-:W1:Y:S01]  /*19760*/  LDC R6, c[0x0][0x3a0] ;  /* 0x0000e800ff067b82 */ /* 0x000e620000000800 */
[----:B------:R-:W-:Y:S01]  /*19770*/  ISETP.GE.U32.AND P2, PT, R4, 0x7ffffdf9, PT ;  /* 0x7ffffdf90400780c */ /* 0x000fe20003f46070 */
[----:B------:R-:W-:Y:S02]  /*19780*/  VIADD R5, R5, 0xfffffe79 ;  /* 0xfffffe7905057836 */ /* 0x000fe40000000000 */
[----:B------:R-:W-:Y:S01]  /*19790*/  IMAD.X R163, R163, 0x1, R0, P5 ;  /* 0x00000001a3a37824 */ /* 0x000fe200028e0600 */
[----:B------:R-:W-:-:S02]  /*197a0*/  IADD3 R164, P5, PT, R164, R2, RZ ;  /* 0x00000002a4a47210 */ /* 0x000fc40007fbe0ff */
[----:B------:R-:W-:Y:S01]  /*197b0*/  ISETP.GE.U32.AND P3, PT, R5, 0x7ffffdfa, PT ;  /* 0x7ffffdfa0500780c */ /* 0x000fe20003f66070 */
[----:B------:R-:W3:Y:S01]  /*197c0*/  LDC R4, c[0x0][0x3a0] ;  /* 0x0000e800ff047b82 */ /* 0x000ee20000000800 */
[----:B------:R-:W-:Y:S01]  /*197d0*/  LDGSTS.E [R134+0x40014], desc[UR22][R200.64], !P4 ;  /* 0x40014000c8867fae */ /* 0x000fe2000e1a1016 */
[----:B------:R-:W-:Y:S01]  /*197e0*/  IMAD.X R165, R165, 0x1, R0, P5 ;  /* 0x00000001a5a57824 */ /* 0x000fe200028e0600 */
[----:B------:R-:W-:-:S05]  /*197f0*/  IADD3 R166, P5, PT, R166, R2, RZ ;  /* 0x00000002a6a67210 */ /* 0x000fca0007fbe0ff */
[--C-:B------:R-:W-:Y:S01]  /*19800*/  IMAD.X R167, R167, 0x1, R0.reuse, P5 ;  /* 0x00000001a7a77824 */ /* 0x100fe200028e0600 */
[-C--:B------:R-:W-:Y:S01]  /*19810*/  IADD3 R130, P5, PT, R234, R2.reuse, RZ ;  /* 0x00000002ea827210 */ /* 0x080fe20007fbe0ff */
[----:B------:R-:W1:Y:S02]  /*19820*/  LDC R5, c[0x0][0x3a0] ;  /* 0x0000e800ff057b82 */ /* 0x000e640000000800 */
[----:B------:R-:W-:Y:S02]  /*19830*/  LDGSTS.E [R134+0x40018], desc[UR22][R194.64], !P3 ;  /* 0x40018000c2867fae */ /* 0x000fe4000d9a1016 */
[--C-:B------:R-:W-:Y:S01]  /*19840*/  IMAD.X R131, R235, 0x1, R0.reuse, P5 ;  /* 0x00000001eb837824 */ /* 0x100fe200028e0600 */
[-C--:B------:R-:W-:Y:S01]  /*19850*/  IADD3 R128, P5, PT, R232, R2.reuse, RZ ;  /* 0x00000002e8807210 */ /* 0x080fe20007fbe0ff */
[----:B------:R-:W-:Y:S04]  /*19860*/  LDGSTS.E [R134+0x4001c], desc[UR22][R188.64], !P2 ;  /* 0x4001c000bc867fae */ /* 0x000fe8000d1a1016 */
[----:B------:R-:W-:Y:S01]  /*19870*/  IMAD.X R129, R233, 0x1, R0, P5 ;  /* 0x00000001e9817824 */ /* 0x000fe200028e0600 */
[----:B------:R-:W-:Y:S01]  /*19880*/  IADD3 R126, P5, PT, R228, R2, RZ ;  /* 0x00000002e47e7210 */ /* 0x000fe20007fbe0ff */
[----:B---3--:R-:W-:-:S03]  /*19890*/  VIADD R4, R4, 0xfffffe77 ;  /* 0xfffffe7704047836 */ /* 0x008fc60000000000 */
[----:B------:R-:W-:Y:S02]  /*198a0*/  IADD3.X R127, PT, PT, R229, R0, RZ, P5, !PT ;  /* 0x00000000e57f7210 */ /* 0x000fe40002ffe4ff */
[-C--:B------:R-:W-:Y:S02]  /*198b0*/  IADD3 R124, P5, PT, R226, R2.reuse, RZ ;  /* 0x00000002e27c7210 */ /* 0x080fe40007fbe0ff */
[----:B------:R-:W-:Y:S01]  /*198c0*/  ISETP.GE.U32.AND P4, PT, R4, 0x7ffffdf8, PT ;  /* 0x7ffffdf80400780c */ /* 0x000fe20003f86070 */
[----:B-1----:R-:W-:Y:S02]  /*198d0*/  VIADD R4, R6, 0xfffffe75 ;  /* 0xfffffe7506047836 */ /* 0x002fe40000000000 */
[----:B------:R-:W-:Y:S01]  /*198e0*/  IMAD.X R125, R227, 0x1, R0, P5 ;  /* 0x00000001e37d7824 */ /* 0x000fe200028e0600 */
[----:B------:R-:W-:Y:S01]  /*198f0*/  IADD3 R122, P5, PT, R222, R2, RZ ;  /* 0x00000002de7a7210 */ /* 0x000fe20007fbe0ff */
[----:B------:R-:W1:Y:S01]  /*19900*/  LDC R6, c[0x0][0x3a0] ;  /* 0x0000e800ff067b82 */ /* 0x000e620000000800 */
[----:B------:R-:W-:Y:S01]  /*19910*/  ISETP.GE.U32.AND P2, PT, R4, 0x7ffffdf6, PT ;  /* 0x7ffffdf60400780c */ /* 0x000fe20003f46070 */
[----:B------:R-:W-:-:S02]  /*19920*/  VIADD R5, R5, 0xfffffe76 ;  /* 0xfffffe7605057836 */ /* 0x000fc40000000000 */
[--C-:B------:R-:W-:Y:S01]  /*19930*/  IMAD.X R123, R223, 0x1, R0.reuse, P5 ;  /* 0x00000001df7b7824 */ /* 0x100fe200028e0600 */
[-C--:B------:R-:W-:Y:S02]  /*19940*/  IADD3 R120, P5, PT, R220, R2.reuse, RZ ;  /* 0x00000002dc787210 */ /* 0x080fe40007fbe0ff */
        /* <DEDUP_REMOVED lines=13> */
[----:B------:R-:W-:-:S02]  /*19a20*/  IADD3 R112, P5, PT, R208, R2, RZ ;  /* 0x00000002d0707210 */ /* 0x000fc40007fbe0ff */
[----:B---3--:R-:W-:-:S03]  /*19a30*/  IADD3 R4, PT, PT, R4, -0x18c, RZ ;  /* 0xfffffe7404047810 */ /* 0x008fc60007ffe0ff */
[--C-:B------:R-:W-:Y:S01]  /*19a40*/  IMAD.X R113, R209, 0x1, R0.reuse, P5 ;  /* 0x00000001d1717824 */ /* 0x100fe200028e0600 */
        /* <DEDUP_REMOVED lines=16> */
[----:B------:R-:W-:Y:S01]  /*19b50*/  IADD3 R96, P5, PT, R192, R2, RZ ;  /* 0x00000002c0607210 */ /* 0x000fe20007fbe0ff */
[----:B------:R-:W4:Y:S02]  /*19b60*/  LDC R5, c[0x0][0x3a0] ;  /* 0x0000e800ff057b82 */ /* 0x000f240000000800 */
[----:B------:R-:W-:Y:S01]  /*19b70*/  LDGSTS.E [R134+0x40030], desc[UR22][R160.64], !P3 ;  /* 0x40030000a0867fae */ /* 0x000fe2000d9a1016 */
[----:B------:R-:W-:Y:S02]  /*19b80*/  IADD3.X R97, PT, PT, R193, R0, RZ, P5, !PT ;  /* 0x00000000c1617210 */ /* 0x000fe40002ffe4ff */
[-C--:B------:R-:W-:Y:S01]  /*19b90*/  IADD3 R92, P5, PT, R190, R2.reuse, RZ ;  /* 0x00000002be5c7210 */ /* 0x080fe20007fbe0ff */
[----:B------:R-:W-:Y:S04]  /*19ba0*/  LDGSTS.E [R134+0x40034], desc[UR22][R162.64], !P2 ;  /* 0x40034000a2867fae */ /* 0x000fe8000d1a1016 */
[----:B------:R-:W-:Y:S01]  /*19bb0*/  IMAD.X R93, R191, 0x1, R0, P5 ;  /* 0x00000001bf5d7824 */ /* 0x000fe200028e0600 */
[----:B------:R-:W-:Y:S01]  /*19bc0*/  IADD3 R88, P5, PT, R186, R2, RZ ;  /* 0x00000002ba587210 */ /* 0x000fe20007fbe0ff */
[----:B---3--:R-:W-:-:S04]  /*19bd0*/  VIADD R4, R4, 0xfffffe71 ;  /* 0xfffffe7104047836 */ /* 0x008fc80000000000 */
[--C-:B------:R-:W-:Y:S01]  /*19be0*/  IMAD.X R89, R187, 0x1, R0.reuse, P5 ;  /* 0x00000001bb597824 */ /* 0x100fe200028e0600 */
[-C--:B------:R-:W-:Y:S02]  /*19bf0*/  IADD3 R84, P5, PT, R184, R2.reuse, RZ ;  /* 0x00000002b8547210 */ /* 0x080fe40007fbe0ff */
[----:B------:R-:W-:Y:S02]  /*19c00*/  ISETP.GE.U32.AND P4, PT, R4, 0x7ffffdf2, PT ;  /* 0x7ffffdf20400780c */ /* 0x000fe40003f86070 */
[----:B-1----:R-:W-:Y:S01]  /*19c10*/  IADD3 R4, PT, PT, R6, -0x191, RZ ;  /* 0xfffffe6f06047810 */ /* 0x002fe20007ffe0ff */
[----:B------:R-:W-:Y:S01]  /*19c20*/  IMAD.X R85, R185, 0x1, R0, P5 ;  /* 0x00000001b9557824 */ /* 0x000fe200028e0600 */
[----:B------:R-:W-:Y:S01]  /*19c30*/  IADD3 R80, P5, PT, R180, R2, RZ ;  /* 0x00000002b4507210 */ /* 0x000fe20007fbe0ff */
[----:B------:R-:W1:Y:S01]  /*19c40*/  LDC R6, c[0x0][0x3a0] ;  /* 0x0000e800ff067b82 */ /* 0x000e620000000800 */
[----:B------:R-:W-:Y:S01]  /*19c50*/  ISETP.GE.U32.AND P2, PT, R4, 0x7ffffdf0, PT ;  /* 0x7ffffdf00400780c */ /* 0x000fe20003f46070 */
[----:B----4-:R-:W-:-:S02]  /*19c60*/  VIADD R5, R5, 0xfffffe70 ;  /* 0xfffffe7005057836 */ /* 0x010fc40000000000 */
        /* <DEDUP_REMOVED lines=9> */
[----:B------:R-:W4:Y:S02]  /*19d00*/  LDC R5, c[0x0][0x3a0] ;  /* 0x0000e800ff057b82 */ /* 0x000f240000000800 */
[----:B------:R-:W-:Y:S02]  /*19d10*/  LDGSTS.E [R134+0x4003c], desc[UR22][R166.64], !P3 ;  /* 0x4003c000a6867fae */ /* 0x000fe4000d9a1016 */
[--C-:B------:R-:W-:Y:S01]  /*19d20*/  IMAD.X R71, R173, 0x1, R0.reuse, P5 ;  /* 0x00000001ad477824 */ /* 0x100fe200028e0600 */
[-C--:B------:R-:W-:Y:S01]  /*19d30*/  IADD3 R66, P5, PT, R168, R2.reuse, RZ ;  /* 0x00000002a8427210 */ /* 0x080fe20007fbe0ff */
[----:B------:R-:W-:Y:S04]  /*19d40*/  LDGSTS.E [R134+0x40040], desc[UR22][R130.64], !P2 ;  /* 0x4004000082867fae */ /* 0x000fe8000d1a1016 */
[----:B------:R-:W-:Y:S01]  /*19d50*/  IMAD.X R67, R169, 0x1, R0, P5 ;  /* 0x00000001a9437824 */ /* 0x000fe200028e0600 */
[----:B------:R-:W-:Y:S01]  /*19d60*/  IADD3 R62, P5, PT, R156, R2, RZ ;  /* 0x000000029c3e7210 */ /* 0x000fe20007fbe0ff */
[----:B---3--:R-:W-:-:S04]  /*19d70*/  VIADD R4, R4, 0xfffffe6e ;  /* 0xfffffe6e04047836 */ /* 0x008fc80000000000 */
        /* <DEDUP_REMOVED lines=8> */
[----:B----4-:R-:W-:-:S02]  /*19e00*/  VIADD R5, R5, 0xfffffe6d ;  /* 0xfffffe6d05057836 */ /* 0x010fc40000000000 */
[----:B------:R-:W-:Y:S01]  /*19e10*/  IMAD.X R55, R153, 0x1, R0, P5 ;  /* 0x0000000199377824 */ /* 0x000fe200028e0600 */
[----:B------:R-:W-:Y:S02]  /*19e20*/  IADD3 R50, P5, PT, R150, R2, RZ ;  /* 0x0000000296327210 */ /* 0x000fe40007fbe0ff */
[----:B------:R-:W-:Y:S01]  /*19e30*/  ISETP.GE.U32.AND P3, PT, R5, 0x7ffffdee, PT ;  /* 0x7ffffdee0500780c */ /* 0x000fe20003f66070 */
[----:B------:R-:W3:Y:S01]  /*19e40*/  LDC R4, c[0x0][0x3a0] ;  /* 0x0000e800ff047b82 */ /* 0x000ee20000000800 */
[----:B------:R-:W-:Y:S01]  /*19e50*/  IADD3.X R51, PT, PT, R151, R0, RZ, P5, !PT ;  /* 0x0000000097337210 */ /* 0x000fe20002ffe4ff */
[----:B------:R-:W-:Y:S01]  /*19e60*/  LDGSTS.E [R134+0x40044], desc[UR22][R128.64], !P4 ;  /* 0x4004400080867fae */ /* 0x000fe2000e1a1016 */
[----:B------:R-:W-:-:S05]  /*19e70*/  IADD3 R46, P5, PT, R148, R2, RZ ;  /* 0x00000002942e7210 */ /* 0x000fca0007fbe0ff */
[--C-:B------:R-:W-:Y:S01]  /*19e80*/  IMAD.X R47, R149, 0x1, R0.reuse, P5 ;  /* 0x00000001952f7824 */ /* 0x100fe200028e0600 */
[----:B------:R-:W-:Y:S01]  /*19e90*/  IADD3 R42, P5, PT, R146, R2, RZ ;  /* 0x00000002922a7210 */ /* 0x000fe20007fbe0ff */
[----:B------:R-:W4:Y:S02]  /*19ea0*/  LDC R5, c[0x0][0x3a0] ;  /* 0x0000e800ff057b82 */ /* 0x000f240000000800 */
[----:B------:R-:W-:Y:S02]  /*19eb0*/  LDGSTS.E [R134+0x40048], desc[UR22][R126.64], !P3 ;  /* 0x400480007e867fae */ /* 0x000fe4000d9a1016 */
[----:B------:R-:W-:Y:S02]  /*19ec0*/  IMAD.X R43, R147, 0x1, R0, P5 ;  /* 0x00000001932b7824 */ /* 0x000fe400028e0600 */
[----:B------:R-:W-:Y:S01]  /*19ed0*/  LDGSTS.E [R134+0x4004c], desc[UR22][R124.64], !P2 ;  /* 0x4004c0007c867fae */ /* 0x000fe2000d1a1016 */
[----:B------:R-:W-:Y:S01]  /*19ee0*/  VIADD R36, R36, 0xfffffe41 ;  /* 0xfffffe4124247836 */ /* 0x000fe20000000000 */
[----:B------:R-:W2:Y:S01]  /*19ef0*/  LDC R147, c[0x0][0x3a0] ;  /* 0x0000e800ff937b82 */ /* 0x000ea20000000800 */
[----:B---3--:R-:W-:-:S02]  /*19f00*/  VIADD R4, R4, 0xfffffe6b ;  /* 0xfffffe6b04047836 */ /* 0x008fc40000000000 */
[----:B------:R-:W-:-:S05]  /*19f10*/  VIADD R37, R37, 0xfffffe40 ;  /* 0xfffffe4025257836 */ /* 0x000fca0000000000 */
[----:B------:R-:W3:Y:S01]  /*19f20*/  LDC R146, c[0x0][0x3a0] ;  /* 0x0000e800ff927b82 */ /* 0x000ee20000000800 */
[----:B------:R-:W-:Y:S01]  /*19f30*/  ISETP.GE.U32.AND P4, PT, R4, 0x7ffffdec, PT ;  /* 0x7ffffdec0400780c */ /* 0x000fe20003f86070 */
[----:B-1----:R-:W-:Y:S02]  /*19f40*/  VIADD R4, R6, 0xfffffe69 ;  /* 0xfffffe6906047836 */ /* 0x002fe40000000000 */
[----:B----4-:R-:W-:-:S03]  /*19f50*/  VIADD R5, R5, 0xfffffe6a ;  /* 0xfffffe6a05057836 */ /* 0x010fc60000000000 */
[----:B------:R-:W-:Y:S01]  /*19f60*/  ISETP.GE.U32.AND P2, PT, R4, 0x7ffffdea, PT ;  /* 0x7ffffdea0400780c */ /* 0x000fe20003f46070 */
[----:B------:R-:W1:Y:S01]  /*19f70*/  LDC R6, c[0x0][0x3a0] ;  /* 0x0000e800ff067b82 */ /* 0x000e620000000800 */
[----:B------:R-:W-:-:S05]  /*19f80*/  ISETP.GE.U32.AND P3, PT, R5, 0x7ffffdeb, PT ;  /* 0x7ffffdeb0500780c */ /* 0x000fca0003f66070 */
[----:B------:R-:W-:Y:S02]  /*19f90*/  LDGSTS.E [R134+0x40050], desc[UR22][R122.64], !P4 ;  /* 0x400500007a867fae */ /* 0x000fe4000e1a1016 */
[----:B------:R-:W4:Y:S01]  /*19fa0*/  LDC R4, c[0x0][0x3a0] ;  /* 0x0000e800ff047b82 */ /* 0x000f220000000800 */
[----:B------:R-:W-:-:S07]  /*19fb0*/  IADD3 R38, P5, PT, R10, R2, RZ ;  /* 0x000000020a267210 */ /* 0x000fce0007fbe0ff */
[----:B------:R-:W3:Y:S01]  /*19fc0*/  LDC R5, c[0x0][0x3a0] ;  /* 0x0000e800ff057b82 */ /* 0x000ee20000000800 */
[----:B------:R-:W-:Y:S01]  /*19fd0*/  LDGSTS.E [R134+0x40054], desc[UR22][R120.64], !P3 ;  /* 0x4005400078867fae */ /* 0x000fe2000d9a1016 */
[----:B------:R-:W-:-:S03]  /*19fe0*/  IMAD.X R39, R11, 0x1, R0, P5 ;  /* 0x000000010b277824 */ /* 0x000fc600028e0600 */
[----:B------:R-:W5:Y:S01]  /*19ff0*/  LDL.LU.64 R10, [R1+0x128] ;  /* 0x00012800010a7983 */ /* 0x000f620000300a00 */
[----:B--2---:R-:W-:-:S03]  /*1a000*/  IADD3 R34, P5, PT, R8, R2, RZ ;  /* 0x0000000208227210 */ /* 0x004fc60007fbe0ff */
[----:B------:R-:W-:Y:S02]  /*1a010*/  LDGSTS.E [R134+0x40058], desc[UR22][R118.64], !P2 ;  /* 0x4005800076867fae */ /* 0x000fe4000d1a1016 */
[----:B------:R-:W-:Y:S02]  /*1a020*/  IMAD.X R35, R9, 0x1, R0, P5 ;  /* 0x0000000109237824 */ /* 0x000fe400028e0600 */
[----:B------:R-:W2:Y:S01]  /*1a030*/  LDL.LU.64 R8, [R1+0x168] ;  /* 0x0001680001087983 */ /* 0x000ea20000300a00 */
[----:B----4-:R-:W-:-:S04]  /*1a040*/  IADD3 R4, PT, PT, R4, -0x198, RZ ;  /* 0xfffffe6804047810 */ /* 0x010fc80007ffe0ff */
[----:B------:R-:W-:Y:S01]  /*1a050*/  ISETP.GE.U32.AND P4, PT, R4, 0x7ffffde9, PT ;  /* 0x7ffffde90400780c */ /* 0x000fe20003f86070 */
[----:B-1----:R-:W-:Y:S02]  /*1a060*/  VIADD R4, R6, 0xfffffe66 ;  /* 0xfffffe6606047836 */ /* 0x002fe40000000000 */
[----:B------:R-:W1:Y:S01]  /*1a070*/  LDC R6, c[0x0][0x3a0] ;  /* 0x0000e800ff067b82 */ /* 0x000e620000000800 */
[----:B---3--:R-:W-:Y:S02]  /*1a080*/  VIADD R5, R5, 0xfffffe67 ;  /* 0xfffffe6705057836 */ /* 0x008fe40000000000 */
[----:B------:R-:W-:-:S03]  /*1a090*/  ISETP.GE.U32.AND P2, PT, R4, 0x7ffffde7, PT ;  /* 0x7ffffde70400780c */ /* 0x000fc60003f46070 */
[----:B------:R-:W-:Y:S02]  /*1a0a0*/  ISETP.GE.U32.AND P3, PT, R5, 0x7ffffde8, PT ;  /* 0x7ffffde80500780c */ /* 0x000fe40003f66070 */
[----:B------:R-:W3:Y:S02]  /*1a0b0*/  LDC R4, c[0x0][0x3a0] ;  /* 0x0000e800ff047b82 */ /* 0x000ee40000000800 */
[----:B------:R-:W-:Y:S06]  /*1a0c0*/  LDGSTS.E [R134+0x4005c], desc[UR22][R116.64], !P4 ;  /* 0x4005c00074867fae */ /* 0x000fec000e1a1016 */
[----:B------:R-:W4:Y:S03]  /*1a0d0*/  LDC R5, c[0x0][0x3a0] ;  /* 0x0000e800ff057b82 */ /* 0x000f260000000800 */
[----:B------:R-:W-:Y:S04]  /*1a0e0*/  LDGSTS.E [R134+0x40060], desc[UR22][R114.64], !P3 ;  /* 0x4006000072867fae */ /* 0x000fe8000d9a1016 */
[----:B------:R-:W-:Y:S01]  /*1a0f0*/  LDGSTS.E [R134+0x40064], desc[UR22][R112.64], !P2 ;  /* 0x4006400070867fae */ /* 0x000fe2000d1a1016 */
[----:B---3--:R-:W-:-:S05]  /*1a100*/  VIADD R4, R4, 0xfffffe65 ;  /* 0xfffffe6504047836 */ /* 0x008fca0000000000 */
[----:B------:R-:W-:Y:S02]  /*1a110*/  ISETP.GE.U32.AND P4, PT, R4, 0x7ffffde6, PT ;  /* 0x7ffffde60400780c */ /* 0x000fe40003f86070 */
[----:B-1----:R-:W-:Y:S01]  /*1a120*/  IADD3 R4, PT, PT, R6, -0x19d, RZ ;  /* 0xfffffe6306047810 */ /* 0x002fe20007ffe0ff */
[----:B----4-:R-:W-:Y:S01]  /*1a130*/  VIADD R5, R5, 0xfffffe64 ;  /* 0xfffffe6405057836 */ /* 0x010fe20000000000 */
[----:B------:R-:W1:Y:S02]  /*1a140*/  LDC R6, c[0x0][0x3a0] ;  /* 0x0000e800ff067b82 */ /* 0x000e640000000800 */
[----:B------:R-:W-:Y:S02]  /*1a150*/  ISETP.GE.U32.AND P2, PT, R4, 0x7ffffde4, PT ;  /* 0x7ffffde40400780c */ /* 0x000fe40003f46070 */
[----:B------:R-:W-:-:S04]  /*1a160*/  ISETP.GE.U32.AND P3, PT, R5, 0x7ffffde5, PT ;  /* 0x7ffffde50500780c */ /* 0x000fc80003f66070 */
[----:B------:R-:W3:Y:S01]  /*1a170*/  LDC R4, c[0x0][0x3a0] ;  /* 0x0000e800ff047b82 */ /* 0x000ee20000000800 */
[----:B------:R-:W-:Y:S01]  /*1a180*/  LDGSTS.E [R134+0x40068], desc[UR22][R110.64], !P4 ;  /* 0x400680006e867fae */ /* 0x000fe2000e1a1016 */
[----:B-----5:R-:W-:-:S06]  /*1a190*/  IADD3 R32, P5, PT, R18, R2, RZ ;  /* 0x0000000212207210 */ /* 0x020fcc0007fbe0ff */
[----:B------:R-:W4:Y:S01]  /*1a1a0*/  LDC R5, c[0x0][0x3a0] ;  /* 0x0000e800ff057b82 */ /* 0x000f220000000800 */
[----:B------:R-:W-:Y:S01]  /*1a1b0*/  LDGSTS.E [R134+0x4006c], desc[UR22][R108.64], !P3 ;  /* 0x4006c0006c867fae */ /* 0x000fe2000d9a1016 */
[----:B------:R-:W-:Y:S01]  /*1a1c0*/  IMAD.X R33, R19, 0x1, R0, P5 ;  /* 0x0000000113217824 */ /* 0x000fe200028e0600 */
[----:B------:R-:W-:Y:S02]  /*1a1d0*/  IADD3 R30, P5, PT, R16, R2, RZ ;  /* 0x00000002101e7210 */ /* 0x000fe40007fbe0ff */
[----:B------:R-:W-:Y:S04]  /*1a1e0*/  LDGSTS.E [R134+0x40070], desc[UR22][R104.64], !P2 ;  /* 0x4007000068867fae */ /* 0x000fe8000d1a1016 */
[----:B------:R-:W5:Y:S01]  /*1a1f0*/  LDL.LU.64 R18, [R1+0x190] ;  /* 0x0001900001127983 */ /* 0x000f620000300a00 */
[----:B---3--:R-:W-:-:S05]  /*1a200*/  VIADD R4, R4, 0xfffffe62 ;  /* 0xfffffe6204047836 */ /* 0x008fca0000000000 */
[----:B------:R-:W-:Y:S01]  /*1a210*/  ISETP.GE.U32.AND P4, PT, R4, 0x7ffffde3, PT ;  /* 0x7ffffde30400780c */ /* 0x000fe20003f86070 */
[----:B-1----:R-:W-:Y:S02]  /*1a220*/  VIADD R4, R6, 0xfffffe60 ;  /* 0xfffffe6006047836 */ /* 0x002fe40000000000 */
[----:B------:R-:W-:Y:S01]  /*1a230*/  IMAD.X R31, R17, 0x1, R0, P5 ;  /* 0x00000001111f7824 */ /* 0x000fe200028e0600 */
[----:B------:R-:W1:Y:S01]  /*1a240*/  LDC R6, c[0x0][0x3a0] ;  /* 0x0000e800ff067b82 */ /* 0x000e620000000800 */
[----:B----4-:R-:W-:Y:S01]  /*1a250*/  VIADD R5, R5, 0xfffffe61 ;  /* 0xfffffe6105057836 */ /* 0x010fe20000000000 */
[----:B------:R-:W-:Y:S01]  /*1a260*/  ISETP.GE.U32.AND P2, PT, R4, 0x7ffffde1, PT ;  /* 0x7ffffde10400780c */ /* 0x000fe20003f46070 */
[----:B------:R-:W3:Y:S01]  /*1a270*/  LDL.LU.64 R16, [R1+0x198] ;  /* 0x0001980001107983 */ /* 0x000ee20000300a00 */
[----:B------:R-:W-:Y:S02]  /*1a280*/  IADD3 R28, P5, PT, R14, R2, RZ ;  /* 0x000000020e1c7210 */ /* 0x000fe40007fbe0ff */
[----:B------:R-:W-:-:S02]  /*1a290*/  ISETP.GE.U32.AND P3, PT, R5, 0x7ffffde2, PT ;  /* 0x7ffffde20500780c */ /* 0x000fc40003f66070 */
[----:B------:R-:W4:Y:S01]  /*1a2a0*/  LDC R4, c[0x0][0x3a0] ;  /* 0x0000e800ff047b82 */ /* 0x000f220000000800 */
[--C-:B------:R-:W-:Y:S01]  /*1a2b0*/  IMAD.X R29, R15, 0x1, R0.reuse, P5 ;  /* 0x000000010f1d7824 */ /* 0x100fe200028e0600 */
[----:B------:R-:W-:Y:S04]  /*1a2c0*/  LDGSTS.E [R134+0x40074], desc[UR22][R100.64], !P4 ;  /* 0x4007400064867fae */ /* 0x000fe8000e1a1016 */
[----:B------:R-:W2:Y:S01]  /*1a2d0*/  LDL.LU.64 R14, [R1+0x1a0] ;  /* 0x0001a000010e7983 */ /* 0x000ea20000300a00 */
[----:B------:R-:W-:Y:S01]  /*1a2e0*/  IADD3 R26, P5, PT, R12, R2, RZ ;  /* 0x000000020c1a7210 */ /* 0x000fe20007fbe0ff */
[----:B------:R-:W1:Y:S03]  /*1a2f0*/  LDC R5, c[0x0][0x3a0] ;  /* 0x0000e800ff057b82 */ /* 0x000e660000000800 */
[----:B------:R-:W-:Y:S01]  /*1a300*/  LDGSTS.E [R134+0x40078], desc[UR22][R96.64], !P3 ;  /* 0x4007800060867fae */ /* 0x000fe2000d9a1016 */
[----:B------:R-:W-:-:S03]  /*1a310*/  IMAD.X R27, R13, 0x1, R0, P5 ;  /* 0x000000010d1b7824 */ /* 0x000fc600028e0600 */
[----:B------:R-:W2:Y:S04]  /*1a320*/  LDL.LU.64 R12, [R1+0x1a8] ;  /* 0x0001a800010c7983 */ /* 0x000ea80000300a00 */
[----:B------:R-:W-:Y:S01]  /*1a330*/  LDGSTS.E [R134+0x4007c], desc[UR22][R92.64], !P2 ;  /* 0x4007c0005c867fae */ /* 0x000fe2000d1a1016 */
[----:B----4-:R-:W-:-:S05]  /*1a340*/  VIADD R4, R4, 0xfffffe5f ;  /* 0xfffffe5f04047836 */ /* 0x010fca0000000000 */
[----:B------:R-:W-:Y:S01]  /*1a350*/  ISETP.GE.U32.AND P4, PT, R4, 0x7ffffde0, PT ;  /* 0x7ffffde00400780c */ /* 0x000fe20003f86070 */
[----:B-1----:R-:W-:Y:S02]  /*1a360*/  VIADD R4, R6, 0xfffffe5d ;  /* 0xfffffe5d06047836 */ /* 0x002fe40000000000 */
[----:B------:R-:W1:Y:S01]  /*1a370*/  LDC R6, c[0x0][0x3a0] ;  /* 0x0000e800ff067b82 */ /* 0x000e620000000800 */
[----:B------:R-:W-:Y:S02]  /*1a380*/  VIADD R5, R5, 0xfffffe5e ;  /* 0xfffffe5e05057836 */ /* 0x000fe40000000000 */
[----:B------:R-:W-:-:S03]  /*1a390*/  ISETP.GE.U32.AND P2, PT, R4, 0x7ffffdde, PT ;  /* 0x7ffffdde0400780c */ /* 0x000fc60003f46070 */
[----:B------:R-:W-:Y:S02]  /*1a3a0*/  ISETP.GE.U32.AND P3, PT, R5, 0x7ffffddf, PT ;  /* 0x7ffffddf0500780c */ /* 0x000fe40003f66070 */
[----:B------:R-:W4:Y:S02]  /*1a3b0*/  LDC R4, c[0x0][0x3a0] ;  /* 0x0000e800ff047b82 */ /* 0x000f240000000800 */
[----:B------:R-:W-:Y:S06]  /*1a3c0*/  LDGSTS.E [R134+0x40080], desc[UR22][R88.64], !P4 ;  /* 0x4008000058867fae */ /* 0x000fec000e1a1016 */
[----:B------:R-:W1:Y:S03]  /*1a3d0*/  LDC R5, c[0x0][0x3a0] ;  /* 0x0000e800ff057b82 */ /* 0x000e660000000800 */
[----:B------:R-:W-:Y:S04]  /*1a3e0*/  LDGSTS.E [R134+0x40084], desc[UR22][R84.64], !P3 ;  /* 0x4008400054867fae */ /* 0x000fe8000d9a1016 */
[----:B------:R-:W-:Y:S01]  /*1a3f0*/  LDGSTS.E [R134+0x40088], desc[UR22][R80.64], !P2 ;  /* 0x4008800050867fae */ /* 0x000fe2000d1a1016 */
[----:B----4-:R-:W-:-:S04]  /*1a400*/  IADD3 R4, PT, PT, R4, -0x1a4, RZ ;  /* 0xfffffe5c04047810 */ /* 0x010fc80007ffe0ff */
        /* <DEDUP_REMOVED lines=11> */
[----:B----4-:R-:W-:-:S05]  /*1a4c0*/  VIADD R4, R4, 0xfffffe59 ;  /* 0xfffffe5904047836 */ /* 0x010fca0000000000 */
[----:B------:R-:W-:Y:S02]  /*1a4d0*/  ISETP.GE.U32.AND P4, PT, R4, 0x7ffffdda, PT ;  /* 0x7ffffdda0400780c */ /* 0x000fe40003f86070 */
[----:B-1----:R-:W-:Y:S01]  /*1a4e0*/  IADD3 R4, PT, PT, R6, -0x1a9, RZ ;  /* 0xfffffe5706047810 */ /* 0x002fe20007ffe0ff */
[----:B------:R-:W-:Y:S01]  /*1a4f0*/  VIADD R5, R5, 0xfffffe58 ;  /* 0xfffffe5805057836 */ /* 0x000fe20000000000 */
[----:B------:R-:W1:Y:S02]  /*1a500*/  LDC R6, c[0x0][0x3a0] ;  /* 0x0000e800ff067b82 */ /* 0x000e640000000800 */
[----:B------:R-:W-:Y:S02]  /*1a510*/  ISETP.GE.U32.AND P2, PT, R4, 0x7ffffdd8, PT ;  /* 0x7ffffdd80400780c */ /* 0x000fe40003f46070 */
[----:B------:R-:W-:-:S04]  /*1a520*/  ISETP.GE.U32.AND P3, PT, R5, 0x7ffffdd9, PT ;  /* 0x7ffffdd90500780c */ /* 0x000fc80003f66070 */
[----:B------:R-:W4:Y:S01]  /*1a530*/  LDC R4, c[0x0][0x3a0] ;  /* 0x0000e800ff047b82 */ /* 0x000f220000000800 */
[----:B------:R-:W-:Y:S07]  /*1a540*/  LDGSTS.E [R134+0x40098], desc[UR22][R66.64], !P4 ;  /* 0x4009800042867fae */ /* 0x000fee000e1a1016 */
[----:B------:R-:W1:Y:S01]  /*1a550*/  LDC R5, c[0x0][0x3a0] ;  /* 0x0000e800ff057b82 */ /* 0x000e620000000800 */
[----:B------:R-:W-:Y:S04]  /*1a560*/  LDGSTS.E [R134+0x4009c], desc[UR22][R62.64], !P3 ;  /* 0x4009c0003e867fae */ /* 0x000fe8000d9a1016 */
        /* <DEDUP_REMOVED lines=10> */
[----:B------:R-:W3:Y:S03]  /*1a610*/  LDC R5, c[0x0][0x3a0] ;  /* 0x0000e800ff057b82 */ /* 0x000ee60000000800 */
[----:B------:R-:W-:Y:S04]  /*1a620*/  LDGSTS.E [R134+0x400a8], desc[UR22][R50.64], !P3 ;  /* 0x400a800032867fae */ /* 0x000fe8000d9a1016 */
[----:B------:R-:W-:Y:S01]  /*1a630*/  LDGSTS.E [R134+0x400ac], desc[UR22][R46.64], !P2 ;  /* 0x400ac0002e867fae */ /* 0x000fe2000d1a1016 */
[----:B----4-:R-:W-:-:S05]  /*1a640*/  VIADD R4, R4, 0xfffffe53 ;  /* 0xfffffe5304047836 */ /* 0x010fca0000000000 */
[----:B------:R-:W-:Y:S01]  /*1a650*/  ISETP.GE.U32.AND P4, PT, R4, 0x7ffffdd4, PT ;  /* 0x7ffffdd40400780c */ /* 0x000fe20003f86070 */
[----:B-1----:R-:W-:Y:S01]  /*1a660*/  VIADD R4, R6, 0xfffffe51 ;  /* 0xfffffe5106047836 */ /* 0x002fe20000000000 */
[-C--:B------:R-:W-:Y:S01]  /*1a670*/  IADD3 R24, P5, PT, R10, R2.reuse, RZ ;  /* 0x000000020a187210 */ /* 0x080fe20007fbe0ff */
[----:B------:R-:W1:Y:S01]  /*1a680*/  LDC R6, c[0x0][0x3a0] ;  /* 0x0000e800ff067b82 */ /* 0x000e620000000800 */
[----:B---3--:R-:W-:Y:S02]  /*1a690*/  VIADD R5, R5, 0xfffffe52 ;  /* 0xfffffe5205057836 */ /* 0x008fe40000000000 */
[----:B------:R-:W-:Y:S01]  /*1a6a0*/  ISETP.GE.U32.AND P2, PT, R4, 0x7ffffdd2, PT ;  /* 0x7ffffdd20400780c */ /* 0x000fe20003f46070 */
[--C-:B------:R-:W-:Y:S02]  /*1a6b0*/  IMAD.X R25, R11, 0x1, R0.reuse, P5 ;  /* 0x000000010b197824 */ /* 0x100fe400028e0600 */
[----:B------:R-:W3:Y:S01]  /*1a6c0*/  LDL.LU.64 R10, [R1+0x1b0] ;  /* 0x0001b000010a7983 */ /* 0x000ee20000300a00 */
[----:B------:R-:W-:Y:S01]  /*1a6d0*/  ISETP.GE.U32.AND P3, PT, R5, 0x7ffffdd3, PT ;  /* 0x7ffffdd30500780c */ /* 0x000fe20003f66070 */
[----:B------:R-:W4:Y:S01]  /*1a6e0*/  LDC R4, c[0x0][0x3a0] ;  /* 0x0000e800ff047b82 */ /* 0x000f220000000800 */
[----:B--2---:R-:W-:Y:S01]  /*1a6f0*/  IADD3 R22, P5, PT, R8, R2, RZ ;  /* 0x0000000208167210 */ /* 0x004fe20007fbe0ff */
[----:B------:R-:W-:Y:S04]  /*1a700*/  LDGSTS.E [R134+0x400b0], desc[UR22][R42.64], !P4 ;  /* 0x400b00002a867fae */ /* 0x000fe8000e1a1016 */
[----:B------:R-:W-:-:S02]  /*1a710*/  IMAD.X R23, R9, 0x1, R0, P5 ;  /* 0x0000000109177824 */ /* 0x000fc400028e0600 */
[----:B------:R-:W2:Y:S01]  /*1a720*/  LDC R5, c[0x0][0x3a0] ;  /* 0x0000e800ff057b82 */ /* 0x000ea20000000800 */
[----:B------:R-:W3:Y:S04]  /*1a730*/  LDL.LU.64 R8, [R1+0x1b8] ;  /* 0x0001b80001087983 */ /* 0x000ee80000300a00 */
[----:B------:R-:W3:Y:S04]  /*1a740*/  LDL.LU.64 R40, [R1+0x1c0] ;  /* 0x0001c00001287983 */ /* 0x000ee80000300a00 */
[----:B------:R-:W3:Y:S04]  /*1a750*/  LDL.LU.64 R56, [R1+0x1c8] ;  /* 0x0001c80001387983 */ /* 0x000ee80000300a00 */
[----:B------:R-:W-:Y:S01]  /*1a760*/  LDGSTS.E [R134+0x400b4], desc[UR22][R38.64], !P3 ;  /* 0x400b400026867fae */ /* 0x000fe2000d9a1016 */
[----:B----4-:R-:W-:-:S03]  /*1a770*/  IADD3 R4, PT, PT, R4, -0x1b0, RZ ;  /* 0xfffffe5004047810 */ /* 0x010fc60007ffe0ff */
[----:B------:R-:W-:Y:S01]  /*1a780*/  LDGSTS.E [R134+0x400b8], desc[UR22][R34.64], !P2 ;  /* 0x400b800022867fae */ /* 0x000fe2000d1a1016 */
[----:B------:R-:W-:Y:S01]  /*1a790*/  ISETP.GE.U32.AND P4, PT, R4, 0x7ffffdd1, PT ;  /* 0x7ffffdd10400780c */ /* 0x000fe20003f86070 */
[----:B-1----:R-:W-:Y:S02]  /*1a7a0*/  VIADD R4, R6, 0xfffffe4e ;  /* 0xfffffe4e06047836 */ /* 0x002fe40000000000 */
[----:B------:R-:W4:Y:S01]  /*1a7b0*/  LDL.LU.64 R48, [R1+0x1d0] ;  /* 0x0001d00001307983 */ /* 0x000f220000300a00 */
[----:B------:R-:W1:Y:S02]  /*1a7c0*/  LDC R6, c[0x0][0x3a0] ;  /* 0x0000e800ff067b82 */ /* 0x000e640000000800 */
[----:B------:R-:W-:Y:S01]  /*1a7d0*/  ISETP.GE.U32.AND P2, PT, R4, 0x7ffffdcf, PT ;  /* 0x7ffffdcf0400780c */ /* 0x000fe20003f46070 */
[----:B--2---:R-:W-:Y:S01]  /*1a7e0*/  VIADD R5, R5, 0xfffffe4f ;  /* 0xfffffe4f05057836 */ /* 0x004fe20000000000 */
[----:B------:R-:W2:Y:S04]  /*1a7f0*/  LDL.LU.64 R52, [R1+0x1d8] ;  /* 0x0001d80001347983 */ /* 0x000ea80000300a00 */
[----:B------:R-:W1:Y:S01]  /*1a800*/  LDC R4, c[0x0][0x3a0] ;  /* 0x0000e800ff047b82 */ /* 0x000e620000000800 */
[----:B------:R-:W-:Y:S01]  /*1a810*/  ISETP.GE.U32.AND P3, PT, R5, 0x7ffffdd0, PT ;  /* 0x7ffffdd00500780c */ /* 0x000fe20003f66070 */
[----:B------:R-:W-:Y:S04]  /*1a820*/  LDGSTS.E [R134+0x400bc], desc[UR22][R32.64], !P4 ;  /* 0x400bc00020867fae */ /* 0x000fe8000e1a1016 */
[----:B------:R-:W2:Y:S02]  /*1a830*/  LDL.LU.64 R44, [R1+0x1e0] ;  /* 0x0001e000012c7983 */ /* 0x000ea40000300a00 */
[----:B------:R-:W5:Y:S02]  /*1a840*/  LDC R5, c[0x0][0x3a0] ;  /* 0x0000e800ff057b82 */ /* 0x000f640000000800 */
[----:B------:R-:W2:Y:S04]  /*1a850*/  LDL.LU.64 R60, [R1+0x1e8] ;  /* 0x0001e800013c7983 */ /* 0x000ea80000300a00 */
[----:B------:R-:W-:Y:S04]  /*1a860*/  LDGSTS.E [R134+0x400c0], desc[UR22][R30.64], !P3 ;  /* 0x400c00001e867fae */ /* 0x000fe8000d9a1016 */
[----:B------:R-:W-:Y:S04]  /*1a870*/  LDGSTS.E [R134+0x400c4], desc[UR22][R28.64], !P2 ;  /* 0x400c40001c867fae */ /* 0x000fe8000d1a1016 */
[----:B------:R-:W2:Y:S01]  /*1a880*/  LDL.LU.64 R64, [R1+0x1f0] ;  /* 0x0001f00001407983 */ /* 0x000ea20000300a00 */
[----:B-1----:R-:W-:-:S05]  /*1a890*/  VIADD R4, R4, 0xfffffe4d ;  /* 0xfffffe4d04047836 */ /* 0x002fca0000000000 */
[----:B------:R-:W-:Y:S02]  /*1a8a0*/  ISETP.GE.U32.AND P4, PT, R4, 0x7ffffdce, PT ;  /* 0x7ffffdce0400780c */ /* 0x000fe40003f86070 */
[----:B------:R-:W-:Y:S02]  /*1a8b0*/  IADD3 R4, PT, PT, R6, -0x1b5, RZ ;  /* 0xfffffe4b06047810 */ /* 0x000fe40007ffe0ff */
[----:B------:R-:W1:Y:S02]  /*1a8c0*/  LDC R6, c[0x0][0x3a0] ;  /* 0x0000e800ff067b82 */ /* 0x000e640000000800 */
[----:B------:R-:W-:-:S06]  /*1a8d0*/  ISETP.GE.U32.AND P2, PT, R4, 0x7ffffdcc, PT ;  /* 0x7ffffdcc0400780c */ /* 0x000fcc0003f46070 */
[----:B------:R-:W1:Y:S01]  /*1a8e0*/  LDC R4, c[0x0][0x3a0] ;  /* 0x0000e800ff047b82 */ /* 0x000e620000000800 */
[----:B-----5:R-:W-:Y:S01]  /*1a8f0*/  VIADD R5, R5, 0xfffffe4c ;  /* 0xfffffe4c05057836 */ /* 0x020fe20000000000 */
[----:B------:R-:W-:Y:S04]  /*1a900*/  LDGSTS.E [R134+0x400c8], desc[UR22][R26.64], !P4 ;  /* 0x400c80001a867fae */ /* 0x000fe8000e1a1016 */
[----:B------:R-:W-:Y:S02]  /*1a910*/  ISETP.GE.U32.AND P3, PT, R5, 0x7ffffdcd, PT ;  /* 0x7ffffdcd0500780c */ /* 0x000fe40003f66070 */
[----:B------:R-:W5:Y:S11]  /*1a920*/  LDC R5, c[0x0][0x3a0] ;  /* 0x0000e800ff057b82 */ /* 0x000f760000000800 */
[----:B------:R-:W-:Y:S04]  /*1a930*/  LDGSTS.E [R134+0x400cc], desc[UR22][R24.64], !P3 ;  /* 0x400cc00018867fae */ /* 0x000fe8000d9a1016 */
[----:B------:R-:W-:Y:S01]  /*1a940*/  LDGSTS.E [R134+0x400d0], desc[UR22][R22.64], !P2 ;  /* 0x400d000016867fae */ /* 0x000fe2000d1a1016 */
[----:B-1----:R-:W-:-:S05]  /*1a950*/  VIADD R4, R4, 0xfffffe4a ;  /* 0xfffffe4a04047836 */ /* 0x002fca0000000000 */
[----:B------:R-:W-:Y:S01]  /*1a960*/  ISETP.GE.U32.AND P4, PT, R4, 0x7ffffdcb, PT ;  /* 0x7ffffdcb0400780c */ /* 0x000fe20003f86070 */
[----:B------:R-:W-:Y:S02]  /*1a970*/  VIADD R4, R6, 0xfffffe48 ;  /* 0xfffffe4806047836 */ /* 0x000fe40000000000 */
[----:B------:R-:W1:Y:S03]  /*1a980*/  LDC R6, c[0x0][0x3a0] ;  /* 0x0000e800ff067b82 */ /* 0x000e660000000800 */
[----:B------:R-:W-:-:S05]  /*1a990*/  ISETP.GE.U32.AND P2, PT, R4, 0x7ffffdc9, PT ;  /* 0x7ffffdc90400780c */ /* 0x000fca0003f46070 */
[----:B------:R-:W1:Y:S01]  /*1a9a0*/  LDC R4, c[0x0][0x3a0] ;  /* 0x0000e800ff047b82 */ /* 0x000e620000000800 */
[----:B------:R-:W-:Y:S01]  /*1a9b0*/  IADD3 R20, P5, PT, R18, R2, RZ ;  /* 0x0000000212147210 */ /* 0x000fe20007fbe0ff */
[----:B-----5:R-:W-:-:S04]  /*1a9c0*/  VIADD R5, R5, 0xfffffe49 ;  /* 0xfffffe4905057836 */ /* 0x020fc80000000000 */
[--C-:B------:R-:W-:Y:S01]  /*1a9d0*/  IMAD.X R21, R19, 0x1, R0.reuse, P5 ;  /* 0x0000000113157824 */ /* 0x100fe200028e0600 */
[----:B------:R-:W-:Y:S02]  /*1a9e0*/  IADD3 R18, P5, PT, R16, R2, RZ ;  /* 0x0000000210127210 */ /* 0x000fe40007fbe0ff */
[----:B------:R-:W-:Y:S02]  /*1a9f0*/  ISETP.GE.U32.AND P3, PT, R5, 0x7ffffdca, PT ;  /* 0x7ffffdca0500780c */ /* 0x000fe40003f66070 */
[----:B------:R-:W-:Y:S01]  /*1aa00*/  IADD3.X R19, PT, PT, R17, R0, RZ, P5, !PT ;  /* 0x0000000011137210 */ /* 0x000fe20002ffe4ff */
[----:B------:R-:W-:Y:S01]  /*1aa10*/  LDGSTS.E [R134+0x400d4], desc[UR22][R20.64], !P4 ;  /* 0x400d400014867fae */ /* 0x000fe2000e1a1016 */
[----:B------:R-:W-:Y:S01]  /*1aa20*/  IADD3 R16, P5, PT, R14, R2, RZ ;  /* 0x000000020e107210 */ /* 0x000fe20007fbe0ff */
[----:B------:R-:W5:Y:S04]  /*1aa30*/  LDC R5, c[0x0][0x3a0] ;  /* 0x0000e800ff057b82 */ /* 0x000f680000000800 */
[----:B------:R-:W-:-:S04]  /*1aa40*/  IMAD.X R17, R15, 0x1, R0, P5 ;  /* 0x000000010f117824 */ /* 0x000fc800028e0600 */
[----:B------:R-:W-:Y:S01]  /*1aa50*/  LDGSTS.E [R134+0x400d8], desc[UR22][R18.64], !P3 ;  /* 0x400d800012867fae */ /* 0x000fe2000d9a1016 */
[----:B-1----:R-:W-:-:S03]  /*1aa60*/  VIADD R4, R4, 0xfffffe47 ;  /* 0xfffffe4704047836 */ /* 0x002fc60000000000 */
[----:B------:R-:W-:Y:S02]  /*1aa70*/  LDGSTS.E [R134+0x400dc], desc[UR22][R16.64], !P2 ;  /* 0x400dc00010867fae */ /* 0x000fe4000d1a1016 */
[----:B------:R-:W-:Y:S01]  /*1aa80*/  ISETP.GE.U32.AND P4, PT, R4, 0x7ffffdc8, PT ;  /* 0x7ffffdc80400780c */ /* 0x000fe20003f86070 */
[----:B------:R-:W-:Y:S01]  /*1aa90*/  VIADD R4, R6, 0xfffffe45 ;  /* 0xfffffe4506047836 */ /* 0x000fe20000000000 */
[----:B------:R-:W-:Y:S01]  /*1aaa0*/  IADD3 R14, P5, PT, R12, R2, RZ ;  /* 0x000000020c0e7210 */ /* 0x000fe20007fbe0ff */
[----:B------:R-:W1:Y:S03]  /*1aab0*/  LDC R6, c[0x0][0x3a0] ;  /* 0x0000e800ff067b82 */ /* 0x000e660000000800 */
[----:B------:R-:W-:-:S05]  /*1aac0*/  ISETP.GE.U32.AND P2, PT, R4, 0x7ffffdc6, PT ;  /* 0x7ffffdc60400780c */ /* 0x000fca0003f46070 */
[----:B------:R-:W1:Y:S01]  /*1aad0*/  LDC R4, c[0x0][0x3a0] ;  /* 0x0000e800ff047b82 */ /* 0x000e620000000800 */
[----:B------:R-:W-:-:S05]  /*1aae0*/  IMAD.X R15, R13, 0x1, R0, P5 ;  /* 0x000000010d0f7824 */ /* 0x000fca00028e0600 */
[----:B------:R-:W-:Y:S01]  /*1aaf0*/  LDGSTS.E [R134+0x400e0], desc[UR22][R14.64], !P4 ;  /* 0x400e00000e867fae */ /* 0x000fe2000e1a1016 */
[----:B-1----:R-:W-:-:S04]  /*1ab00*/  IADD3 R4, PT, PT, R4, -0x1bc, RZ ;  /* 0xfffffe4404047810 */ /* 0x002fc80007ffe0ff */
[----:B------:R-:W-:Y:S01]  /*1ab10*/  ISETP.GE.U32.AND P4, PT, R4, 0x7ffffdc5, PT ;  /* 0x7ffffdc50400780c */ /* 0x000fe20003f86070 */
[----:B------:R-:W-:Y:S01]  /*1ab20*/  VIADD R4, R6, 0xfffffe42 ;  /* 0xfffffe4206047836 */ /* 0x000fe20000000000 */
[----:B---3--:R-:W-:-:S05]  /*1ab30*/  IADD3 R12, P5, PT, R10, R2, RZ ;  /* 0x000000020a0c7210 */ /* 0x008fca0007fbe0ff */
[----:B------:R-:W-:Y:S01]  /*1ab40*/  IMAD.X R13, R11, 0x1, R0, P5 ;  /* 0x000000010b0d7824 */ /* 0x000fe200028e0600 */
[----:B------:R-:W-:-:S05]  /*1ab50*/  IADD3 R10, P5, PT, R8, R2, RZ ;  /* 0x00000002080a7210 */ /* 0x000fca0007fbe0ff */
[--C-:B------:R-:W-:Y:S01]  /*1ab60*/  IMAD.X R11, R9, 0x1, R0.reuse, P5 ;  /* 0x00000001090b7824 */ /* 0x100fe200028e0600 */
[-C--:B------:R-:W-:Y:S01]  /*1ab70*/  IADD3 R8, P5, PT, R40, R2.reuse, RZ ;  /* 0x0000000228087210 */ /* 0x080fe20007fbe0ff */
[----:B-----5:R-:W-:Y:S01]  /*1ab80*/  VIADD R5, R5, 0xfffffe46 ;  /* 0xfffffe4605057836 */ /* 0x020fe20000000000 */
[----:B------:R-:W1:Y:S03]  /*1ab90*/  LDC R40, c[0x0][0x3a0] ;  /* 0x0000e800ff287b82 */ /* 0x000e660000000800 */
[----:B------:R-:W-:Y:S01]  /*1aba0*/  IMAD.X R9, R41, 0x1, R0, P5 ;  /* 0x0000000129097824 */ /* 0x000fe200028e0600 */
[----:B------:R-:W-:-:S05]  /*1abb0*/  IADD3 R6, P5, PT, R56, R2, RZ ;  /* 0x0000000238067210 */ /* 0x000fca0007fbe0ff */
[----:B------:R-:W-:Y:S02]  /*1abc0*/  IMAD.X R7, R57, 0x1, R0, P5 ;  /* 0x0000000139077824 */ /* 0x000fe400028e0600 */
[----:B------:R-:W3:Y:S04]  /*1abd0*/  LDL.LU.64 R56, [R1+0x1f8] ;  /* 0x0001f80001387983 */ /* 0x000ee80000300a00 */
[----:B------:R-:W5:Y:S04]  /*1abe0*/  LDL.LU.64 R72, [R1+0x200] ;  /* 0x0002000001487983 */ /* 0x000f680000300a00 */
        /* <DEDUP_REMOVED lines=8> */
[----:B------:R-:W5:Y:S01]  /*1ac70*/  LDL.LU.64 R234, [R1+0x260] ;  /* 0x0002600001ea7983 */ /* 0x000f620000300a00 */
[----:B------:R-:W-:-:S02]  /*1ac80*/  ISETP.GE.U32.AND P3, PT, R5, 0x7ffffdc7, PT ;  /* 0x7ffffdc70500780c */ /* 0x000fc40003f66070 */
[----:B------:R-:W1:Y:S01]  /*1ac90*/  LDC R5, c[0x0][0x3a0] ;  /* 0x0000e800ff057b82 */ /* 0x000e620000000800 */
[----:B------:R-:W5:Y:S04]  /*1aca0*/  LDL.LU.64 R226, [R1+0x270] ;  /* 0x0002700001e27983 */ /* 0x000f680000300a00 */
[----:B------:R-:W5:Y:S04]  /*1acb0*/  LDL.LU.64 R106, [R1+0x280] ;  /* 0x00028000016a7983 */ /* 0x000f680000300a00 */
[----:B------:R-:W5:Y:S04]  /*1acc0*/  LDL.LU.64 R228, [R1+0x288] ;  /* 0x0002880001e47983 */ /* 0x000f680000300a00 */
[----:B------:R-:W-:Y:S04]  /*1acd0*/  LDGSTS.E [R134+0x400e4], desc[UR22][R12.64], !P3 ;  /* 0x400e40000c867fae */ /* 0x000fe8000d9a1016 */
[----:B------:R-:W-:Y:S01]  /*1ace0*/  LDGSTS.E [R134+0x400e8], desc[UR22][R10.64], !P2 ;  /* 0x400e80000a867fae */ /* 0x000fe2000d1a1016 */
[----:B------:R-:W-:Y:S01]  /*1acf0*/  ISETP.GE.U32.AND P2, PT, R4, 0x7ffffdc3, PT ;  /* 0x7ffffdc30400780c */ /* 0x000fe20003f46070 */
[----:B-1----:R-:W-:Y:S01]  /*1ad00*/  VIADD R5, R5, 0xfffffe43 ;  /* 0xfffffe4305057836 */ /* 0x002fe20000000000 */
[----:B----4-:R-:W-:Y:S01]  /*1ad10*/  IADD3 R4, P5, PT, R48, R2, RZ ;  /* 0x0000000230047210 */ /* 0x010fe20007fbe0ff */
[----:B------:R-:W-:Y:S03]  /*1ad20*/  LDGSTS.E [R134+0x400ec], desc[UR22][R8.64], !P4 ;  /* 0x400ec00008867fae */ /* 0x000fe6000e1a1016 */
[----:B------:R-:W-:Y:S01]  /*1ad30*/  ISETP.GE.U32.AND P3, PT, R5, 0x7ffffdc4, PT ;  /* 0x7ffffdc40500780c */ /* 0x000fe20003f66070 */
[----:B------:R-:W-:Y:S01]  /*1ad40*/  IMAD.X R5, R49, 0x1, R0, P5 ;  /* 0x0000000131057824 */ /* 0x000fe200028e0600 */
[----:B------:R-:W-:Y:S01]  /*1ad50*/  ISETP.GE.U32.AND P4, PT, R36, 0x7ffffdc2, PT ;  /* 0x7ffffdc22400780c */ /* 0x000fe20003f86070 */
[----:B------:R-:W1:Y:S01]  /*1ad60*/  LDC R48, c[0x0][0x3a0] ;  /* 0x0000e800ff307b82 */ /* 0x000e620000000800 */
[----:B------:R-:W-:Y:S01]  /*1ad70*/  IADD3 R36, PT, PT, R40, -0x1c1, RZ ;  /* 0xfffffe3f28247810 */ /* 0x000fe20007ffe0ff */
[----:B------:R-:W4:Y:S04]  /*1ad80*/  LDL.LU.64 R220, [R1+0x290] ;  /* 0x0002900001dc7983 */ /* 0x000f280000300a00 */
[----:B------:R-:W4:Y:S02]  /*1ad90*/  LDL.LU.64 R232, [R1+0x2b0] ;  /* 0x0002b00001e87983 */ /* 0x000f240000300a00 */
[----:B------:R-:W1:Y:S02]  /*1ada0*/  LDC R49, c[0x0][0x3a0] ;  /* 0x0000e800ff317b82 */ /* 0x000e640000000800 */
[----:B------:R-:W-:Y:S04]  /*1adb0*/  LDGSTS.E [R134+0x400f0], desc[UR22][R6.64], !P3 ;  /* 0x400f000006867fae */ /* 0x000fe8000d9a1016 */
[----:B------:R-:W-:Y:S01]  /*1adc0*/  LDGSTS.E [R134+0x400f4], desc[UR22][R4.64], !P2 ;  /* 0x400f400004867fae */ /* 0x000fe2000d1a1016 */
[----:B------:R-:W-:-:S02]  /*1add0*/  ISETP.GE.U32.AND P2, PT, R36, 0x7ffffdc0, PT ;  /* 0x7ffffdc02400780c */ /* 0x000fc40003f46070 */
[-C--:B--2---:R-:W-:Y:S02]  /*1ade0*/  IADD3 R36, P5, PT, R52, R2.reuse, RZ ;  /* 0x0000000234247210 */ /* 0x084fe40007fbe0ff */
[----:B------:R-:W2:Y:S01]  /*1adf0*/  LDC R52, c[0x0][0x3a0] ;  /* 0x0000e800ff347b82 */ /* 0x000ea20000000800 */
[----:B------:R-:W-:Y:S02]  /*1ae00*/  ISETP.GE.U32.AND P3, PT, R37, 0x7ffffdc1, PT ;  /* 0x7ffffdc12500780c */ /* 0x000fe40003f66070 */
[----:B------:R-:W-:Y:S01]  /*1ae10*/  IMAD.X R37, R53, 0x1, R0, P5 ;  /* 0x0000000135257824 */ /* 0x000fe200028e0600 */
[----:B------:R-:W-:Y:S01]  /*1ae20*/  IADD3 R40, P5, PT, R44, R2, RZ ;  /* 0x000000022c287210 */ /* 0x000fe20007fbe0ff */
[----:B-1----:R-:W-:-:S03]  /*1ae30*/  VIADD R48, R48, 0xfffffe3e ;  /* 0xfffffe3e30307836 */ /* 0x002fc60000000000 */
[----:B------:R-:W-:Y:S01]  /*1ae40*/  LDGSTS.E [R134+0x400f8], desc[UR22][R36.64], !P4 ;  /* 0x400f800024867fae */ /* 0x000fe2000e1a1016 */
[--C-:B------:R-:W-:Y:S01]  /*1ae50*/  IMAD.X R41, R45, 0x1, R0.reuse, P5 ;  /* 0x000000012d297824 */ /* 0x100fe200028e0600 */
[----:B------:R-:W-:Y:S02]  /*1ae60*/  IADD3 R44, P5, PT, R60, R2, RZ ;  /* 0x000000023c2c7210 */ /* 0x000fe40007fbe0ff */
[----:B------:R-:W-:Y:S01]  /*1ae70*/  ISETP.GE.U32.AND P4, PT, R48, 0x7ffffdbf, PT ;  /* 0x7ffffdbf3000780c */ /* 0x000fe20003f86070 */
[----:B------:R-:W1:Y:S01]  /*1ae80*/  LDC R60, c[0x0][0x3a0] ;  /* 0x0000e800ff3c7b82 */ /* 0x000e620000000800 */
[----:B------:R-:W-:Y:S01]  /*1ae90*/  LDGSTS.E [R134+0x400fc], desc[UR22][R40.64], !P3 ;  /* 0x400fc00028867fae */ /* 0x000fe2000d9a1016 */
[----:B------:R-:W-:-:S05]  /*1aea0*/  IMAD.X R45, R61, 0x1, R0, P5 ;  /* 0x000000013d2d7824 */ /* 0x000fca00028e0600 */
[----:B------:R-:W-:Y:S01]  /*1aeb0*/  LDGSTS.E [R134+0x40100], desc[UR22][R44.64], !P2 ;  /* 0x401000002c867fae */ /* 0x000fe2000d1a1016 */
[----:B------:R-:W-:Y:S01]  /*1aec0*/  VIADD R49, R49, 0xfffffe3d ;  /* 0xfffffe3d31317836 */ /* 0x000fe20000000000 */
[----:B------:R-:W1:Y:S01]  /*1aed0*/  LDC R61, c[0x0][0x3a0] ;  /* 0x0000e800ff3d7b82 */ /* 0x000e620000000800 */
[----:B--2---:R-:W-:-:S05]  /*1aee0*/  VIADD R48, R52, 0xfffffe3c ;  /* 0xfffffe3c34307836 */ /* 0x004fca0000000000 */
[----:B------:R-:W-:Y:S02]  /*1aef0*/  ISETP.GE.U32.AND P2, PT, R48, 0x7ffffdbd, PT ;  /* 0x7ffffdbd3000780c */ /* 0x000fe40003f46070 */
[----:B------:R-:W-:Y:S02]  /*1af00*/  IADD3 R48, P5, PT, R64, R2, RZ ;  /* 0x0000000240307210 */ /* 0x000fe40007fbe0ff */
[----:B------:R-:W2:Y:S01]  /*1af10*/  LDC R64, c[0x0][0x3a0] ;  /* 0x0000e800ff407b82 */ /* 0x000ea20000000800 */
[----:B------:R-:W-:Y:S02]  /*1af20*/  ISETP.GE.U32.AND P3, PT, R49, 0x7ffffdbe, PT ;  /* 0x7ffffdbe3100780c */ /* 0x000fe40003f66070 */
[----:B------:R-:W-:Y:S02]  /*1af30*/  IMAD.X R49, R65, 0x1, R0, P5 ;  /* 0x0000000141317824 */ /* 0x000fe400028e0600 */
[----:B-1----:R-:W-:-:S03]  /*1af40*/  VIADD R60, R60, 0xfffffe3b ;  /* 0xfffffe3b3c3c7836 */ /* 0x002fc60000000000 */
[----:B------:R-:W-:Y:S02]  /*1af50*/  LDGSTS.E [R134+0x40104], desc[UR22][R48.64], !P4 ;  /* 0x4010400030867fae */ /* 0x000fe4000e1a1016 */
[----:B------:R-:W-:Y:S01]  /*1af60*/  ISETP.GE.U32.AND P4, PT, R60, 0x7ffffdbc, PT ;  /* 0x7ffffdbc3c00780c */ /* 0x000fe20003f86070 */
[----:B--2---:R-:W-:Y:S02]  /*1af70*/  VIADD R60, R64, 0xfffffe39 ;  /* 0xfffffe39403c7836 */ /* 0x004fe40000000000 */
[----:B------:R-:W-:Y:S01]  /*1af80*/  VIADD R61, R61, 0xfffffe3a ;  /* 0xfffffe3a3d3d7836 */ /* 0x000fe20000000000 */
[----:B---3--:R-:W-:-:S04]  /*1af90*/  IADD3 R52, P5, PT, R56, R2, RZ ;  /* 0x0000000238347210 */ /* 0x008fc80007fbe0ff */
[----:B------:R-:W-:Y:S02]  /*1afa0*/  IADD3.X R53, PT, PT, R57, R0, RZ, P5, !PT ;  /* 0x0000000039357210 */ /* 0x000fe40002ffe4ff */
[----:B-----5:R-:W-:Y:S02]  /*1afb0*/  IADD3 R56, P5, PT, R72, R2, RZ ;  /* 0x0000000248387210 */ /* 0x020fe40007fbe0ff */
[----:B------:R-:W1:Y:S01]  /*1afc0*/  LDC R72, c[0x0][0x3a0] ;  /* 0x0000e800ff487b82 */ /* 0x000e620000000800 */
[----:B------:R-:W-:Y:S02]  /*1afd0*/  LDGSTS.E [R134+0x40108], desc[UR22][R52.64], !P3 ;  /* 0x4010800034867fae */ /* 0x000fe4000d9a1016 */
[----:B------:R-:W-:-:S05]  /*1afe0*/  IMAD.X R57, R73, 0x1, R0, P5 ;  /* 0x0000000149397824 */ /* 0x000fca00028e0600 */
[----:B------:R-:W-:Y:S01]  /*1aff0*/  LDGSTS.E [R134+0x4010c], desc[UR22][R56.64], !P2 ;  /* 0x4010c00038867fae */ /* 0x000fe2000d1a1016 */
[----:B------:R-:W-:Y:S01]  /*1b000*/  ISETP.GE.U32.AND P2, PT, R60, 0x7ffffdba, PT ;  /* 0x7ffffdba3c00780c */ /* 0x000fe20003f46070 */
[----:B------:R-:W2:Y:S01]  /*1b010*/  LDC R73, c[0x0][0x3a0] ;  /* 0x0000e800ff497b82 */ /* 0x000ea20000000800 */
[----:B------:R-:W-:-:S07]  /*1b020*/  IADD3 R60, P5, PT, R78, R2, RZ ;  /* 0x000000024e3c7210 */ /* 0x000fce0007fbe0ff */
[----:B------:R-:W3:Y:S01]  /*1b030*/  LDC R78, c[0x0][0x3a0] ;  /* 0x0000e800ff4e7b82 */ /* 0x000ee20000000800 */
[----:B------:R-:W-:Y:S01]  /*1b040*/  ISETP.GE.U32.AND P3, PT, R61, 0x7ffffdbb, PT ;  /* 0x7ffffdbb3d00780c */ /* 0x000fe20003f66070 */
[--C-:B------:R-:W-:Y:S01]  /*1b050*/  IMAD.X R61, R79, 0x1, R0.reuse, P5 ;  /* 0x000000014f3d7824 */ /* 0x100fe200028e0600 */
[-C--:B------:R-:W-:Y:S02]  /*1b060*/  IADD3 R64, P5, PT, R68, R2.reuse, RZ ;  /* 0x0000000244407210 */ /* 0x080fe40007fbe0ff */
[----:B-1----:R-:W-:Y:S02]  /*1b070*/  IADD3 R72, PT, PT, R72, -0x1c8, RZ ;  /* 0xfffffe3848487810 */ /* 0x002fe40007ffe0ff */
[----:B------:R-:W-:Y:S01]  /*1b080*/  LDGSTS.E [R134+0x40110], desc[UR22][R60.64], !P4 ;  /* 0x401100003c867fae */ /* 0x000fe2000e1a1016 */
[--C-:B------:R-:W-:Y:S01]  /*1b090*/  IMAD.X R65, R69, 0x1, R0.reuse, P5 ;  /* 0x0000000145417824 */ /* 0x100fe200028e0600 */
[----:B------:R-:W-:Y:S02]  /*1b0a0*/  IADD3 R68, P5, PT, R86, R2, RZ ;  /* 0x0000000256447210 */ /* 0x000fe40007fbe0ff */
[----:B------:R-:W-:Y:S01]  /*1b0b0*/  ISETP.GE.U32.AND P4, PT, R72, 0x7ffffdb9, PT ;  /* 0x7ffffdb94800780c */ /* 0x000fe20003f86070 */
[----:B------:R-:W1:Y:S02]  /*1b0c0*/  LDC R86, c[0x0][0x3a0] ;  /* 0x0000e800ff567b82 */ /* 0x000e640000000800 */
[----:B------:R-:W-:Y:S01]  /*1b0d0*/  IMAD.X R69, R87, 0x1, R0, P5 ;  /* 0x0000000157457824 */ /* 0x000fe200028e0600 */
[----:B------:R-:W-:Y:S04]  /*1b0e0*/  LDGSTS.E [R134+0x40114], desc[UR22][R64.64], !P3 ;  /* 0x4011400040867fae */ /* 0x000fe8000d9a1016 */
[----:B------:R-:W-:Y:S01]  /*1b0f0*/  LDGSTS.E [R134+0x40118], desc[UR22][R68.64], !P2 ;  /* 0x4011800044867fae */ /* 0x000fe2000d1a1016 */
[----:B--2---:R-:W-:Y:S01]  /*1b100*/  VIADD R73, R73, 0xfffffe37 ;  /* 0xfffffe3749497836 */ /* 0x004fe20000000000 */
[----:B------:R-:W2:Y:S01]  /*1b110*/  LDC R87, c[0x0][0x3a0] ;  /* 0x0000e800ff577b82 */ /* 0x000ea20000000800 */
[----:B---3--:R-:W-:-:S05]  /*1b120*/  VIADD R72, R78, 0xfffffe36 ;  /* 0xfffffe364e487836 */ /* 0x008fca0000000000 */
[----:B------:R-:W-:Y:S02]  /*1b130*/  ISETP.GE.U32.AND P2, PT, R72, 0x7ffffdb7, PT ;  /* 0x7ffffdb74800780c */ /* 0x000fe40003f46070 */
[-C--:B------:R-:W-:Y:S02]  /*1b140*/  IADD3 R72, P5, PT, R90, R2.reuse, RZ ;  /* 0x000000025a487210 */ /* 0x080fe40007fbe0ff */
[----:B------:R-:W3:Y:S01]  /*1b150*/  LDC R90, c[0x0][0x3a0] ;  /* 0x0000e800ff5a7b82 */ /* 0x000ee20000000800 */
        /* <DEDUP_REMOVED lines=8> */
[----:B--2---:R-:W-:Y:S01]  /*1b1e0*/  VIADD R87, R87, 0xfffffe34 ;  /* 0xfffffe3457577836 */ /* 0x004fe20000000000 */
[----:B------:R-:W-:Y:S01]  /*1b1f0*/  LDGSTS.E [R134+0x40120], desc[UR22][R78.64], !P3 ;  /* 0x401200004e867fae */ /* 0x000fe2000d9a1016 */
[----:B------:R-:W-:Y:S01]  /*1b200*/  IMAD.X R83, R99, 0x1, R0, P5 ;  /* 0x0000000163537824 */ /* 0x000fe200028e0600 */
[----:B------:R-:W1:Y:S04]  /*1b210*/  LDC R98, c[0x0][0x3a0] ;  /* 0x0000e800ff627b82 */ /* 0x000e680000000800 */
[----:B------:R-:W-:Y:S01]  /*1b220*/  LDGSTS.E [R134+0x40124], desc[UR22][R82.64], !P2 ;  /* 0x4012400052867fae */ /* 0x000fe2000d1a1016 */
[----:B---3--:R-:W-:-:S03]  /*1b230*/  IADD3 R86, PT, PT, R90, -0x1cd, RZ ;  /* 0xfffffe335a567810 */ /* 0x008fc60007ffe0ff */
[----:B------:R-:W2:Y:S01]  /*1b240*/  LDC R99, c[0x0][0x3a0] ;  /* 0x0000e800ff637b82 */ /* 0x000ea20000000800 */
[----:B------:R-:W-:Y:S02]  /*1b250*/  ISETP.GE.U32.AND P2, PT, R86, 0x7ffffdb4, PT ;  /* 0x7ffffdb45600780c */ /* 0x000fe40003f46070 */
[----:B------:R-:W-:Y:S02]  /*1b260*/  IADD3 R86, P5, PT, R102, R2, RZ ;  /* 0x0000000266567210 */ /* 0x000fe40007fbe0ff */
[----:B------:R-:W-:-:S03]  /*1b270*/  ISETP.GE.U32.AND P3, PT, R87, 0x7ffffdb5, PT ;  /* 0x7ffffdb55700780c */ /* 0x000fc60003f66070 */
[----:B------:R-:W3:Y:S01]  /*1b280*/  LDC R102, c[0x0][0x3a0] ;  /* 0x0000e800ff667b82 */ /* 0x000ee20000000800 */
[----:B------:R-:W-:Y:S01]  /*1b290*/  IMAD.X R87, R103, 0x1, R0, P5 ;  /* 0x0000000167577824 */ /* 0x000fe200028e0600 */
[----:B------:R-:W-:Y:S01]  /*1b2a0*/  IADD3 R90, P5, PT, R94, R2, RZ ;  /* 0x000000025e5a7210 */ /* 0x000fe20007fbe0ff */
[----:B-1----:R-:W-:-:S03]  /*1b2b0*/  VIADD R98, R98, 0xfffffe32 ;  /* 0xfffffe3262627836 */ /* 0x002fc60000000000 */
[----:B------:R-:W-:Y:S01]  /*1b2c0*/  LDGSTS.E [R134+0x40128], desc[UR22][R86.64], !P4 ;  /* 0x4012800056867fae */ /* 0x000fe2000e1a1016 */
[--C-:B------:R-:W-:Y:S01]  /*1b2d0*/  IMAD.X R91, R95, 0x1, R0.reuse, P5 ;  /* 0x000000015f5b7824 */ /* 0x100fe200028e0600 */
[----:B------:R-:W-:Y:S02]  /*1b2e0*/  IADD3 R94, P5, PT, R234, R2, RZ ;  /* 0x00000002ea5e7210 */ /* 0x000fe40007fbe0ff */
[----:B------:R-:W-:Y:S02]  /*1b2f0*/  ISETP.GE.U32.AND P4, PT, R98, 0x7ffffdb3, PT ;  /* 0x7ffffdb36200780c */ /* 0x000fe40003f86070 */
[----:B------:R-:W-:Y:S01]  /*1b300*/  LDGSTS.E [R134+0x4012c], desc[UR22][R90.64], !P3 ;  /* 0x4012c0005a867fae */ /* 0x000fe2000d9a1016 */
[----:B------:R-:W-:-:S03]  /*1b310*/  IMAD.X R95, R235, 0x1, R0, P5 ;  /* 0x00000001eb5f7824 */ /* 0x000fc600028e0600 */
[----:B------:R-:W5:Y:S01]  /*1b320*/  LDL.LU.64 R234, [R1+0x2b8] ;  /* 0x0002b80001ea7983 */ /* 0x000f620000300a00 */
[----:B--2---:R-:W-:-:S03]  /*1b330*/  VIADD R99, R99, 0xfffffe31 ;  /* 0xfffffe3163637836 */ /* 0x004fc60000000000 */
[----:B------:R-:W-:Y:S01]  /*1b340*/  LDGSTS.E [R134+0x40130], desc[UR22][R94.64], !P2 ;  /* 0x401300005e867fae */ /* 0x000fe2000d1a1016 */
[----:B---3--:R-:W-:-:S03]  /*1b350*/  VIADD R98, R102, 0xfffffe30 ;  /* 0xfffffe3066627836 */ /* 0x008fc60000000000 */
[----:B------:R-:W2:Y:S02]  /*1b360*/  LDL.LU.64 R222, [R1+0x2c0] ;  /* 0x0002c00001de7983 */ /* 0x000ea40000300a00 */
[----:B------:R-:W-:Y:S02]  /*1b370*/  ISETP.GE.U32.AND P2, PT, R98, 0x7ffffdb1, PT ;  /* 0x7ffffdb16200780c */ /* 0x000fe40003f46070 */
[----:B------:R-:W-:Y:S02]  /*1b380*/  IADD3 R98, P5, PT, R226, R2, RZ ;  /* 0x00000002e2627210 */ /* 0x000fe40007fbe0ff */
[----:B------:R-:W-:-:S03]  /*1b390*/  ISETP.GE.U32.AND P3, PT, R99, 0x7ffffdb2, PT ;  /* 0x7ffffdb26300780c */ /* 0x000fc60003f66070 */
[--C-:B------:R-:W-:Y:S01]  /*1b3a0*/  IMAD.X R99, R227, 0x1, R0.reuse, P5 ;  /* 0x00000001e3637824 */ /* 0x100fe200028e0600 */
[----:B------:R-:W-:Y:S01]  /*1b3b0*/  IADD3 R102, P5, PT, R106, R2, RZ ;  /* 0x000000026a667210 */ /* 0x000fe20007fbe0ff */
[----:B------:R-:W3:Y:S03]  /*1b3c0*/  LDL.LU.64 R226, [R1+0x2c8] ;  /* 0x0002c80001e27983 */ /* 0x000ee60000300a00 */
[----:B------:R-:W-:Y:S01]  /*1b3d0*/  IADD3.X R103, PT, PT, R107, R0, RZ, P5, !PT ;  /* 0x000000006b677210 */ /* 0x000fe20002ffe4ff */
[----:B------:R-:W-:Y:S01]  /*1b3e0*/  VIADD R135, R135, 0xfffffe2f ;  /* 0xfffffe2f87877836 */ /* 0x000fe20000000000 */
[-C--:B------:R-:W-:Y:S01]  /*1b3f0*/  IADD3 R106, P5, PT, R228, R2.reuse, RZ ;  /* 0x00000002e46a7210 */ /* 0x080fe20007fbe0ff */
[----:B------:R-:W-:Y:S04]  /*1b400*/  LDGSTS.E [R134+0x40134], desc[UR22][R98.64], !P4 ;  /* 0x4013400062867fae */ /* 0x000fe8000e1a1016 */
[--C-:B------:R-:W-:Y:S01]  /*1b410*/  IMAD.X R107, R229, 0x1, R0.reuse, P5 ;  /* 0x00000001e56b7824 */ /* 0x100fe200028e0600 */
[-C--:B----4-:R-:W-:Y:S01]  /*1b420*/  IADD3 R152, P5, PT, R220, R2.reuse, RZ ;  /* 0x00000002dc987210 */ /* 0x090fe20007fbe0ff */
[----:B------:R-:W4:Y:S04]  /*1b430*/  LDL.LU.64 R228, [R1+0x2d0] ;  /* 0x0002d00001e47983 */ /* 0x000f280000300a00 */
[--C-:B------:R-:W-:Y:S01]  /*1b440*/  IMAD.X R153, R221, 0x1, R0.reuse, P5 ;  /* 0x00000001dd997824 */ /* 0x100fe200028e0600 */
[----:B------:R-:W-:Y:S01]  /*1b450*/  IADD3 R150, P5, PT, R232, R2, RZ ;  /* 0x00000002e8967210 */ /* 0x000fe20007fbe0ff */
[----:B------:R-:W-:Y:S04]  /*1b460*/  LDGSTS.E [R134+0x40138], desc[UR22][R102.64], !P3 ;  /* 0x4013800066867fae */ /* 0x000fe8000d9a1016 */
[----:B------:R-:W-:Y:S01]  /*1b470*/  IMAD.X R151, R233, 0x1, R0, P5 ;  /* 0x00000001e9977824 */ /* 0x000fe200028e0600 */
[----:B------:R2:W-:Y:S04]  /*1b480*/  STL.64 [R1+0xa0], R152 ;  /* 0x0000a09801007387 */ /* 0x0005e80000100a00 */
[----:B------:R3:W-:Y:S01]  /*1b490*/  STL.64 [R1+0xa8], R150 ;  /* 0x0000a89601007387 */ /* 0x0007e20000100a00 */
[----:B------:R-:W-:Y:S01]  /*1b4a0*/  ISETP.GE.U32.AND P4, PT, R135, 0x7ffffdb0, PT ;  /* 0x7ffffdb08700780c */ /* 0x000fe20003f86070 */
[----:B------:R-:W-:-:S02]  /*1b4b0*/  VIADD R146, R146, 0xfffffe2e ;  /* 0xfffffe2e92927836 */ /* 0x000fc40000000000 */
[----:B------:R-:W-:Y:S01]  /*1b4c0*/  LDGSTS.E [R134+0x4013c], desc[UR22][R106.64], !P2 ;  /* 0x4013c0006a867fae */ /* 0x000fe2000d1a1016 */
[----:B-----5:R-:W-:Y:S01]  /*1b4d0*/  IADD3 R148, P5, PT, R234, R2, RZ ;  /* 0x00000002ea947210 */ /* 0x020fe20007fbe0ff */
[----:B------:R-:W-:Y:S01]  /*1b4e0*/  VIADD R135, R147, 0xfffffe2d ;  /* 0xfffffe2d93877836 */ /* 0x000fe20000000000 */
[----:B------:R-:W-:Y:S01]  /*1b4f0*/  ISETP.GE.U32.AND P3, PT, R146, 0x7ffffdaf, PT ;  /* 0x7ffffdaf9200780c */ /* 0x000fe20003f66070 */
[----:B------:R-:W1:Y:S06]  /*1b500*/  LDC R147, c[0x0][0x3a0] ;  /* 0x0000e800ff937b82 */ /* 0x000e6c0000000800 */
[----:B------:R2:W-:Y:S01]  /*1b510*/  LDGSTS.E [R134+0x40140], desc[UR22][R152.64], !P4 ;  /* 0x4014000098867fae */ /* 0x0005e2000e1a1016 */
[----:B------:R-:W-:-:S05]  /*1b520*/  IMAD.X R149, R235, 0x1, R0, P5 ;  /* 0x00000001eb957824 */ /* 0x000fca00028e0600 */
[----:B------:R4:W-:Y:S01]  /*1b530*/  STL.64 [R1+0xb0], R148 ;  /* 0x0000b09401007387 */ /* 0x0009e20000100a00 */
[----:B------:R-:W-:Y:S01]  /*1b540*/  ISETP.GE.U32.AND P2, PT, R135, 0x7ffffdae, PT ;  /* 0x7ffffdae8700780c */ /* 0x000fe20003f46070 */
[----:B------:R-:W5:Y:S02]  /*1b550*/  LDC R146, c[0x0][0x3a0] ;  /* 0x0000e800ff927b82 */ /* 0x000f640000000800 */
[----:B------:R-:W4:Y:S04]  /*1b560*/  LDL.LU.64 R220, [R1+0x2d8] ;  /* 0x0002d80001dc7983 */ /* 0x000f280000300a00 */
[----:B------:R-:W4:Y:S02]  /*1b570*/  LDL.LU.64 R232, [R1+0x2f0] ;  /* 0x0002f00001e87983 */ /* 0x000f240000300a00 */
[----:B------:R-:W1:Y:S02]  /*1b580*/  LDC R135, c[0x0][0x3a0] ;  /* 0x0000e800ff877b82 */ /* 0x000e640000000800 */
[----:B------:R-:W4:Y:S01]  /*1b590*/  LDL.LU.64 R234, [R1+0x2f8] ;  /* 0x0002f80001ea7983 */ /* 0x000f220000300a00 */
[----:B--2---:R-:W-:-:S03]  /*1b5a0*/  IADD3 R152, P5, PT, R222, R2, RZ ;  /* 0x00000002de987210 */ /* 0x004fc60007fbe0ff */
[----:B------:R3:W-:Y:S02]  /*1b5b0*/  LDGSTS.E [R134+0x40144], desc[UR22][R150.64], !P3 ;  /* 0x4014400096867fae */ /* 0x0007e4000d9a1016 */
[----:B------:R-:W-:Y:S02]  /*1b5c0*/  IMAD.X R153, R223, 0x1, R0, P5 ;  /* 0x00000001df997824 */ /* 0x000fe400028e0600 */
[----:B------:R4:W-:Y:S01]  /*1b5d0*/  LDGSTS.E [R134+0x40148], desc[UR22][R148.64], !P2 ;  /* 0x4014800094867fae */ /* 0x0009e2000d1a1016 */
[----:B-----5:R-:W-:Y:S01]  /*1b5e0*/  VIADD R146, R146, 0xfffffe2b ;  /* 0xfffffe2b92927836 */ /* 0x020fe20000000000 */
[----:B---3--:R-:W-:Y:S02]  /*1b5f0*/  IADD3 R150, P5, PT, R226, R2, RZ ;  /* 0x00000002e2967210 */ /* 0x008fe40007fbe0ff */
[----:B-1----:R-:W-:-:S04]  /*1b600*/  IADD3 R135, PT, PT, R135, -0x1d4, RZ ;  /* 0xfffffe2c87877810 */ /* 0x002fc80007ffe0ff */
[----:B------:R-:W-:Y:S01]  /*1b610*/  ISETP.GE.U32.AND P4, PT, R135, 0x7ffffdad, PT ;  /* 0x7ffffdad8700780c */ /* 0x000fe20003f86070 */
[--C-:B------:R-:W-:Y:S01]  /*1b620*/  IMAD.X R151, R227, 0x1, R0.reuse, P5 ;  /* 0x00000001e3977824 */ /* 0x100fe200028e0600 */
[----:B------:R-:W-:Y:S01]  /*1b630*/  ISETP.GE.U32.AND P3, PT, R146, 0x7ffffdac, PT ;  /* 0x7ffffdac9200780c */ /* 0x000fe20003f66070 */
[----:B------:R-:W-:Y:S01]  /*1b640*/  VIADD R135, R147, 0xfffffe2a ;  /* 0xfffffe2a93877836 */ /* 0x000fe20000000000 */
[-C--:B----4-:R-:W-:Y:S01]  /*1b650*/  IADD3 R148, P5, PT, R228, R2.reuse, RZ ;  /* 0x00000002e4947210 */ /* 0x090fe20007fbe0ff */
[----:B------:R1:W-:Y:S01]  /*1b660*/  STL.64 [R1+0xb8], R152 ;  /* 0x0000b89801007387 */ /* 0x0003e20000100a00 */
[----:B------:R-:W2:Y:S02]  /*1b670*/  LDC R147, c[0x0][0x3a0] ;  /* 0x0000e800ff937b82 */ /* 0x000ea40000000800 */
[----:B------:R-:W-:Y:S01]  /*1b680*/  ISETP.GE.U32.AND P2, PT, R135, 0x7ffffdab, PT ;  /* 0x7ffffdab8700780c */ /* 0x000fe20003f46070 */
[----:B------:R-:W-:Y:S01]  /*1b690*/  IMAD.X R149, R229, 0x1, R0, P5 ;  /* 0x00000001e5957824 */ /* 0x000fe200028e0600 */
[----:B------:R3:W-:Y:S04]  /*1b6a0*/  STL.64 [R1+0xc0], R150 ;  /* 0x0000c09601007387 */ /* 0x0007e80000100a00 */
[----:B------:R1:W-:Y:S01]  /*1b6b0*/  LDGSTS.E [R134+0x4014c], desc[UR22][R152.64], !P4 ;  /* 0x4014c00098867fae */ /* 0x0003e2000e1a1016 */
[----:B------:R-:W4:Y:S03]  /*1b6c0*/  LDC R135, c[0x0][0x3a0] ;  /* 0x0000e800ff877b82 */ /* 0x000f260000000800 */
[----:B------:R5:W-:Y:S04]  /*1b6d0*/  STL.64 [R1+0xe8], R148 ;  /* 0x0000e89401007387 */ /* 0x000be80000100a00 */
[----:B------:R-:W2:Y:S01]  /*1b6e0*/  LDL.LU.64 R222, [R1+0x310] ;  /* 0x0003100001de7983 */ /* 0x000ea20000300a00 */
[----:B------:R-:W1:Y:S03]  /*1b6f0*/  LDC R146, c[0x0][0x3a0] ;  /* 0x0000e800ff927b82 */ /* 0x000e660000000800 */
[----:B------:R3:W-:Y:S04]  /*1b700*/  LDGSTS.E [R134+0x40150], desc[UR22][R150.64], !P3 ;  /* 0x4015000096867fae */ /* 0x0007e8000d9a1016 */
[----:B------:R-:W2:Y:S04]  /*1b710*/  LDL.LU.64 R226, [R1+0x318] ;  /* 0x0003180001e27983 */ /* 0x000ea80000300a00 */
[----:B------:R5:W-:Y:S04]  /*1b720*/  LDGSTS.E [R134+0x40154], desc[UR22][R148.64], !P2 ;  /* 0x4015400094867fae */ /* 0x000be8000d1a1016 */
[----:B------:R-:W2:Y:S01]  /*1b730*/  LDL.LU.64 R228, [R1+0x320] ;  /* 0x0003200001e47983 */ /* 0x000ea20000300a00 */
[----:B-1----:R-:W-:-:S05]  /*1b740*/  IADD3 R152, P5, PT, R220, R2, RZ ;  /* 0x00000002dc987210 */ /* 0x002fca0007fbe0ff */
[----:B------:R-:W-:Y:S01]  /*1b750*/  IMAD.X R153, R221, 0x1, R0, P5 ;  /* 0x00000001dd997824 */ /* 0x000fe200028e0600 */
[----:B---3--:R-:W-:-:S05]  /*1b760*/  IADD3 R150, P5, PT, R232, R2, RZ ;  /* 0x00000002e8967210 */ /* 0x008fca0007fbe0ff */
[--C-:B------:R-:W-:Y:S01]  /*1b770*/  IMAD.X R151, R233, 0x1, R0.reuse, P5 ;  /* 0x00000001e9977824 */ /* 0x100fe200028e0600 */
[----:B-----5:R-:W-:Y:S01]  /*1b780*/  IADD3 R148, P5, PT, R234, R2, RZ ;  /* 0x00000002ea947210 */ /* 0x020fe20007fbe0ff */
[----:B------:R1:W-:Y:S04]  /*1b790*/  STL.64 [R1+0x128], R152 ;  /* 0x0001289801007387 */ /* 0x0003e80000100a00 */
[----:B------:R-:W-:Y:S01]  /*1b7a0*/  IMAD.X R149, R235, 0x1, R0, P5 ;  /* 0x00000001eb957824 */ /* 0x000fe200028e0600 */
[----:B------:R3:W-:Y:S04]  /*1b7b0*/  STL.64 [R1+0x168], R150 ;  /* 0x0001689601007387 */ /* 0x0007e80000100a00 */
[----:B------:R5:W-:Y:S04]  /*1b7c0*/  STL.64 [R1+0x190], R148 ;  /* 0x0001909401007387 */ /* 0x000be80000100a00 */
[----:B------:R-:W5:Y:S04]  /*1b7d0*/  LDL.LU.64 R220, [R1+0x328] ;  /* 0x0003280001dc7983 */ /* 0x000f680000300a00 */
[----:B------:R-:W5:Y:S04]  /*1b7e0*/  LDL.LU.64 R232, [R1+0x330] ;  /* 0x0003300001e87983 */ /* 0x000f680000300a00 */
[----:B------:R-:W5:Y:S01]  /*1b7f0*/  LDL.LU.64 R234, [R1+0x340] ;  /* 0x0003400001ea7983 */ /* 0x000f620000300a00 */
[----:B----4-:R-:W-:-:S05]  /*1b800*/  VIADD R135, R135, 0xfffffe29 ;  /* 0xfffffe2987877836 */ /* 0x010fca0000000000 */
[----:B------:R-:W-:Y:S02]  /*1b810*/  ISETP.GE.U32.AND P4, PT, R135, 0x7ffffdaa, PT ;  /* 0x7ffffdaa8700780c */ /* 0x000fe40003f86070 */
[----:B--2---:R-:W-:Y:S01]  /*1b820*/  IADD3 R135, PT, PT, R147, -0x1d9, RZ ;  /* 0xfffffe2793877810 */ /* 0x004fe20007ffe0ff */
[----:B------:R-:W-:Y:S01]  /*1b830*/  VIADD R146, R146, 0xfffffe28 ;  /* 0xfffffe2892927836 */ /* 0x000fe20000000000 */
[----:B------:R-:W2:Y:S02]  /*1b840*/  LDC R147, c[0x0][0x3a0] ;  /* 0x0000e800ff937b82 */ /* 0x000ea40000000800 */
[----:B------:R-:W-:-:S06]  /*1b850*/  ISETP.GE.U32.AND P2, PT, R135, 0x7ffffda8, PT ;  /* 0x7ffffda88700780c */ /* 0x000fcc0003f46070 */
[----:B------:R-:W4:Y:S01]  /*1b860*/  LDC R135, c[0x0][0x3a0] ;  /* 0x0000e800ff877b82 */ /* 0x000f220000000800 */
[----:B------:R-:W-:Y:S01]  /*1b870*/  ISETP.GE.U32.AND P3, PT, R146, 0x7ffffda9, PT ;  /* 0x7ffffda99200780c */ /* 0x000fe20003f66070 */
[----:B------:R1:W-:Y:S06]  /*1b880*/  LDGSTS.E [R134+0x40158], desc[UR22][R152.64], !P4 ;  /* 0x4015800098867fae */ /* 0x0003ec000e1a1016 */
[----:B------:R-:W2:Y:S01]  /*1b890*/  LDC R146, c[0x0][0x3a0] ;  /* 0x0000e800ff927b82 */ /* 0x000ea20000000800 */
[----:B-1----:R-:W-:-:S05]  /*1b8a0*/  IADD3 R152, P5, PT, R222, R2, RZ ;  /* 0x00000002de987210 */ /* 0x002fca0007fbe0ff */
[----:B------:R3:W-:Y:S01]  /*1b8b0*/  LDGSTS.E [R134+0x4015c], desc[UR22][R150.64], !P3 ;  /* 0x4015c00096867fae */ /* 0x0007e2000d9a1016 */
[----:B------:R-:W-:-:S03]  /*1b8c0*/  IMAD.X R153, R223, 0x1, R0, P5 ;  /* 0x00000001df997824 */ /* 0x000fc600028e0600 */
[----:B------:R5:W-:Y:S01]  /*1b8d0*/  LDGSTS.E [R134+0x40160], desc[UR22][R148.64], !P2 ;  /* 0x4016000094867fae */ /* 0x000be2000d1a1016 */
[----:B----4-:R-:W-:Y:S01]  /*1b8e0*/  VIADD R135, R135, 0xfffffe26 ;  /* 0xfffffe2687877836 */ /* 0x010fe20000000000 */
[----:B---3--:R-:W-:-:S04]  /*1b8f0*/  IADD3 R150, P5, PT, R226, R2, RZ ;  /* 0x00000002e2967210 */ /* 0x008fc80007fbe0ff */
[----:B------:R-:W-:Y:S01]  /*1b900*/  ISETP.GE.U32.AND P4, PT, R135, 0x7ffffda7, PT ;  /* 0x7ffffda78700780c */ /* 0x000fe20003f86070 */
[----:B--2---:R-:W-:Y:S01]  /*1b910*/  VIADD R146, R146, 0xfffffe25 ;  /* 0xfffffe2592927836 */ /* 0x004fe20000000000 */
[----:B------:R-:W-:Y:S02]  /*1b920*/  IADD3.X R151, PT, PT, R227, R0, RZ, P5, !PT ;  /* 0x00000000e3977210 */ /* 0x000fe40002ffe4ff */
[----:B-----5:R-:W-:Y:S01]  /*1b930*/  IADD3 R148, P5, PT, R228, R2, RZ ;  /* 0x00000002e4947210 */ /* 0x020fe20007fbe0ff */
[----:B------:R-:W-:Y:S01]  /*1b940*/  VIADD R135, R147, 0xfffffe24 ;  /* 0xfffffe2493877836 */ /* 0x000fe20000000000 */
[----:B------:R-:W-:Y:S01]  /*1b950*/  ISETP.GE.U32.AND P3, PT, R146, 0x7ffffda6, PT ;  /* 0x7ffffda69200780c */ /* 0x000fe20003f66070 */
[----:B------:R1:W-:Y:S01]  /*1b960*/  STL.64 [R1+0x198], R152 ;  /* 0x0001989801007387 */ /* 0x0003e20000100a00 */
[----:B------:R-:W2:Y:S01]  /*1b970*/  LDC R147, c[0x0][0x3a0] ;  /* 0x0000e800ff937b82 */ /* 0x000ea20000000800 */
[----:B------:R-:W-:Y:S01]  /*1b980*/  IMAD.X R149, R229, 0x1, R0, P5 ;  /* 0x00000001e5957824 */ /* 0x000fe200028e0600 */
[----:B------:R-:W-:-:S03]  /*1b990*/  ISETP.GE.U32.AND P2, PT, R135, 0x7ffffda5, PT ;  /* 0x7ffffda58700780c */ /* 0x000fc60003f46070 */
[----:B------:R1:W-:Y:S04]  /*1b9a0*/  LDGSTS.E [R134+0x40164], desc[UR22][R152.64], !P4 ;  /* 0x4016400098867fae */ /* 0x0003e8000e1a1016 */
[----:B------:R3:W-:Y:S01]  /*1b9b0*/  STL.64 [R1+0x1a0], R150 ;  /* 0x0001a09601007387 */ /* 0x0007e20000100a00 */
        /* <DEDUP_REMOVED lines=17> */
[----:B------:R-:W2:Y:S04]  /*1bad0*/  LDL.LU.64 R220, [R1+0x390] ;  /* 0x0003900001dc7983 */ /* 0x000ea80000300a00 */
[----:B------:R-:W2:Y:S04]  /*1bae0*/  LDL.LU.64 R232, [R1+0x4f8] ;  /* 0x0004f80001e87983 */ /* 0x000ea80000300a00 */
[----:B------:R-:W2:Y:S01]  /*1baf0*/  LDL.LU.64 R234, [R1+0x4f0] ;  /* 0x0004f00001ea7983 */ /* 0x000ea20000300a00 */
[----:B----4-:R-:W-:-:S05]  /*1bb00*/  VIADD R135, R135, 0xfffffe23 ;  /* 0xfffffe2387877836 */ /* 0x010fca0000000000 */
[----:B------:R-:W-:Y:S01]  /*1bb10*/  ISETP.GE.U32.AND P4, PT, R135, 0x7ffffda4, PT ;  /* 0x7ffffda48700780c */ /* 0x000fe20003f86070 */
[----:B--2---:R-:W-:Y:S02]  /*1bb20*/  VIADD R135, R147, 0xfffffe21 ;  /* 0xfffffe2193877836 */ /* 0x004fe40000000000 */
[----:B------:R-:W-:Y:S01]  /*1bb30*/  VIADD R146, R146, 0xfffffe22 ;  /* 0xfffffe2292927836 */ /* 0x000fe20000000000 */
[----:B------:R-:W2:Y:S02]  /*1bb40*/  LDC R147, c[0x0][0x3a0] ;  /* 0x0000e800ff937b82 */ /* 0x000ea40000000800 */
[----:B------:R-:W-:Y:S02]  /*1bb50*/  ISETP.GE.U32.AND P2, PT, R135, 0x7ffffda2, PT ;  /* 0x7ffffda28700780c */ /* 0x000fe40003f46070 */
[----:B------:R-:W-:-:S04]  /*1bb60*/  ISETP.GE.U32.AND P3, PT, R146, 0x7ffffda3, PT ;  /* 0x7ffffda39200780c */ /* 0x000fc80003f66070 */
[----:B------:R-:W4:Y:S01]  /*1bb70*/  LDC R135, c[0x0][0x3a0] ;  /* 0x0000e800ff877b82 */ /* 0x000f220000000800 */
[----:B------:R1:W-:Y:S07]  /*1bb80*/  LDGSTS.E [R134+0x40170], desc[UR22][R152.64], !P4 ;  /* 0x4017000098867fae */ /* 0x0003ee000e1a1016 */
[----:B------:R-:W3:Y:S01]  /*1bb90*/  LDC R146, c[0x0][0x3a0] ;  /* 0x0000e800ff927b82 */ /* 0x000ee20000000800 */
[----:B------:R3:W-:Y:S04]  /*1bba0*/  LDGSTS.E [R134+0x40174], desc[UR22][R150.64], !P3 ;  /* 0x4017400096867fae */ /* 0x0007e8000d9a1016 */
[----:B------:R5:W-:Y:S01]  /*1bbb0*/  LDGSTS.E [R134+0x40178], desc[UR22][R148.64], !P2 ;  /* 0x4017800094867fae */ /* 0x000be2000d1a1016 */
[----:B----4-:R-:W-:-:S02]  /*1bbc0*/  IADD3 R135, PT, PT, R135, -0x1e0, RZ ;  /* 0xfffffe2087877810 */ /* 0x010fc40007ffe0ff */
[----:B-1----:R-:W-:Y:S02]  /*1bbd0*/  IADD3 R152, P5, PT, R222, R2, RZ ;  /* 0x00000002de987210 */ /* 0x002fe40007fbe0ff */
[----:B------:R-:W-:-:S03]  /*1bbe0*/  ISETP.GE.U32.AND P4, PT, R135, 0x7ffffda1, PT ;  /* 0x7ffffda18700780c */ /* 0x000fc60003f86070 */
[----:B------:R-:W-:Y:S01]  /*1bbf0*/  IMAD.X R153, R223, 0x1, R0, P5 ;  /* 0x00000001df997824 */ /* 0x000fe200028e0600 */
[----:B---3--:R-:W-:Y:S01]  /*1bc00*/  IADD3 R150, P5, PT, R226, R2, RZ ;  /* 0x00000002e2967210 */ /* 0x008fe20007fbe0ff */
[----:B------:R-:W-:-:S04]  /*1bc10*/  VIADD R146, R146, 0xfffffe1f ;  /* 0xfffffe1f92927836 */ /* 0x000fc80000000000 */
[--C-:B------:R-:W-:Y:S01]  /*1bc20*/  IMAD.X R151, R227, 0x1, R0.reuse, P5 ;  /* 0x00000001e3977824 */ /* 0x100fe200028e0600 */
[----:B------:R-:W-:Y:S01]  /*1bc30*/  ISETP.GE.U32.AND P3, PT, R146, 0x7ffffda0, PT ;  /* 0x7ffffda09200780c */ /* 0x000fe20003f66070 */
[----:B--2---:R-:W-:Y:S01]  /*1bc40*/  VIADD R135, R147, 0xfffffe1e ;  /* 0xfffffe1e93877836 */ /* 0x004fe20000000000 */
[-C--:B-----5:R-:W-:Y:S01]  /*1bc50*/  IADD3 R148, P5, PT, R228, R2.reuse, RZ ;  /* 0x00000002e4947210 */ /* 0x0a0fe20007fbe0ff */
[----:B------:R1:W-:Y:S01]  /*1bc60*/  STL.64 [R1+0x1c8], R152 ;  /* 0x0001c89801007387 */ /* 0x0003e20000100a00 */
[----:B------:R-:W2:Y:S03]  /*1bc70*/  LDC R147, c[0x0][0x3a0] ;  /* 0x0000e800ff937b82 */ /* 0x000ea60000000800 */
[----:B------:R-:W-:Y:S01]  /*1bc80*/  IMAD.X R149, R229, 0x1, R0, P5 ;  /* 0x00000001e5957824 */ /* 0x000fe200028e0600 */
[----:B------:R-:W-:Y:S01]  /*1bc90*/  ISETP.GE.U32.AND P2, PT, R135, 0x7ffffd9f, PT ;  /* 0x7ffffd9f8700780c */ /* 0x000fe20003f46070 */
[----:B------:R1:W-:Y:S03]  /*1bca0*/  LDGSTS.E [R134+0x4017c], desc[UR22][R152.64], !P4 ;  /* 0x4017c00098867fae */ /* 0x0003e6000e1a1016 */
[----:B------:R-:W3:Y:S01]  /*1bcb0*/  LDC R135, c[0x0][0x3a0] ;  /* 0x0000e800ff877b82 */ /* 0x000ee20000000800 */
[----:B------:R4:W-:Y:S04]  /*1bcc0*/  STL.64 [R1+0x1d0], R150 ;  /* 0x0001d09601007387 */ /* 0x0009e80000100a00 */
[----:B------:R5:W-:Y:S03]  /*1bcd0*/  STL.64 [R1+0x1d8], R148 ;  /* 0x0001d89401007387 */ /* 0x000be60000100a00 */
[----:B------:R-:W1:Y:S01]  /*1bce0*/  LDC R146, c[0x0][0x3a0] ;  /* 0x0000e800ff927b82 */ /* 0x000e620000000800 */
[----:B------:R-:W2:Y:S04]  /*1bcf0*/  LDL.LU.64 R222, [R1+0x4e8] ;  /* 0x0004e80001de7983 */ /* 0x000ea80000300a00 */
[----:B------:R4:W-:Y:S04]  /*1bd00*/  LDGSTS.E [R134+0x40180], desc[UR22][R150.64], !P3 ;  /* 0x4018000096867fae */ /* 0x0009e8000d9a1016 */
[----:B------:R-:W2:Y:S04]  /*1bd10*/  LDL.LU.64 R226, [R1+0x4e0] ;  /* 0x0004e00001e27983 */ /* 0x000ea80000300a00 */
[----:B------:R5:W-:Y:S04]  /*1bd20*/  LDGSTS.E [R134+0x40184], desc[UR22][R148.64], !P2 ;  /* 0x4018400094867fae */ /* 0x000be8000d1a1016 */
[----:B------:R-:W2:Y:S01]  /*1bd30*/  LDL.LU.64 R228, [R1+0x4d8] ;  /* 0x0004d80001e47983 */ /* 0x000ea20000300a00 */
[----:B-1----:R-:W-:-:S05]  /*1bd40*/  IADD3 R152, P5, PT, R220, R2, RZ ;  /* 0x00000002dc987210 */ /* 0x002fca0007fbe0ff */
[----:B------:R-:W-:Y:S01]  /*1bd50*/  IMAD.X R153, R221, 0x1, R0, P5 ;  /* 0x00000001dd997824 */ /* 0x000fe200028e0600 */
[----:B----4-:R-:W-:-:S05]  /*1bd60*/  IADD3 R150, P5, PT, R232, R2, RZ ;  /* 0x00000002e8967210 */ /* 0x010fca0007fbe0ff */
        /* <DEDUP_REMOVED lines=9> */
[----:B---3--:R-:W-:-:S05]  /*1be00*/  VIADD R135, R135, 0xfffffe1d ;  /* 0xfffffe1d87877836 */ /* 0x008fca0000000000 */
[----:B------:R-:W-:Y:S02]  /*1be10*/  ISETP.GE.U32.AND P4, PT, R135, 0x7ffffd9e, PT ;  /* 0x7ffffd9e8700780c */ /* 0x000fe40003f86070 */
[----:B--2---:R-:W-:Y:S01]  /*1be20*/  IADD3 R135, PT, PT, R147, -0x1e5, RZ ;  /* 0xfffffe1b93877810 */ /* 0x004fe20007ffe0ff */
[----:B------:R-:W-:Y:S01]  /*1be30*/  VIADD R146, R146, 0xfffffe1c ;  /* 0xfffffe1c92927836 */ /* 0x000fe20000000000 */
[----:B------:R-:W2:Y:S02]  /*1be40*/  LDC R147, c[0x0][0x3a0] ;  /* 0x0000e800ff937b82 */ /* 0x000ea40000000800 */
[----:B------:R-:W-:-:S06]  /*1be50*/  ISETP.GE.U32.AND P2, PT, R135, 0x7ffffd9c, PT ;  /* 0x7ffffd9c8700780c */ /* 0x000fcc0003f46070 */
[----:B------:R-:W3:Y:S01]  /*1be60*/  LDC R135, c[0x0][0x3a0] ;  /* 0x0000e800ff877b82 */ /* 0x000ee20000000800 */
[----:B------:R-:W-:Y:S01]  /*1be70*/  ISETP.GE.U32.AND P3, PT, R146, 0x7ffffd9d, PT ;  /* 0x7ffffd9d9200780c */ /* 0x000fe20003f66070 */
[----:B------:R1:W-:Y:S06]  /*1be80*/  LDGSTS.E [R134+0x40188], desc[UR22][R152.64], !P4 ;  /* 0x4018800098867fae */ /* 0x0003ec000e1a1016 */
[----:B------:R-:W1:Y:S06]  /*1be90*/  LDC R146, c[0x0][0x3a0] ;  /* 0x0000e800ff927b82 */ /* 0x000e6c0000000800 */
[----:B------:R4:W-:Y:S04]  /*1bea0*/  LDGSTS.E [R134+0x4018c], desc[UR22][R150.64], !P3 ;  /* 0x4018c00096867fae */ /* 0x0009e8000d9a1016 */
[----:B------:R5:W-:Y:S01]  /*1beb0*/  LDGSTS.E [R134+0x40190], desc[UR22][R148.64], !P2 ;  /* 0x4019000094867fae */ /* 0x000be2000d1a1016 */
[----:B---3--:R-:W-:-:S05]  /*1bec0*/  VIADD R135, R135, 0xfffffe1a ;  /* 0xfffffe1a87877836 */ /* 0x008fca0000000000 */
[----:B------:R-:W-:Y:S02]  /*1bed0*/  ISETP.GE.U32.AND P4, PT, R135, 0x7ffffd9b, PT ;  /* 0x7ffffd9b8700780c */ /* 0x000fe40003f86070 */
[----:B-1----:R-:W-:Y:S01]  /*1bee0*/  IADD3 R152, P5, PT, R222, R2, RZ ;  /* 0x00000002de987210 */ /* 0x002fe20007fbe0ff */
[----:B------:R-:W-:-:S04]  /*1bef0*/  VIADD R146, R146, 0xfffffe19 ;  /* 0xfffffe1992927836 */ /* 0x000fc80000000000 */
[----:B------:R-:W-:Y:S01]  /*1bf00*/  IMAD.X R153, R223, 0x1, R0, P5 ;  /* 0x00000001df997824 */ /* 0x000fe200028e0600 */
[----:B----4-:R-:W-:Y:S01]  /*1bf10*/  IADD3 R150, P5, PT, R226, R2, RZ ;  /* 0x00000002e2967210 */ /* 0x010fe20007fbe0ff */
[----:B--2---:R-:W-:Y:S01]  /*1bf20*/  VIADD R135, R147, 0xfffffe18 ;  /* 0xfffffe1893877836 */ /* 0x004fe20000000000 */
[----:B------:R-:W-:Y:S02]  /*1bf30*/  ISETP.GE.U32.AND P3, PT, R146, 0x7ffffd9a, PT ;  /* 0x7ffffd9a9200780c */ /* 0x000fe40003f66070 */
[----:B------:R1:W-:Y:S01]  /*1bf40*/  STL.64 [R1+0x1f8], R152 ;  /* 0x0001f89801007387 */ /* 0x0003e20000100a00 */
[----:B------:R-:W-:Y:S01]  /*1bf50*/  IADD3.X R151, PT, PT, R227, R0, RZ, P5, !PT ;  /* 0x00000000e3977210 */ /* 0x000fe20002ffe4ff */
[----:B------:R-:W2:Y:S02]  /*1bf60*/  LDC R147, c[0x0][0x3a0] ;  /* 0x0000e800ff937b82 */ /* 0x000ea40000000800 */
[----:B------:R1:W-:Y:S01]  /*1bf70*/  LDGSTS.E [R134+0x40194], desc[UR22][R152.64], !P4 ;  /* 0x4019400098867fae */ /* 0x0003e2000e1a1016 */
[----:B-----5:R-:W-:-:S02]  /*1bf80*/  IADD3 R148, P5, PT, R228, R2, RZ ;  /* 0x00000002e4947210 */ /* 0x020fc40007fbe0ff */
[----:B------:R-:W-:-:S03]  /*1bf90*/  ISETP.GE.U32.AND P2, PT, R135, 0x7ffffd99, PT ;  /* 0x7ffffd998700780c */ /* 0x000fc60003f46070 */
[----:B------:R-:W-:Y:S01]  /*1bfa0*/  IMAD.X R149, R229, 0x1, R0, P5 ;  /* 0x00000001e5957824 */ /* 0x000fe200028e0600 */
        /* <DEDUP_REMOVED lines=30> */
[----:B------:R-:W1:Y:S01]  /*1c190*/  LDC R146, c[0x0][0x3a0] ;  /* 0x0000e800ff927b82 */ /* 0x000e620000000800 */
[----:B------:R3:W-:Y:S04]  /*1c1a0*/  LDGSTS.E [R134+0x401a4], desc[UR22][R150.64], !P3 ;  /* 0x401a400096867fae */ /* 0x0007e8000d9a1016 */
[----:B------:R5:W-:Y:S01]  /*1c1b0*/  LDGSTS.E [R134+0x401a8], desc[UR22][R148.64], !P2 ;  /* 0x401a800094867fae */ /* 0x000be2000d1a1016 */
[----:B----4-:R-:W-:-:S04]  /*1c1c0*/  IADD3 R135, PT, PT, R135, -0x1ec, RZ ;  /* 0xfffffe1487877810 */ /* 0x010fc80007ffe0ff */
[----:B------:R-:W-:Y:S01]  /*1c1d0*/  ISETP.GE.U32.AND P4, PT, R135, 0x7ffffd95, PT ;  /* 0x7ffffd958700780c */ /* 0x000fe20003f86070 */
[----:B-1----:R-:W-:Y:S01]  /*1c1e0*/  VIADD R146, R146, 0xfffffe13 ;  /* 0xfffffe1392927836 */ /* 0x002fe20000000000 */
[----:B------:R-:W-:-:S05]  /*1c1f0*/  IADD3 R152, P5, PT, R222, R2, RZ ;  /* 0x00000002de987210 */ /* 0x000fca0007fbe0ff */
[--C-:B------:R-:W-:Y:S01]  /*1c200*/  IMAD.X R153, R223, 0x1, R0.reuse, P5 ;  /* 0x00000001df997824 */ /* 0x100fe200028e0600 */
[-C--:B---3--:R-:W-:Y:S01]  /*1c210*/  IADD3 R150, P5, PT, R226, R2.reuse, RZ ;  /* 0x00000002e2967210 */ /* 0x088fe20007fbe0ff */
[----:B--2---:R-:W-:Y:S01]  /*1c220*/  VIADD R135, R147, 0xfffffe12 ;  /* 0xfffffe1293877836 */ /* 0x004fe20000000000 */
[----:B------:R-:W-:Y:S02]  /*1c230*/  ISETP.GE.U32.AND P3, PT, R146, 0x7ffffd94, PT ;  /* 0x7ffffd949200780c */ /* 0x000fe40003f66070 */
[----:B------:R1:W-:Y:S01]  /*1c240*/  STL.64 [R1+0x228], R152 ;  /* 0x0002289801007387 */ /* 0x0003e20000100a00 */
[----:B------:R-:W2:Y:S01]  /*1c250*/  LDC R147, c[0x0][0x3a0] ;  /* 0x0000e800ff937b82 */ /* 0x000ea20000000800 */
[----:B------:R-:W-:Y:S02]  /*1c260*/  IMAD.X R151, R227, 0x1, R0, P5 ;  /* 0x00000001e3977824 */ /* 0x000fe400028e0600 */
[----:B------:R1:W-:Y:S01]  /*1c270*/  LDGSTS.E [R134+0x401ac], desc[UR22][R152.64], !P4 ;  /* 0x401ac00098867fae */ /* 0x0003e2000e1a1016 */
[----:B-----5:R-:W-:-:S02]  /*1c280*/  IADD3 R148, P5, PT, R228, R2, RZ ;  /* 0x00000002e4947210 */ /* 0x020fc40007fbe0ff */
[----:B------:R-:W-:Y:S01]  /*1c290*/  ISETP.GE.U32.AND P2, PT, R135, 0x7ffffd93, PT ;  /* 0x7ffffd938700780c */ /* 0x000fe20003f46070 */
[----:B------:R3:W-:Y:S01]  /*1c2a0*/  STL.64 [R1+0x230], R150 ;  /* 0x0002309601007387 */ /* 0x0007e20000100a00 */
[----:B------:R-:W4:Y:S01]  /*1c2b0*/  LDC R135, c[0x0][0x3a0] ;  /* 0x0000e800ff877b82 */ /* 0x000f220000000800 */
[----:B------:R-:W-:Y:S02]  /*1c2c0*/  IMAD.X R149, R229, 0x1, R0, P5 ;  /* 0x00000001e5957824 */ /* 0x000fe400028e0600 */
[----:B------:R3:W-:Y:S04]  /*1c2d0*/  LDGSTS.E [R134+0x401b0], desc[UR22][R150.64], !P3 ;  /* 0x401b000096867fae */ /* 0x0007e8000d9a1016 */
[----:B------:R5:W-:Y:S01]  /*1c2e0*/  STL.64 [R1+0x238], R148 ;  /* 0x0002389401007387 */ /* 0x000be20000100a00 */
[----:B------:R-:W1:Y:S03]  /*1c2f0*/  LDC R146, c[0x0][0x3a0] ;  /* 0x0000e800ff927b82 */ /* 0x000e660000000800 */
[----:B------:R-:W2:Y:S04]  /*1c300*/  LDL.LU.64 R222, [R1+0x488] ;  /* 0x0004880001de7983 */ /* 0x000ea80000300a00 */
        /* <DEDUP_REMOVED lines=24> */
[----:B------:R-:W1:Y:S06]  /*1c490*/  LDC R146, c[0x0][0x3a0] ;  /* 0x0000e800ff927b82 */ /* 0x000e6c0000000800 */
[----:B------:R3:W-:Y:S04]  /*1c4a0*/  LDGSTS.E [R134+0x401bc], desc[UR22][R150.64], !P3 ;  /* 0x401bc00096867fae */ /* 0x0007e8000d9a1016 */
[----:B------:R5:W-:Y:S01]  /*1c4b0*/  LDGSTS.E [R134+0x401c0], desc[UR22][R148.64], !P2 ;  /* 0x401c000094867fae */ /* 0x000be2000d1a1016 */
[----:B----4-:R-:W-:-:S05]  /*1c4c0*/  VIADD R135, R135, 0xfffffe0e ;  /* 0xfffffe0e87877836 */ /* 0x010fca0000000000 */
[----:B------:R-:W-:Y:S01]  /*1c4d0*/  ISETP.GE.U32.AND P4, PT, R135, 0x7ffffd8f, PT ;  /* 0x7ffffd8f8700780c */ /* 0x000fe20003f86070 */
[----:B-1----:R-:W-:Y:S01]  /*1c4e0*/  VIADD R146, R146, 0xfffffe0d ;  /* 0xfffffe0d92927836 */ /* 0x002fe20000000000 */
[----:B------:R-:W-:-:S05]  /*1c4f0*/  IADD3 R152, P5, PT, R222, R2, RZ ;  /* 0x00000002de987210 */ /* 0x000fca0007fbe0ff */
[----:B------:R-:W-:Y:S01]  /*1c500*/  IMAD.X R153, R223, 0x1, R0, P5 ;  /* 0x00000001df997824 */ /* 0x000fe200028e0600 */
[----:B---3--:R-:W-:-:S04]  /*1c510*/  IADD3 R150, P5, PT, R226, R2, RZ ;  /* 0x00000002e2967210 */ /* 0x008fc80007fbe0ff */
[----:B------:R-:W-:Y:S01]  /*1c520*/  IADD3.X R151, PT, PT, R227, R0, RZ, P5, !PT ;  /* 0x00000000e3977210 */ /* 0x000fe20002ffe4ff */
[----:B--2---:R-:W-:Y:S01]  /*1c530*/  VIADD R135, R147, 0xfffffe0c ;  /* 0xfffffe0c93877836 */ /* 0x004fe20000000000 */
[----:B-----5:R-:W-:Y:S01]  /*1c540*/  IADD3 R148, P5, PT, R228, R2, RZ ;  /* 0x00000002e4947210 */ /* 0x020fe20007fbe0ff */
[----:B------:R1:W-:Y:S01]  /*1c550*/  STL.64 [R1+0x280], R152 ;  /* 0x0002809801007387 */ /* 0x0003e20000100a00 */
[----:B------:R-:W-:Y:S01]  /*1c560*/  ISETP.GE.U32.AND P3, PT, R146, 0x7ffffd8e, PT ;  /* 0x7ffffd8e9200780c */ /* 0x000fe20003f66070 */
[----:B------:R-:W2:Y:S02]  /*1c570*/  LDC R147, c[0x0][0x3a0] ;  /* 0x0000e800ff937b82 */ /* 0x000ea40000000800 */
[----:B------:R3:W-:Y:S01]  /*1c580*/  STL.64 [R1+0x288], R150 ;  /* 0x0002889601007387 */ /* 0x0007e20000100a00 */
[----:B------:R-:W-:-:S03]  /*1c590*/  IMAD.X R149, R229, 0x1, R0, P5 ;  /* 0x00000001e5957824 */ /* 0x000fc600028e0600 */
[----:B------:R-:W4:Y:S01]  /*1c5a0*/  LDL.LU.64 R222, [R1+0x458] ;  /* 0x0004580001de7983 */ /* 0x000f220000300a00 */
[----:B------:R-:W-:Y:S01]  /*1c5b0*/  ISETP.GE.U32.AND P2, PT, R135, 0x7ffffd8d, PT ;  /* 0x7ffffd8d8700780c */ /* 0x000fe20003f46070 */
[----:B------:R-:W5:Y:S02]  /*1c5c0*/  LDC R146, c[0x0][0x3a0] ;  /* 0x0000e800ff927b82 */ /* 0x000f640000000800 */
[----:B------:R1:W-:Y:S04]  /*1c5d0*/  LDGSTS.E [R134+0x401c4], desc[UR22][R152.64], !P4 ;  /* 0x401c400098867fae */ /* 0x0003e8000e1a1016 */
[----:B------:R1:W-:Y:S02]  /*1c5e0*/  STL.64 [R1+0x290], R148 ;  /* 0x0002909401007387 */ /* 0x0003e40000100a00 */
[----:B------:R-:W1:Y:S02]  /*1c5f0*/  LDC R135, c[0x0][0x3a0] ;  /* 0x0000e800ff877b82 */ /* 0x000e640000000800 */
[----:B------:R-:W4:Y:S04]  /*1c600*/  LDL.LU.64 R226, [R1+0x450] ;  /* 0x0004500001e27983 */ /* 0x000f280000300a00 */
[----:B------:R3:W-:Y:S04]  /*1c610*/  LDGSTS.E [R134+0x401c8], desc[UR22][R150.64], !P3 ;  /* 0x401c800096867fae */ /* 0x0007e8000d9a1016 */
[----:B------:R-:W4:Y:S04]  /*1c620*/  LDL.LU.64 R228, [R1+0x448] ;  /* 0x0004480001e47983 */ /* 0x000f280000300a00 */
[----:B------:R1:W-:Y:S02]  /*1c630*/  LDGSTS.E [R134+0x401cc], desc[UR22][R148.64], !P2 ;  /* 0x401cc00094867fae */ /* 0x0003e4000d1a1016 */
[----:B-1----:R-:W-:-:S05]  /*1c640*/  IADD3 R152, P5, PT, R220, R2, RZ ;  /* 0x00000002dc987210 */ /* 0x002fca0007fbe0ff */
[----:B------:R-:W-:Y:S01]  /*1c650*/  IMAD.X R153, R221, 0x1, R0, P5 ;  /* 0x00000001dd997824 */ /* 0x000fe200028e0600 */
[----:B---3--:R-:W-:-:S04]  /*1c660*/  IADD3 R150, P5, PT, R232, R2, RZ ;  /* 0x00000002e8967210 */ /* 0x008fc80007fbe0ff */
[----:B------:R4:W-:Y:S01]  /*1c670*/  STL.64 [R1+0x2b0], R152 ;  /* 0x0002b09801007387 */ /* 0x0009e20000100a00 */
[--C-:B------:R-:W-:Y:S01]  /*1c680*/  IMAD.X R151, R233, 0x1, R0.reuse, P5 ;  /* 0x00000001e9977824 */ /* 0x100fe200028e0600 */
[----:B------:R-:W-:Y:S02]  /*1c690*/  IADD3 R148, P5, PT, R234, R2, RZ ;  /* 0x00000002ea947210 */ /* 0x000fe40007fbe0ff */
[----:B------:R-:W3:Y:S03]  /*1c6a0*/  LDL.LU.64 R232, [R1+0x440] ;  /* 0x0004400001e87983 */ /* 0x000ee60000300a00 */
[----:B------:R-:W-:Y:S01]  /*1c6b0*/  IMAD.X R149, R235, 0x1, R0, P5 ;  /* 0x00000001eb957824 */ /* 0x000fe200028e0600 */
[----:B------:R1:W-:Y:S04]  /*1c6c0*/  STL.64 [R1+0x2b8], R150 ;  /* 0x0002b89601007387 */ /* 0x0003e80000100a00 */
[----:B------:R-:W3:Y:S01]  /*1c6d0*/  LDL.LU.64 R234, [R1+0x438] ;  /* 0x0004380001ea7983 */ /* 0x000ee20000300a00 */
[----:B------:R-:W-:-:S05]  /*1c6e0*/  VIADD R135, R135, 0xfffffe0b ;  /* 0xfffffe0b87877836 */ /* 0x000fca0000000000 */
[----:B------:R-:W-:Y:S01]  /*1c6f0*/  ISETP.GE.U32.AND P4, PT, R135, 0x7ffffd8c, PT ;  /* 0x7ffffd8c8700780c */ /* 0x000fe20003f86070 */
[----:B--2---:R-:W-:Y:S02]  /*1c700*/  VIADD R135, R147, 0xfffffe09 ;  /* 0xfffffe0993877836 */ /* 0x004fe40000000000 */
[----:B-----5:R-:W-:Y:S01]  /*1c710*/  VIADD R146, R146, 0xfffffe0a ;  /* 0xfffffe0a92927836 */ /* 0x020fe20000000000 */
[----:B------:R-:W2:Y:S02]  /*1c720*/  LDC R147, c[0x0][0x3a0] ;  /* 0x0000e800ff937b82 */ /* 0x000ea40000000800 */
[----:B------:R-:W-:Y:S02]  /*1c730*/  ISETP.GE.U32.AND P2, PT, R135, 0x7ffffd8a, PT ;  /* 0x7ffffd8a8700780c */ /* 0x000fe40003f46070 */
[----:B------:R-:W-:-:S04]  /*1c740*/  ISETP.GE.U32.AND P3, PT, R146, 0x7ffffd8b, PT ;  /* 0x7ffffd8b9200780c */ /* 0x000fc80003f66070 */
[----:B------:R-:W5:Y:S01]  /*1c750*/  LDC R135, c[0x0][0x3a0] ;  /* 0x0000e800ff877b82 */ /* 0x000f620000000800 */
[----:B------:R4:W-:Y:S07]  /*1c760*/  LDGSTS.E [R134+0x401d0], desc[UR22][R152.64], !P4 ;  /* 0x401d000098867fae */ /* 0x0009ee000e1a1016 */
[----:B------:R-:W1:Y:S01]  /*1c770*/  LDC R146, c[0x0][0x3a0] ;  /* 0x0000e800ff927b82 */ /* 0x000e620000000800 */
[----:B------:R1:W-:Y:S04]  /*1c780*/  LDGSTS.E [R134+0x401d4], desc[UR22][R150.64], !P3 ;  /* 0x401d400096867fae */ /* 0x0003e8000d9a1016 */
[----:B------:R1:W-:Y:S04]  /*1c790*/  STL.64 [R1+0x2c8], R148 ;  /* 0x0002c89401007387 */ /* 0x0003e80000100a00 */
[----:B------:R1:W-:Y:S01]  /*1c7a0*/  LDGSTS.E [R134+0x401d8], desc[UR22][R148.64], !P2 ;  /* 0x401d800094867fae */ /* 0x0003e2000d1a1016 */
[----:B-----5:R-:W-:-:S04]  /*1c7b0*/  IADD3 R135, PT, PT, R135, -0x1f8, RZ ;  /* 0xfffffe0887877810 */ /* 0x020fc80007ffe0ff */
[----:B------:R-:W-:Y:S01]  /*1c7c0*/  ISETP.GE.U32.AND P4, PT, R135, 0x7ffffd89, PT ;  /* 0x7ffffd898700780c */ /* 0x000fe20003f86070 */
[----:B-1----:R-:W-:Y:S02]  /*1c7d0*/  VIADD R146, R146, 0xfffffe07 ;  /* 0xfffffe0792927836 */ /* 0x002fe40000000000 */
[----:B--2---:R-:W-:Y:S02]  /*1c7e0*/  VIADD R135, R147, 0xfffffe06 ;  /* 0xfffffe0693877836 */ /* 0x004fe40000000000 */
[----:B------:R-:W1:Y:S01]  /*1c7f0*/  LDC R147, c[0x0][0x3a0] ;  /* 0x0000e800ff937b82 */ /* 0x000e620000000800 */
[----:B------:R-:W-:Y:S02]  /*1c800*/  ISETP.GE.U32.AND P3, PT, R146, 0x7ffffd88, PT ;  /* 0x7ffffd889200780c */ /* 0x000fe40003f66070 */
[----:B----4-:R-:W-:-:S05]  /*1c810*/  IADD3 R152, P5, PT, R222, R2, RZ ;  /* 0x00000002de987210 */ /* 0x010fca0007fbe0ff */
[----:B------:R-:W2:Y:S01]  /*1c820*/  LDC R146, c[0x0][0x3a0] ;  /* 0x0000e800ff927b82 */ /* 0x000ea20000000800 */
[----:B------:R-:W-:Y:S01]  /*1c830*/  IMAD.X R153, R223, 0x1, R0, P5 ;  /* 0x00000001df997824 */ /* 0x000fe200028e0600 */
[----:B------:R-:W-:-:S04]  /*1c840*/  IADD3 R150, P5, PT, R226, R2, RZ ;  /* 0x00000002e2967210 */ /* 0x000fc80007fbe0ff */
[----:B------:R3:W-:Y:S01]  /*1c850*/  LDGSTS.E [R134+0x401dc], desc[UR22][R152.64], !P4 ;  /* 0x401dc00098867fae */ /* 0x0007e2000e1a1016 */
[--C-:B------:R-:W-:Y:S01]  /*1c860*/  IMAD.X R151, R227, 0x1, R0.reuse, P5 ;  /* 0x00000001e3977824 */ /* 0x100fe200028e0600 */
[-C--:B------:R-:W-:Y:S02]  /*1c870*/  IADD3 R148, P5, PT, R228, R2.reuse, RZ ;  /* 0x00000002e4947210 */ /* 0x080fe40007fbe0ff */
[----:B------:R3:W-:Y:S01]  /*1c880*/  STL.64 [R1+0x2d8], R152 ;  /* 0x0002d89801007387 */ /* 0x0007e20000100a00 */
[----:B------:R-:W-:Y:S02]  /*1c890*/  ISETP.GE.U32.AND P2, PT, R135, 0x7ffffd87, PT ;  /* 0x7ffffd878700780c */ /* 0x000fe40003f46070 */
[----:B------:R-:W4:Y:S01]  /*1c8a0*/  LDC R135, c[0x0][0x3a0] ;  /* 0x0000e800ff877b82 */ /* 0x000f220000000800 */
[----:B------:R-:W-:Y:S01]  /*1c8b0*/  IMAD.X R149, R229, 0x1, R0, P5 ;  /* 0x00000001e5957824 */ /* 0x000fe200028e0600 */
[----:B------:R5:W-:Y:S04]  /*1c8c0*/  STL.64 [R1+0x2f0], R150 ;  /* 0x0002f09601007387 */ /* 0x000be80000100a00 */
[----:B------:R5:W-:Y:S04]  /*1c8d0*/  LDGSTS.E [R134+0x401e0], desc[UR22][R150.64], !P3 ;  /* 0x401e000096867fae */ /* 0x000be8000d9a1016 */
[----:B------:R1:W-:Y:S04]  /*1c8e0*/  STL.64 [R1+0x2f8], R148 ;  /* 0x0002f89401007387 */ /* 0x0003e80000100a00 */
[----:B------:R1:W-:Y:S01]  /*1c8f0*/  LDGSTS.E [R134+0x401e4], desc[UR22][R148.64], !P2 ;  /* 0x401e400094867fae */ /* 0x0003e2000d1a1016 */
[----:B---3--:R-:W-:-:S05]  /*1c900*/  IADD3 R152, P5, PT, R232, R2, RZ ;  /* 0x00000002e8987210 */ /* 0x008fca0007fbe0ff */
[----:B------:R-:W-:Y:S01]  /*1c910*/  IMAD.X R153, R233, 0x1, R0, P5 ;  /* 0x00000001e9997824 */ /* 0x000fe200028e0600 */
[----:B-----5:R-:W-:-:S05]  /*1c920*/  IADD3 R150, P5, PT, R234, R2, RZ ;  /* 0x00000002ea967210 */ /* 0x020fca0007fbe0ff */
[--C-:B------:R-:W-:Y:S01]  /*1c930*/  IMAD.X R151, R235, 0x1, R0.reuse, P5 ;  /* 0x00000001eb977824 */ /* 0x100fe200028e0600 */
[----:B-1----:R-:W-:Y:S01]  /*1c940*/  IADD3 R148, P5, PT, R242, R2, RZ ;  /* 0x00000002f2947210 */ /* 0x002fe20007fbe0ff */
[----:B------:R-:W-:Y:S04]  /*1c950*/  STL.64 [R1+0x310], R152 ;  /* 0x0003109801007387 */ /* 0x000fe80000100a00 */
[----:B------:R-:W-:Y:S01]  /*1c960*/  IMAD.X R149, R243, 0x1, R0, P5 ;  /* 0x00000001f3957824 */ /* 0x000fe200028e0600 */
[----:B------:R1:W-:Y:S04]  /*1c970*/  STL.64 [R1+0x320], R150 ;  /* 0x0003209601007387 */ /* 0x0003e80000100a00 */
[----:B------:R3:W-:Y:S04]  /*1c980*/  STL.64 [R1+0x328], R148 ;  /* 0x0003289401007387 */ /* 0x0007e80000100a00 */
[----:B------:R-:W5:Y:S01]  /*1c990*/  LDL.LU.64 R234, [R1+0x538] ;  /* 0x0005380001ea7983 */ /* 0x000f620000300a00 */
[----:B----4-:R-:W-:-:S02]  /*1c9a0*/  VIADD R135, R135, 0xfffffe05 ;  /* 0xfffffe0587877836 */ /* 0x010fc40000000000 */
[----:B--2---:R-:W-:Y:S01]  /*1c9b0*/  VIADD R146, R146, 0xfffffe04 ;  /* 0xfffffe0492927836 */ /* 0x004fe20000000000 */
[----:B------:R-:W2:Y:S02]  /*1c9c0*/  LDL.LU.64 R214, [R1+0x3a8] ;  /* 0x0003a80001d67983 */ /* 0x000ea40000300a00 */
[----:B------:R-:W-:Y:S02]  /*1c9d0*/  ISETP.GE.U32.AND P4, PT, R135, 0x7ffffd86, PT ;  /* 0x7ffffd868700780c */ /* 0x000fe40003f86070 */
[----:B------:R-:W-:Y:S01]  /*1c9e0*/  IADD3 R135, PT, PT, R147, -0x1fd, RZ ;  /* 0xfffffe0393877810 */ /* 0x000fe20007ffe0ff */
[----:B------:R-:W4:Y:S01]  /*1c9f0*/  LDL.LU.64 R222, [R1+0x408] ;  /* 0x0004080001de7983 */ /* 0x000f220000300a00 */
[----:B------:R-:W-:Y:S01]  /*1ca00*/  ISETP.GE.U32.AND P3, PT, R146, 0x7ffffd85, PT ;  /* 0x7ffffd859200780c */ /* 0x000fe20003f66070 */
[----:B------:R-:W3:Y:S01]  /*1ca10*/  LDC R147, c[0x0][0x3a0] ;  /* 0x0000e800ff937b82 */ /* 0x000ee20000000800 */
[----:B------:R-:W-:-:S07]  /*1ca20*/  ISETP.GE.U32.AND P2, PT, R135, 0x7ffffd84, PT ;  /* 0x7ffffd848700780c */ /* 0x000fce0003f46070 */
[----:B------:R-:W3:Y:S01]  /*1ca30*/  LDC R146, c[0x0][0x3a0] ;  /* 0x0000e800ff927b82 */ /* 0x000ee20000000800 */
[----:B------:R-:W-:Y:S04]  /*1ca40*/  LDGSTS.E [R134+0x401e8], desc[UR22][R152.64], !P4 ;  /* 0x401e800098867fae */ /* 0x000fe8000e1a1016 */
[----:B------:R1:W-:Y:S03]  /*1ca50*/  LDGSTS.E [R134+0x401ec], desc[UR22][R150.64], !P3 ;  /* 0x401ec00096867fae */ /* 0x0003e6000d9a1016 */
[----:B------:R-:W3:Y:S01]  /*1ca60*/  LDC R135, c[0x0][0x3a0] ;  /* 0x0000e800ff877b82 */ /* 0x000ee20000000800 */
[----:B------:R3:W-:Y:S01]  /*1ca70*/  LDGSTS.E [R134+0x401f0], desc[UR22][R148.64], !P2 ;  /* 0x401f000094867fae */ /* 0x0007e2000d1a1016 */
[----:B-1----:R-:W-:-:S05]  /*1ca80*/  IADD3 R150, P4, PT, R240, R2, RZ ;  /* 0x00000002f0967210 */ /* 0x002fca0007f9e0ff */
[----:B------:R-:W-:Y:S01]  /*1ca90*/  IMAD.X R151, R241, 0x1, R0, P4 ;  /* 0x00000001f1977824 */ /* 0x000fe200020e0600 */
[----:B---3--:R-:W-:Y:S01]  /*1caa0*/  IADD3 R148, P5, PT, R238, R2, RZ ;  /* 0x00000002ee947210 */ /* 0x008fe20007fbe0ff */
[----:B------:R-:W-:-:S03]  /*1cab0*/  VIADD R146, R146, 0xfffffe02 ;  /* 0xfffffe0292927836 */ /* 0x000fc60000000000 */
[----:B------:R-:W-:Y:S04]  /*1cac0*/  STL.64 [R1+0x330], R150 ;  /* 0x0003309601007387 */ /* 0x000fe80000100a00 */
[----:B------:R-:W3:Y:S01]  /*1cad0*/  LDL.LU.64 R226, [R1+0x3e8] ;  /* 0x0003e80001e27983 */ /* 0x000ee20000300a00 */
[----:B------:R-:W-:Y:S01]  /*1cae0*/  VIADD R135, R135, 0xfffffe01 ;  /* 0xfffffe0187877836 */ /* 0x000fe20000000000 */
[----:B------:R-:W-:Y:S01]  /*1caf0*/  ISETP.GE.U32.AND P3, PT, R146, 0x7ffffd83, PT ;  /* 0x7ffffd839200780c */ /* 0x000fe20003f66070 */
[----:B------:R-:W-:Y:S01]  /*1cb00*/  VIADD R147, R147, 0xfffffe00 ;  /* 0xfffffe0093937836 */ /* 0x000fe20000000000 */
[----:B------:R-:W-:Y:S02]  /*1cb10*/  IADD3.X R149, PT, PT, R239, R0, RZ, P5, !PT ;  /* 0x00000000ef957210 */ /* 0x000fe40002ffe4ff */
[----:B------:R-:W-:-:S02]  /*1cb20*/  IADD3 R146, P5, PT, R236, R2, RZ ;  /* 0x00000002ec927210 */ /* 0x000fc40007fbe0ff */
[----:B------:R-:W-:Y:S01]  /*1cb30*/  ISETP.GE.U32.AND P2, PT, R135, 0x7ffffd82, PT ;  /* 0x7ffffd828700780c */ /* 0x000fe20003f46070 */
[----:B------:R-:W-:Y:S01]  /*1cb40*/  STL.64 [R1+0x340], R148 ;  /* 0x0003409401007387 */ /* 0x000fe20000100a00 */
[----:B------:R-:W-:Y:S01]  /*1cb50*/  ISETP.GE.U32.AND P4, PT, R147, 0x7ffffd81, PT ;  /* 0x7ffffd819300780c */ /* 0x000fe20003f86070 */
[----:B------:R-:W-:Y:S02]  /*1cb60*/  IMAD.X R147, R237, 0x1, R0, P5 ;  /* 0x00000001ed937824 */ /* 0x000fe400028e0600 */
[----:B------:R-:W3:Y:S04]  /*1cb70*/  LDL.LU.64 R216, [R1+0x3c8] ;  /* 0x0003c80001d87983 */ /* 0x000ee80000300a00 */
[----:B------:R5:W-:Y:S04]  /*1cb80*/  STL.64 [R1+0x350], R146 ;  /* 0x0003509201007387 */ /* 0x000be80000100a00 */
[----:B------:R-:W3:Y:S04]  /*1cb90*/  LDL.LU.64 R228, [R1+0x388] ;  /* 0x0003880001e47983 */ /* 0x000ee80000300a00 */
[----:B------:R-:W-:Y:S01]  /*1cba0*/  LDGSTS.E [R134+0x401f4], desc[UR22][R150.64], !P3 ;  /* 0x401f400096867fae */ /* 0x000fe2000d9a1016 */
[----:B------:R-:W-:-:S03]  /*1cbb0*/  ISETP.GE.AND P3, PT, R133, R145, PT ;  /* 0x000000918500720c */ /* 0x000fc60003f66270 */
[----:B------:R-:W3:Y:S04]  /*1cbc0*/  LDL.LU.64 R232, [R1+0x358] ;  /* 0x0003580001e87983 */ /* 0x000ee80000300a00 */
[----:B------:R-:W-:Y:S01]  /*1cbd0*/  LDGSTS.E [R134+0x401f8], desc[UR22][R148.64], !P2 ;  /* 0x401f800094867fae */ /* 0x000fe2000d1a1016 */
[----:B------:R-:W-:-:S03]  /*1cbe0*/  ISETP.GT.AND P2, PT, R252, 0x1ff, PT ;  /* 0x000001fffc00780c */ /* 0x000fc60003f44270 */
[----:B------:R1:W-:Y:S01]  /*1cbf0*/  LDGSTS.E [R134+0x401fc], desc[UR22][R146.64], !P4 ;  /* 0x401fc00092867fae */ /* 0x0003e2000e1a1016 */
[----:B------:R-:W-:-:S03]  /*1cc00*/  SHF.R.S32.HI R135, RZ, 0x1f, R144 ;  /* 0x0000001fff877819 */ /* 0x000fc60000011490 */
[----:B------:R-:W3:Y:S01]  /*1cc10*/  LDL.LU.64 R210, [R1+0x300] ;  /* 0x0003000001d27983 */ /* 0x000ee20000300a00 */
[----:B-1----:R-:W-:-:S03]  /*1cc20*/  SEL R134, RZ, 0x4, P3 ;  /* 0x00000004ff867807 */ /* 0x002fc60001800000 */
[----:B------:R-:W3:Y:S01]  /*1cc30*/  LDL.LU.64 R220, [R1+0x2a0] ;  /* 0x0002a00001dc7983 */ /* 0x000ee20000300a00 */
[----:B------:R-:W-:-:S03]  /*1cc40*/  SEL R134, R134, RZ, P2 ;  /* 0x000000ff86867207 */ /* 0x000fc60001000000 */
[----:B------:R-:W0:Y:S01]  /*1cc50*/  LDGDEPBAR ;  /* 0x00000000000079af */ /* 0x000e220000000000 */
[----:B------:R-:W-:Y:S01]  /*1cc60*/  ISETP.NE.U32.AND P2, PT, R134, RZ, PT ;  /* 0x000000ff8600720c */ /* 0x000fe20003f45070 */
[C---:B------:R-:W-:Y:S01]  /*1cc70*/  IMAD.SHL.U32 R134, R144.reuse, 0x4, RZ ;  /* 0x0000000490867824 */ /* 0x040fe200078e00ff */
[----:B------:R-:W-:-:S04]  /*1cc80*/  SHF.L.U64.HI R135, R144, 0x2, R135 ;  /* 0x0000000290877819 */ /* 0x000fc80000010287 */
[----:B-----5:R-:W-:-:S05]  /*1cc90*/  IADD3 R146, P3, PT, R234, R134, RZ ;  /* 0x00000086ea927210 */ /* 0x020fca0007f7e0ff */
[----:B------:R-:W-:Y:S02]  /*1cca0*/  IMAD.X R147, R235, 0x1, R135, P3 ;  /* 0x00000001eb937824 */ /* 0x000fe400018e0687 */
[----:B------:R-:W5:Y:S01]  /*1ccb0*/  LDL.LU.64 R234, [R1+0x278] ;  /* 0x0002780001ea7983 */ /* 0x000f620000300a00 */
[----:B--2---:R-:W-:-:S03]  /*1ccc0*/  IADD3 R148, P3, PT, R214, R134, RZ ;  /* 0x00000086d6947210 */ /* 0x004fc60007f7e0ff */
[----:B------:R4:W-:Y:S02]  /*1ccd0*/  STL.64 [R1+0x348], R146 ;  /* 0x0003489201007387 */ /* 0x0009e40000100a00 */
[----:B------:R-:W-:Y:S02]  /*1cce0*/  IMAD.X R149, R215, 0x1, R135, P3 ;  /* 0x00000001d7957824 */ /* 0x000fe400018e0687 */
[----:B------:R4:W-:Y:S04]  /*1ccf0*/  LDGSTS.E [R143+0x30000], desc[UR22][R146.64], P2 ;  /* 0x30000000928f7fae */ /* 0x0009e800091a1016 */
[----:B------:R1:W-:Y:S01]  /*1cd00*/  LDGSTS.E [R143+0x30400], desc[UR22][R148.64], P2 ;  /* 0x30400000948f7fae */ /* 0x0003e200091a1016 */
[----:B----4-:R-:W-:-:S05]  /*1cd10*/  IADD3 R146, P3, PT, R222, R134, RZ ;  /* 0x00000086de927210 */ /* 0x010fca0007f7e0ff */
[----:B------:R-:W-:Y:S02]  /*1cd20*/  IMAD.X R147, R223, 0x1, R135, P3 ;  /* 0x00000001df937824 */ /* 0x000fe400018e0687 */
[----:B------:R-:W2:Y:S04]  /*1cd30*/  LDL.LU.64 R222, [R1+0x188] ;  /* 0x0001880001de7983 */ /* 0x000ea80000300a00 */
[----:B------:R1:W-:Y:S04]  /*1cd40*/  STL.64 [R1+0x3a8], R148 ;  /* 0x0003a89401007387 */ /* 0x0003e80000100a00 */
[----:B------:R4:W-:Y:S04]  /*1cd50*/  STL.64 [R1+0x408], R146 ;  /* 0x0004089201007387 */ /* 0x0009e80000100a00 */
[----:B------:R-:W2:Y:S01]  /*1cd60*/  LDL.LU.64 R214, [R1+0x148] ;  /* 0x0001480001d67983 */ /* 0x000ea20000300a00 */
[----:B---3--:R-:W-:-:S03]  /*1cd70*/  IADD3 R144, P3, PT, R226, R134, RZ ;  /* 0x00000086e2907210 */ /* 0x008fc60007f7e0ff */
[----:B------:R4:W-:Y:S02]  /*1cd80*/  LDGSTS.E [R143+0x30800], desc[UR22][R146.64], P2 ;  /* 0x30800000928f7fae */ /* 0x0009e400091a1016 */
[----:B------:R-:W-:-:S05]  /*1cd90*/  IMAD.X R145, R227, 0x1, R135, P3 ;  /* 0x00000001e3917824 */ /* 0x000fca00018e0687 */
[----:B------:R3:W-:Y:S01]  /*1cda0*/  STL.64 [R1+0x458], R144 ;  /* 0x0004589001007387 */ /* 0x0007e20000100a00 */
[----:B-1----:R-:W-:-:S03]  /*1cdb0*/  IADD3 R148, P3, PT, R216, R134, RZ ;  /* 0x00000086d8947210 */ /* 0x002fc60007f7e0ff */
[----:B------:R-:W2:Y:S02]  /*1cdc0*/  LDL.LU.64 R226, [R1+0x108] ;  /* 0x0001080001e27983 */ /* 0x000ea40000300a00 */
[----:B------:R-:W-:Y:S02]  /*1cdd0*/  IMAD.X R149, R217, 0x1, R135, P3 ;  /* 0x00000001d9957824 */ /* 0x000fe400018e0687 */
[----:B------:R3:W-:Y:S01]  /*1cde0*/  LDGSTS.E [R143+0x30c00], desc[UR22][R144.64], P2 ;  /* 0x30c00000908f7fae */ /* 0x0007e200091a1016 */
[----:B----4-:R-:W-:-:S03]  /*1cdf0*/  IADD3 R146, P3, PT, R228, R134, RZ ;  /* 0x00000086e4927210 */ /* 0x010fc60007f7e0ff */
[----:B------:R1:W-:Y:S01]  /*1ce00*/  LDGSTS.E [R143+0x31000], desc[UR22][R148.64], P2 ;  /* 0x31000000948f7fae */ /* 0x0003e200091a1016 */
[----:B------:R-:W-:-:S03]  /*1ce10*/  IADD3.X R147, PT, PT, R229, R135, RZ, P3, !PT ;  /* 0x00000087e5937210 */ /* 0x000fc60001ffe4ff */
[----:B------:R-:W4:Y:S01]  /*1ce20*/  LDL.LU.64 R228, [R1+0x98] ;  /* 0x0000980001e47983 */ /* 0x000f220000300a00 */
[----:B---3--:R-:W-:-:S03]  /*1ce30*/  IADD3 R144, P3, PT, R232, R134, RZ ;  /* 0x00000086e8907210 */ /* 0x008fc60007f7e0ff */
[----:B------:R1:W-:Y:S04]  /*1ce40*/  STL.64 [R1+0x498], R148 ;  /* 0x0004989401007387 */ /* 0x0003e80000100a00 */
[----:B------:R3:W-:Y:S01]  /*1ce50*/  STL.64 [R1+0x4f0], R146 ;  /* 0x0004f09201007387 */ /* 0x0007e20000100a00 */
[----:B------:R-:W-:-:S03]  /*1ce60*/  IMAD.X R145, R233, 0x1, R135, P3 ;  /* 0x00000001e9917824 */ /* 0x000fc600018e0687 */
[----:B------:R-:W4:Y:S04]  /*1ce70*/  LDL.LU.64 R216, [R1+0x58] ;  /* 0x0000580001d87983 */ /* 0x000f280000300a00 */
[----:B------:R5:W-:Y:S01]  /*1ce80*/  STL.64 [R1+0x5d8], R144 ;  /* 0x0005d89001007387 */ /* 0x000be20000100a00 */
[----:B-1----:R-:W-:-:S03]  /*1ce90*/  IADD3 R148, P3, PT, R210, R134, RZ ;  /* 0x00000086d2947210 */ /* 0x002fc60007f7e0ff */
[----:B------:R-:W4:Y:S02]  /*1cea0*/  LDL.LU.64 R232, [R1+0x18] ;  /* 0x0000180001e87983 */ /* 0x000f240000300a00 */
[----:B------:R-:W-:Y:S02]  /*1ceb0*/  IMAD.X R149, R211, 0x1, R135, P3 ;  /* 0x00000001d3957824 */ /* 0x000fe400018e0687 */
[----:B------:R3:W-:Y:S04]  /*1cec0*/  LDGSTS.E [R143+0x31400], desc[UR22][R146.64], P2 ;  /* 0x31400000928f7fae */ /* 0x0007e800091a1016 */
[----:B------:R5:W-:Y:S04]  /*1ced0*/  LDGSTS.E [R143+0x31800], desc[UR22][R144.64], P2 ;  /* 0x31800000908f7fae */ /* 0x000be800091a1016 */
[----:B------:R2:W-:Y:S01]  /*1cee0*/  STL.64 [R1+0x648], R148 ;  /* 0x0006489401007387 */ /* 0x0005e20000100a00 */
[----:B---3--:R-:W-:-:S03]  /*1cef0*/  IADD3 R146, P3, PT, R220, R134, RZ ;  /* 0x00000086dc927210 */ /* 0x008fc60007f7e0ff */
[----:B------:R-:W3:Y:S02]  /*1cf00*/  LDL.LU.64 R208, [R1+0x560] ;  /* 0x0005600001d07983 */ /* 0x000ee40000300a00 */
[----:B------:R-:W-:Y:S02]  /*1cf10*/  IMAD.X R147, R221, 0x1, R135, P3 ;  /* 0x00000001dd937824 */ /* 0x000fe400018e0687 */
[----:B------:R2:W-:Y:S04]  /*1cf20*/  LDGSTS.E [R143+0x31c00], desc[UR22][R148.64], P2 ;  /* 0x31c00000948f7fae */ /* 0x0005e800091a1016 */
[----:B------:R1:W-:Y:S04]  /*1cf30*/  STL.64 [R1+0x670], R146 ;  /* 0x0006709201007387 */ /* 0x0003e80000100a00 */
[----:B------:R1:W-:Y:S01]  /*1cf40*/  LDGSTS.E [R143+0x32000], desc[UR22][R146.64], P2 ;  /* 0x32000000928f7fae */ /* 0x0003e200091a1016 */
[----:B-----5:R-:W-:-:S05]  /*1cf50*/  IADD3 R144, P3, PT, R234, R134, RZ ;  /* 0x00000086ea907210 */ /* 0x020fca0007f7e0ff */
[----:B------:R-:W-:-:S05]  /*1cf60*/  IMAD.X R145, R235, 0x1, R135, P3 ;  /* 0x00000001eb917824 */ /* 0x000fca00018e0687 */
[----:B------:R5:W-:Y:S04]  /*1cf70*/  STL.64 [R1+0x6a8], R144 ;  /* 0x0006a89001007387 */ /* 0x000be80000100a00 */
[----:B------:R-:W3:Y:S04]  /*1cf80*/  LDL.LU.64 R220, [R1+0x518] ;  /* 0x0005180001dc7983 */ /* 0x000ee80000300a00 */
[----:B------:R-:W3:Y:S04]  /*1cf90*/  LDL.LU.64 R234, [R1+0x420] ;  /* 0x0004200001ea7983 */ /* 0x000ee80000300a00 */
[----:B------:R5:W-:Y:S01]  /*1cfa0*/  LDGSTS.E [R143+0x32400], desc[UR22][R144.64], P2 ;  /* 0x32400000908f7fae */ /* 0x000be200091a1016 */
[----:B--2---:R-:W-:-:S05]  /*1cfb0*/  IADD3 R148, P3, PT, R222, R134, RZ ;  /* 0x00000086de947210 */ /* 0x004fca0007f7e0ff */
[----:B------:R-:W-:Y:S02]  /*1cfc0*/  IMAD.X R149, R223, 0x1, R135, P3 ;  /* 0x00000001df957824 */ /* 0x000fe400018e0687 */
[----:B------:R-:W2:Y:S01]  /*1cfd0*/  LDL.LU.64 R222, [R1+0x418] ;  /* 0x0004180001de7983 */ /* 0x000ea20000300a00 */
[----:B-1----:R-:W-:-:S03]  /*1cfe0*/  IADD3 R146, P3, PT, R214, R134, RZ ;  /* 0x00000086d6927210 */ /* 0x002fc60007f7e0ff */
[----:B------:R4:W-:Y:S02]  /*1cff0*/  STL.64 [R1+0x6d8], R148 ;  /* 0x0006d89401007387 */ /* 0x0009e40000100a00 */
[----:B------:R-:W-:Y:S02]  /*1d000*/  IMAD.X R147, R215, 0x1, R135, P3 ;  /* 0x00000001d7937824 */ /* 0x000fe400018e0687 */
[----:B------:R4:W-:Y:S04]  /*1d010*/  LDGSTS.E [R143+0x32800], desc[UR22][R148.64], P2 ;  /* 0x32800000948f7fae */ /* 0x0009e800091a1016 */
[----:B------:R1:W-:Y:S04]  /*1d020*/  STL.64 [R1+0x700], R146 ;  /* 0x0007009201007387 */ /* 0x0003e80000100a00 */
[----:B------:R-:W2:Y:S01]  /*1d030*/  LDL.LU.64 R214, [R1+0x3d8] ;  /* 0x0003d80001d67983 */ /* 0x000ea20000300a00 */
[----:B-----5:R-:W-:-:S03]  /*1d040*/  IADD3 R144, P3, PT, R226, R134, RZ ;  /* 0x00000086e2907210 */ /* 0x020fc60007f7e0ff */
[----:B------:R1:W-:Y:S02]  /*1d050*/  LDGSTS.E [R143+0x32c00], desc[UR22][R146.64], P2 ;  /* 0x32c00000928f7fae */ /* 0x0003e400091a1016 */
[----:B------:R-:W-:-:S05]  /*1d060*/  IMAD.X R145, R227, 0x1, R135, P3 ;  /* 0x00000001e3917824 */ /* 0x000fca00018e0687 */
[----:B------:R5:W-:Y:S01]  /*1d070*/  STL.64 [R1+0x720], R144 ;  /* 0x0007209001007387 */ /* 0x000be20000100a00 */
[----:B----4-:R-:W-:-:S03]  /*1d080*/  IADD3 R148, P3, PT, R228, R134, RZ ;  /* 0x00000086e4947210 */ /* 0x010fc60007f7e0ff */
[----:B------:R-:W4:Y:S01]  /*1d090*/  LDL.LU.64 R226, [R1+0x398] ;  /* 0x0003980001e27983 */ /* 0x000f220000300a00 */
[----:B------:R-:W-:-:S03]  /*1d0a0*/  IADD3.X R149, PT, PT, R229, R135, RZ, P3, !PT ;  /* 0x00000087e5957210 */ /* 0x000fc60001ffe4ff */
[----:B------:R5:W-:Y:S04]  /*1d0b0*/  LDGSTS.E [R143+0x33000], desc[UR22][R144.64], P2 ;  /* 0x33000000908f7fae */ /* 0x000be800091a1016 */
[----:B------:R-:W4:Y:S01]  /*1d0c0*/  LDL.LU.64 R228, [R1+0x370] ;  /* 0x0003700001e47983 */ /* 0x000f220000300a00 */
[----:B-1----:R-:W-:-:S03]  /*1d0d0*/  IADD3 R146, P3, PT, R216, R134, RZ ;  /* 0x00000086d8927210 */ /* 0x002fc60007f7e0ff */
[----:B------:R-:W-:Y:S02]  /*1d0e0*/  STL.64 [R1+0x738], R148 ;  /* 0x0007389401007387 */ /* 0x000fe40000100a00 */
[----:B------:R-:W-:Y:S02]  /*1d0f0*/  IMAD.X R147, R217, 0x1, R135, P3 ;  /* 0x00000001d9937824 */ /* 0x000fe400018e0687 */
[----:B------:R-:W-:Y:S01]  /*1d100*/  LDGSTS.E [R143+0x33400], desc[UR22][R148.64], P2 ;  /* 0x33400000948f7fae */ /* 0x000fe200091a1016 */
[----:B-----5:R-:W-:-:S03]  /*1d110*/  IADD3 R144, P3, PT, R232, R134, RZ ;  /* 0x00000086e8907210 */ /* 0x020fc60007f7e0ff */
[----:B------:R-:W-:Y:S02]  /*1d120*/  STL.64 [R1+0x748], R146 ;  /* 0x0007489201007387 */ /* 0x000fe40000100a00 */
[----:B------:R-:W-:Y:S02]  /*1d130*/  IMAD.X R145, R233, 0x1, R135, P3 ;  /* 0x00000001e9917824 */ /* 0x000fe400018e0687 */
[----:B------:R-:W5:Y:S04]  /*1d140*/  LDL.LU.64 R210, [R1+0x308] ;  /* 0x0003080001d27983 */ /* 0x000f680000300a00 */
[----:B------:R3:W-:Y:S04]  /*1d150*/  STL.64 [R1+0x750], R144 ;  /* 0x0007509001007387 */ /* 0x0007e80000100a00 */
[----:B------:R-:W5:Y:S04]  /*1d160*/  LDL.LU.64 R216, [R1+0x298] ;  /* 0x0002980001d87983 */ /* 0x000f680000300a00 */
[----:B------:R-:W-:Y:S04]  /*1d170*/  LDGSTS.E [R143+0x33800], desc[UR22][R146.64], P2 ;  /* 0x33800000928f7fae */ /* 0x000fe800091a1016 */
[----:B------:R3:W-:Y:S04]  /*1d180*/  LDGSTS.E [R143+0x33c00], desc[UR22][R144.64], P2 ;  /* 0x33c00000908f7fae */ /* 0x0007e800091a1016 */
[----:B------:R-:W5:Y:S01]  /*1d190*/  LDL.LU.64 R232, [R1+0x268] ;  /* 0x0002680001e87983 */ /* 0x000f620000300a00 */
[----:B---3--:R-:W-:-:S05]  /*1d1a0*/  IADD3 R144, P3, PT, R208, R134, RZ ;  /* 0x00000086d0907210 */ /* 0x008fca0007f7e0ff */
[----:B------:R-:W-:-:S05]  /*1d1b0*/  IMAD.X R145, R209, 0x1, R135, P3 ;  /* 0x00000001d1917824 */ /* 0x000fca00018e0687 */
[----:B------:R2:W-:Y:S04]  /*1d1c0*/  STL.64 [R1+0x300], R144 ;  /* 0x0003009001007387 */ /* 0x0005e80000100a00 */
[----:B------:R2:W-:Y:S01]  /*1d1d0*/  LDGSTS.E [R136+0x30080], desc[UR22][R144.64], P2 ;  /* 0x3008000090887fae */ /* 0x0005e200091a1016 */
[----:B------:R-:W-:-:S05]  /*1d1e0*/  IADD3 R148, P3, PT, R220, R134, RZ ;  /* 0x00000086dc947210 */ /* 0x000fca0007f7e0ff */
[----:B------:R-:W-:Y:S01]  /*1d1f0*/  IMAD.X R149, R221, 0x1, R135, P3 ;  /* 0x00000001dd957824 */ /* 0x000fe200018e0687 */
[----:B------:R-:W-:-:S04]  /*1d200*/  IADD3 R146, P3, PT, R234, R134, RZ ;  /* 0x00000086ea927210 */ /* 0x000fc80007f7e0ff */
[----:B------:R1:W-:Y:S01]  /*1d210*/  LDGSTS.E [R136+0x30480], desc[UR22][R148.64], P2 ;  /* 0x3048000094887fae */ /* 0x0003e200091a1016 */
[----:B------:R-:W-:-:S03]  /*1d220*/  IMAD.X R147, R235, 0x1, R135, P3 ;  /* 0x00000001eb937824 */ /* 0x000fc600018e0687 */
[----:B------:R-:W3:Y:S01]  /*1d230*/  LDL.LU.64 R234, [R1+0x180] ;  /* 0x0001800001ea7983 */ /* 0x000ee20000300a00 */
[----:B--2---:R-:W-:-:S03]  /*1d240*/  IADD3 R144, P3, PT, R222, R134, RZ ;  /* 0x00000086de907210 */ /* 0x004fc60007f7e0ff */
[----:B------:R1:W-:Y:S04]  /*1d250*/  STL.64 [R1+0x378], R148 ;  /* 0x0003789401007387 */ /* 0x0003e80000100a00 */
[----:B------:R4:W-:Y:S01]  /*1d260*/  STL.64 [R1+0x3c8], R146 ;  /* 0x0003c89201007387 */ /* 0x0009e20000100a00 */
[----:B------:R-:W-:-:S03]  /*1d270*/  IMAD.X R145, R223, 0x1, R135, P3 ;  /* 0x00000001df917824 */ /* 0x000fc600018e0687 */
[----:B------:R-:W2:Y:S04]  /*1d280*/  LDL.LU.64 R220, [R1+0x140] ;  /* 0x0001400001dc7983 */ /* 0x000ea80000300a00 */
[----:B------:R4:W-:Y:S04]  /*1d290*/  STL.64 [R1+0x420], R144 ;  /* 0x0004209001007387 */ /* 0x0009e80000100a00 */
[----:B------:R4:W-:Y:S01]  /*1d2a0*/  LDGSTS.E [R136+0x30880], desc[UR22][R146.64], P2 ;  /* 0x3088000092887fae */ /* 0x0009e200091a1016 */
[----:B-1----:R-:W-:-:S03]  /*1d2b0*/  IADD3 R148, P3, PT, R214, R134, RZ ;  /* 0x00000086d6947210 */ /* 0x002fc60007f7e0ff */
[----:B------:R-:W2:Y:S02]  /*1d2c0*/  LDL.LU.64 R222, [R1+0x100] ;  /* 0x0001000001de7983 */ /* 0x000ea40000300a00 */
[----:B------:R-:W-:Y:S02]  /*1d2d0*/  IMAD.X R149, R215, 0x1, R135, P3 ;  /* 0x00000001d7957824 */ /* 0x000fe400018e0687 */
[----:B------:R1:W-:Y:S04]  /*1d2e0*/  LDGSTS.E [R136+0x30c80], desc[UR22][R144.64], P2 ;  /* 0x30c8000090887fae */ /* 0x0003e800091a1016 */
[----:B------:R5:W-:Y:S01]  /*1d2f0*/  LDGSTS.E [R136+0x31080], desc[UR22][R148.64], P2 ;  /* 0x3108000094887fae */ /* 0x000be200091a1016 */
[----:B----4-:R-:W-:-:S04]  /*1d300*/  IADD3 R146, P3, PT, R226, R134, RZ ;  /* 0x00000086e2927210 */ /* 0x010fc80007f7e0ff */
[----:B------:R-:W-:Y:S02]  /*1d310*/  IADD3.X R147, PT, PT, R227, R135, RZ, P3, !PT ;  /* 0x00000087e3937210 */ /* 0x000fe40001ffe4ff */
[----:B------:R-:W4:Y:S01]  /*1d320*/  LDL.LU.64 R226, [R1+0x90] ;  /* 0x0000900001e27983 */ /* 0x000f220000300a00 */
[----:B-1----:R-:W-:-:S03]  /*1d330*/  IADD3 R144, P3, PT, R228, R134, RZ ;  /* 0x00000086e4907210 */ /* 0x002fc60007f7e0ff */
[----:B------:R5:W-:Y:S02]  /*1d340*/  STL.64 [R1+0x460], R148 ;  /* 0x0004609401007387 */ /* 0x000be40000100a00 */
[----:B------:R-:W-:Y:S02]  /*1d350*/  IMAD.X R145, R229, 0x1, R135, P3 ;  /* 0x00000001e5917824 */ /* 0x000fe400018e0687 */
[----:B------:R1:W-:Y:S04]  /*1d360*/  STL.64 [R1+0x4a0], R146 ;  /* 0x0004a09201007387 */ /* 0x0003e80000100a00 */
[----:B------:R-:W4:Y:S04]  /*1d370*/  LDL.LU.64 R214, [R1+0x50] ;  /* 0x0000500001d67983 */ /* 0x000f280000300a00 */
[----:B------:R1:W-:Y:S04]  /*1d380*/  STL.64 [R1+0x4e8], R144 ;  /* 0x0004e89001007387 */ /* 0x0003e80000100a00 */
[----:B------:R-:W4:Y:S01]  /*1d390*/  LDL.LU.64 R228, [R1+0x10] ;  /* 0x0000100001e47983 */ /* 0x000f220000300a00 */
[----:B-----5:R-:W-:-:S03]  /*1d3a0*/  IADD3 R148, P3, PT, R210, R134, RZ ;  /* 0x00000086d2947210 */ /* 0x020fc60007f7e0ff */
[----:B------:R1:W-:Y:S02]  /*1d3b0*/  LDGSTS.E [R136+0x31480], desc[UR22][R146.64], P2 ;  /* 0x3148000092887fae */ /* 0x0003e400091a1016 */
[----:B------:R-:W-:Y:S02]  /*1d3c0*/  IMAD.X R149, R211, 0x1, R135, P3 ;  /* 0x00000001d3957824 */ /* 0x000fe400018e0687 */
[----:B------:R5:W-:Y:S01]  /*1d3d0*/  LDGSTS.E [R136+0x31880], desc[UR22][R144.64], P2 ;  /* 0x3188000090887fae */ /* 0x000be200091a1016 */
[----:B-1----:R-:W-:-:S03]  /*1d3e0*/  IADD3 R146, P3, PT, R216, R134, RZ ;  /* 0x00000086d8927210 */ /* 0x002fc60007f7e0ff */
[----:B------:R3:W-:Y:S02]  /*1d3f0*/  STL.64 [R1+0x560], R148 ;  /* 0x0005609401007387 */ /* 0x0007e40000100a00 */
[--C-:B------:R-:W-:Y:S01]  /*1d400*/  IMAD.X R147, R217, 0x1, R135.reuse, P3 ;  /* 0x00000001d9937824 */ /* 0x100fe200018e0687 */
[-C--:B-----5:R-:W-:Y:S01]  /*1d410*/  IADD3 R144, P3, PT, R232, R134.reuse, RZ ;  /* 0x00000086e8907210 */ /* 0x0a0fe20007f7e0ff */
[----:B------:R-:W5:Y:S04]  /*1d420*/  LDL.LU.64 R208, [R1+0x578] ;  /* 0x0005780001d07983 */ /* 0x000f680000300a00 */
[----:B------:R-:W-:Y:S01]  /*1d430*/  IMAD.X R145, R233, 0x1, R135, P3 ;  /* 0x00000001e9917824 */ /* 0x000fe200018e0687 */
[----:B------:R2:W-:Y:S04]  /*1d440*/  STL.64 [R1+0x640], R146 ;  /* 0x0006409201007387 */ /* 0x0005e80000100a00 */
[----:B------:R1:W-:Y:S04]  /*1d450*/  STL.64 [R1+0x668], R144 ;  /* 0x0006689001007387 */ /* 0x0003e80000100a00 */
[----:B------:R-:W5:Y:S04]  /*1d460*/  LDL.LU.64 R216, [R1+0x550] ;  /* 0x0005500001d87983 */ /* 0x000f680000300a00 */
[----:B------:R3:W-:Y:S04]  /*1d470*/  LDGSTS.E [R136+0x31c80], desc[UR22][R148.64], P2 ;  /* 0x31c8000094887fae */ /* 0x0007e800091a1016 */
[----:B------:R-:W5:Y:S04]  /*1d480*/  LDL.LU.64 R232, [R1+0x508] ;  /* 0x0005080001e87983 */ /* 0x000f680000300a00 */
[----:B------:R2:W-:Y:S04]  /*1d490*/  LDGSTS.E [R136+0x32080], desc[UR22][R146.64], P2 ;  /* 0x3208000092887fae */ /* 0x0005e800091a1016 */
[----:B------:R1:W-:Y:S01]  /*1d4a0*/  LDGSTS.E [R136+0x32480], desc[UR22][R144.64], P2 ;  /* 0x3248000090887fae */ /* 0x0003e200091a1016 */
[----:B---3--:R-:W-:-:S05]  /*1d4b0*/  IADD3 R148, P3, PT, R234, R134, RZ ;  /* 0x00000086ea947210 */ /* 0x008fca0007f7e0ff */
[----:B------:R-:W-:Y:S02]  /*1d4c0*/  IMAD.X R149, R235, 0x1, R135, P3 ;  /* 0x00000001eb957824 */ /* 0x000fe400018e0687 */
[----:B------:R-:W3:Y:S01]  /*1d4d0*/  LDL.LU.64 R234, [R1+0x430] ;  /* 0x0004300001ea7983 */ /* 0x000ee20000300a00 */
[----:B--2---:R-:W-:-:S03]  /*1d4e0*/  IADD3 R146, P3, PT, R220, R134, RZ ;  /* 0x00000086dc927210 */ /* 0x004fc60007f7e0ff */
[----:B------:R4:W-:Y:S02]  /*1d4f0*/  STL.64 [R1+0x6a0], R148 ;  /* 0x0006a09401007387 */ /* 0x0009e40000100a00 */
[----:B------:R-:W-:Y:S02]  /*1d500*/  IMAD.X R147, R221, 0x1, R135, P3 ;  /* 0x00000001dd937824 */ /* 0x000fe400018e0687 */
[----:B------:R4:W-:Y:S01]  /*1d510*/  LDGSTS.E [R136+0x32880], desc[UR22][R148.64], P2 ;  /* 0x3288000094887fae */ /* 0x0009e200091a1016 */
[----:B-1----:R-:W-:-:S03]  /*1d520*/  IADD3 R144, P3, PT, R222, R134, RZ ;  /* 0x00000086de907210 */ /* 0x002fc60007f7e0ff */
[----:B------:R1:W-:Y:S02]  /*1d530*/  STL.64 [R1+0x6d0], R146 ;  /* 0x0006d09201007387 */ /* 0x0003e40000100a00 */
[----:B------:R-:W-:Y:S02]  /*1d540*/  IMAD.X R145, R223, 0x1, R135, P3 ;  /* 0x00000001df917824 */ /* 0x000fe400018e0687 */
[----:B------:R-:W2:Y:S04]  /*1d550*/  LDL.LU.64 R220, [R1+0x400] ;  /* 0x0004000001dc7983 */ /* 0x000ea80000300a00 */
[----:B------:R1:W-:Y:S04]  /*1d560*/  LDGSTS.E [R136+0x32c80], desc[UR22][R146.64], P2 ;  /* 0x32c8000092887fae */ /* 0x0003e800091a1016 */
[----:B------:R1:W-:Y:S04]  /*1d570*/  STL.64 [R1+0x6f8], R144 ;  /* 0x0006f89001007387 */ /* 0x0003e80000100a00 */
[----:B------:R-:W2:Y:S01]  /*1d580*/  LDL.LU.64 R222, [R1+0x3b8] ;  /* 0x0003b80001de7983 */ /* 0x000ea20000300a00 */
[----:B----4-:R-:W-:-:S03]  /*1d590*/  IADD3 R148, P3, PT, R226, R134, RZ ;  /* 0x00000086e2947210 */ /* 0x010fc60007f7e0ff */
[----:B------:R4:W-:Y:S01]  /*1d5a0*/  LDGSTS.E [R136+0x33080], desc[UR22][R144.64], P2 ;  /* 0x3308000090887fae */ /* 0x0009e200091a1016 */
[----:B------:R-:W-:-:S03]  /*1d5b0*/  IADD3.X R149, PT, PT, R227, R135, RZ, P3, !PT ;  /* 0x00000087e3957210 */ /* 0x000fc60001ffe4ff */
[----:B------:R-:W2:Y:S01]  /*1d5c0*/  LDL.LU.64 R226, [R1+0x380] ;  /* 0x0003800001e27983 */ /* 0x000ea20000300a00 */
[----:B-1----:R-:W-:-:S03]  /*1d5d0*/  IADD3 R146, P3, PT, R214, R134, RZ ;  /* 0x00000086d6927210 */ /* 0x002fc60007f7e0ff */
[----:B------:R-:W-:Y:S02]  /*1d5e0*/  STL.64 [R1+0x718], R148 ;  /* 0x0007189401007387 */ /* 0x000fe40000100a00 */
[----:B------:R-:W-:Y:S02]  /*1d5f0*/  IMAD.X R147, R215, 0x1, R135, P3 ;  /* 0x00000001d7937824 */ /* 0x000fe400018e0687 */
[----:B------:R-:W-:Y:S01]  /*1d600*/  LDGSTS.E [R136+0x33480], desc[UR22][R148.64], P2 ;  /* 0x3348000094887fae */ /* 0x000fe200091a1016 */
[----:B----4-:R-:W-:-:S03]  /*1d610*/  IADD3 R144, P3, PT, R228, R134, RZ ;  /* 0x00000086e4907210 */ /* 0x010fc60007f7e0ff */
[----:B------:R-:W-:Y:S02]  /*1d620*/  STL.64 [R1+0x730], R146 ;  /* 0x0007309201007387 */ /* 0x000fe40000100a00 */
[----:B------:R-:W-:Y:S02]  /*1d630*/  IMAD.X R145, R229, 0x1, R135, P3 ;  /* 0x00000001e5917824 */ /* 0x000fe400018e0687 */
[----:B------:R-:W4:Y:S04]  /*1d640*/  LDL.LU.64 R210, [R1+0x360] ;  /* 0x0003600001d27983 */ /* 0x000f280000300a00 */
[----:B------:R5:W-:Y:S04]  /*1d650*/  STL.64 [R1+0x740], R144 ;  /* 0x0007409001007387 */ /* 0x000be80000100a00 */
[----:B------:R-:W4:Y:S04]  /*1d660*/  LDL.LU.64 R214, [R1+0x2a8] ;  /* 0x0002a80001d67983 */ /* 0x000f280000300a00 */
[----:B------:R-:W-:Y:S04]  /*1d670*/  LDGSTS.E [R136+0x33880], desc[UR22][R146.64], P2 ;  /* 0x3388000092887fae */ /* 0x000fe800091a1016 */
[----:B------:R5:W-:Y:S04]  /*1d680*/  LDGSTS.E [R136+0x33c80], desc[UR22][R144.64], P2 ;  /* 0x33c8000090887fae */ /* 0x000be800091a1016 */
[----:B------:R-:W4:Y:S01]  /*1d690*/  LDL.LU.64 R228, [R1+0x258] ;  /* 0x0002580001e47983 */ /* 0x000f220000300a00 */
[----:B-----5:R-:W-:-:S05]  /*1d6a0*/  IADD3 R144, P3, PT, R208, R134, RZ ;  /* 0x00000086d0907210 */ /* 0x020fca0007f7e0ff */
[----:B------:R-:W-:Y:S01]  /*1d6b0*/  IMAD.X R145, R209, 0x1, R135, P3 ;  /* 0x00000001d1917824 */ /* 0x000fe200018e0687 */
[----:B------:R-:W-:-:S04]  /*1d6c0*/  IADD3 R148, P3, PT, R216, R134, RZ ;  /* 0x00000086d8947210 */ /* 0x000fc80007f7e0ff */
[----:B------:R3:W-:Y:S01]  /*1d6d0*/  LDGSTS.E [R137+0x30100], desc[UR22][R144.64], P2 ;  /* 0x3010000090897fae */ /* 0x0007e200091a1016 */
[--C-:B------:R-:W-:Y:S01]  /*1d6e0*/  IMAD.X R149, R217, 0x1, R135.reuse, P3 ;  /* 0x00000001d9957824 */ /* 0x100fe200018e0687 */
[-C--:B------:R-:W-:Y:S02]  /*1d6f0*/  IADD3 R146, P3, PT, R232, R134.reuse, RZ ;  /* 0x00000086e8927210 */ /* 0x080fe40007f7e0ff */
[----:B------:R3:W-:Y:S03]  /*1d700*/  STL.64 [R1+0x2d0], R144 ;  /* 0x0002d09001007387 */ /* 0x0007e60000100a00 */
[----:B------:R-:W-:Y:S01]  /*1d710*/  IMAD.X R147, R233, 0x1, R135, P3 ;  /* 0x00000001e9937824 */ /* 0x000fe200018e0687 */
[----:B------:R2:W-:Y:S04]  /*1d720*/  LDGSTS.E [R137+0x30500], desc[UR22][R148.64], P2 ;  /* 0x3050000094897fae */ /* 0x0005e800091a1016 */
[----:B------:R-:W5:Y:S04]  /*1d730*/  LDL.LU.64 R232, [R1+0x178] ;  /* 0x0001780001e87983 */ /* 0x000f680000300a00 */
[----:B------:R2:W-:Y:S04]  /*1d740*/  STL.64 [R1+0x358], R148 ;  /* 0x0003589401007387 */ /* 0x0005e80000100a00 */
[----:B------:R1:W-:Y:S04]  /*1d750*/  STL.64 [R1+0x398], R146 ;  /* 0x0003989201007387 */ /* 0x0003e80000100a00 */
[----:B------:R-:W5:Y:S04]  /*1d760*/  LDL.LU.64 R216, [R1+0x138] ;  /* 0x0001380001d87983 */ /* 0x000f680000300a00 */
[----:B------:R1:W-:Y:S01]  /*1d770*/  LDGSTS.E [R137+0x30900], desc[UR22][R146.64], P2 ;  /* 0x3090000092897fae */ /* 0x0003e200091a1016 */
[----:B---3--:R-:W-:-:S05]  /*1d780*/  IADD3 R144, P3, PT, R234, R134, RZ ;  /* 0x00000086ea907210 */ /* 0x008fca0007f7e0ff */
[----:B------:R-:W-:-:S05]  /*1d790*/  IMAD.X R145, R235, 0x1, R135, P3 ;  /* 0x00000001eb917824 */ /* 0x000fca00018e0687 */
[----:B------:R3:W-:Y:S04]  /*1d7a0*/  STL.64 [R1+0x3e8], R144 ;  /* 0x0003e89001007387 */ /* 0x0007e80000100a00 */
[----:B------:R-:W5:Y:S04]  /*1d7b0*/  LDL.LU.64 R234, [R1+0xf8] ;  /* 0x0000f80001ea7983 */ /* 0x000f680000300a00 */
[----:B------:R3:W-:Y:S01]  /*1d7c0*/  LDGSTS.E [R137+0x30d00], desc[UR22][R144.64], P2 ;  /* 0x30d0000090897fae */ /* 0x0007e200091a1016 */
[----:B--2---:R-:W-:-:S05]  /*1d7d0*/  IADD3 R148, P3, PT, R220, R134, RZ ;  /* 0x00000086dc947210 */ /* 0x004fca0007f7e0ff */
[----:B------:R-:W-:Y:S02]  /*1d7e0*/  IMAD.X R149, R221, 0x1, R135, P3 ;  /* 0x00000001dd957824 */ /* 0x000fe400018e0687 */
[----:B------:R-:W2:Y:S01]  /*1d7f0*/  LDL.LU.64 R220, [R1+0x88] ;  /* 0x0000880001dc7983 */ /* 0x000ea20000300a00 */
[----:B-1----:R-:W-:-:S03]  /*1d800*/  IADD3 R146, P3, PT, R222, R134, RZ ;  /* 0x00000086de927210 */ /* 0x002fc60007f7e0ff */
[----:B------:R4:W-:Y:S01]  /*1d810*/  LDGSTS.E [R137+0x31100], desc[UR22][R148.64], P2 ;  /* 0x3110000094897fae */ /* 0x0009e200091a1016 */
[----:B------:R-:W-:-:S03]  /*1d820*/  IADD3.X R147, PT, PT, R223, R135, RZ, P3, !PT ;  /* 0x00000087df937210 */ /* 0x000fc60001ffe4ff */
[----:B------:R4:W-:Y:S01]  /*1d830*/  STL.64 [R1+0x430], R148 ;  /* 0x0004309401007387 */ /* 0x0009e20000100a00 */
[----:B---3--:R-:W-:-:S03]  /*1d840*/  IADD3 R144, P3, PT, R226, R134, RZ ;  /* 0x00000086e2907210 */ /* 0x008fc60007f7e0ff */
[----:B------:R1:W-:Y:S02]  /*1d850*/  STL.64 [R1+0x468], R146 ;  /* 0x0004689201007387 */ /* 0x0003e40000100a00 */
[----:B------:R-:W-:Y:S02]  /*1d860*/  IMAD.X R145, R227, 0x1, R135, P3 ;  /* 0x00000001e3917824 */ /* 0x000fe400018e0687 */
[----:B------:R-:W3:Y:S04]  /*1d870*/  LDL.LU.64 R222, [R1+0x48] ;  /* 0x0000480001de7983 */ /* 0x000ee80000300a00 */
[----:B------:R1:W-:Y:S04]  /*1d880*/  LDGSTS.E [R137+0x31500], desc[UR22][R146.64], P2 ;  /* 0x3150000092897fae */ /* 0x0003e800091a1016 */
[----:B------:R1:W-:Y:S04]  /*1d890*/  STL.64 [R1+0x4a8], R144 ;  /* 0x0004a89001007387 */ /* 0x0003e80000100a00 */
[----:B------:R-:W3:Y:S01]  /*1d8a0*/  LDL.LU.64 R226, [R1+0x8] ;  /* 0x0000080001e27983 */ /* 0x000ee20000300a00 */
[----:B----4-:R-:W-:-:S03]  /*1d8b0*/  IADD3 R148, P3, PT, R210, R134, RZ ;  /* 0x00000086d2947210 */ /* 0x010fc60007f7e0ff */
[----:B------:R4:W-:Y:S02]  /*1d8c0*/  LDGSTS.E [R137+0x31900], desc[UR22][R144.64], P2 ;  /* 0x3190000090897fae */ /* 0x0009e400091a1016 */
[----:B------:R-:W-:Y:S01]  /*1d8d0*/  IMAD.X R149, R211, 0x1, R135, P3 ;  /* 0x00000001d3957824 */ /* 0x000fe200018e0687 */
[----:B-1----:R-:W-:-:S04]  /*1d8e0*/  IADD3 R146, P3, PT, R214, R134, RZ ;  /* 0x00000086d6927210 */ /* 0x002fc80007f7e0ff */
[----:B------:R5:W-:Y:S01]  /*1d8f0*/  LDGSTS.E [R137+0x31d00], desc[UR22][R148.64], P2 ;  /* 0x31d0000094897fae */ /* 0x000be200091a1016 */
[----:B------:R-:W-:-:S03]  /*1d900*/  IMAD.X R147, R215, 0x1, R135, P3 ;  /* 0x00000001d7937824 */ /* 0x000fc600018e0687 */
[----:B------:R5:W-:Y:S04]  /*1d910*/  STL.64 [R1+0x4f8], R148 ;  /* 0x0004f89401007387 */ /* 0x000be80000100a00 */
[----:B------:R-:W3:Y:S01]  /*1d920*/  LDL.LU.64 R208, [R1+0x5c0] ;  /* 0x0005c00001d07983 */ /* 0x000ee20000300a00 */
[----:B----4-:R-:W-:-:S03]  /*1d930*/  IADD3 R144, P3, PT, R228, R134, RZ ;  /* 0x00000086e4907210 */ /* 0x010fc60007f7e0ff */
[----:B------:R1:W-:Y:S02]  /*1d940*/  LDGSTS.E [R137+0x32100], desc[UR22][R146.64], P2 ;  /* 0x3210000092897fae */ /* 0x0003e400091a1016 */
[----:B------:R-:W-:Y:S02]  /*1d950*/  IMAD.X R145, R229, 0x1, R135, P3 ;  /* 0x00000001e5917824 */ /* 0x000fe400018e0687 */
[----:B------:R1:W-:Y:S04]  /*1d960*/  STL.64 [R1+0x550], R146 ;  /* 0x0005509201007387 */ /* 0x0003e80000100a00 */
[----:B------:R4:W-:Y:S04]  /*1d970*/  STL.64 [R1+0x638], R144 ;  /* 0x0006389001007387 */ /* 0x0009e80000100a00 */
[----:B------:R-:W3:Y:S04]  /*1d980*/  LDL.LU.64 R214, [R1+0x580] ;  /* 0x0005800001d67983 */ /* 0x000ee80000300a00 */
[----:B------:R-:W3:Y:S04]  /*1d990*/  LDL.LU.64 R228, [R1+0x548] ;  /* 0x0005480001e47983 */ /* 0x000ee80000300a00 */
[----:B------:R4:W-:Y:S01]  /*1d9a0*/  LDGSTS.E [R137+0x32500], desc[UR22][R144.64], P2 ;  /* 0x3250000090897fae */ /* 0x0009e200091a1016 */
[----:B-----5:R-:W-:-:S05]  /*1d9b0*/  IADD3 R148, P3, PT, R232, R134, RZ ;  /* 0x00000086e8947210 */ /* 0x020fca0007f7e0ff */
[----:B------:R-:W-:Y:S02]  /*1d9c0*/  IMAD.X R149, R233, 0x1, R135, P3 ;  /* 0x00000001e9957824 */ /* 0x000fe400018e0687 */
[----:B------:R-:W5:Y:S01]  /*1d9d0*/  LDL.LU.64 R232, [R1+0x510] ;  /* 0x0005100001e87983 */ /* 0x000f620000300a00 */
[----:B-1----:R-:W-:-:S03]  /*1d9e0*/  IADD3 R146, P3, PT, R216, R134, RZ ;  /* 0x00000086d8927210 */ /* 0x002fc60007f7e0ff */
[----:B------:R2:W-:Y:S02]  /*1d9f0*/  STL.64 [R1+0x660], R148 ;  /* 0x0006609401007387 */ /* 0x0005e40000100a00 */
[----:B------:R-:W-:Y:S02]  /*1da00*/  IMAD.X R147, R217, 0x1, R135, P3 ;  /* 0x00000001d9937824 */ /* 0x000fe400018e0687 */
[----:B------:R2:W-:Y:S04]  /*1da10*/  LDGSTS.E [R137+0x32900], desc[UR22][R148.64], P2 ;  /* 0x3290000094897fae */ /* 0x0005e800091a1016 */
[----:B------:R3:W-:Y:S04]  /*1da20*/  STL.64 [R1+0x698], R146 ;  /* 0x0006989201007387 */ /* 0x0007e80000100a00 */
[----:B------:R-:W5:Y:S04]  /*1da30*/  LDL.LU.64 R216, [R1+0x428] ;  /* 0x0004280001d87983 */ /* 0x000f680000300a00 */
[----:B------:R3:W-:Y:S01]  /*1da40*/  LDGSTS.E [R137+0x32d00], desc[UR22][R146.64], P2 ;  /* 0x32d0000092897fae */ /* 0x0007e200091a1016 */
[----:B----4-:R-:W-:-:S05]  /*1da50*/  IADD3 R144, P3, PT, R234, R134, RZ ;  /* 0x00000086ea907210 */ /* 0x010fca0007f7e0ff */
[----:B------:R-:W-:-:S05]  /*1da60*/  IMAD.X R145, R235, 0x1, R135, P3 ;  /* 0x00000001eb917824 */ /* 0x000fca00018e0687 */
[----:B------:R1:W-:Y:S04]  /*1da70*/  STL.64 [R1+0x6c8], R144 ;  /* 0x0006c89001007387 */ /* 0x0003e80000100a00 */
[----:B------:R-:W4:Y:S04]  /*1da80*/  LDL.LU.64 R234, [R1+0x3f8] ;  /* 0x0003f80001ea7983 */ /* 0x000f280000300a00 */
[----:B------:R1:W-:Y:S01]  /*1da90*/  LDGSTS.E [R137+0x33100], desc[UR22][R144.64], P2 ;  /* 0x3310000090897fae */ /* 0x0003e200091a1016 */
[----:B--2---:R-:W-:-:S04]  /*1daa0*/  IADD3 R148, P3, PT, R220, R134, RZ ;  /* 0x00000086dc947210 */ /* 0x004fc80007f7e0ff */
[----:B------:R-:W-:Y:S02]  /*1dab0*/  IADD3.X R149, PT, PT, R221, R135, RZ, P3, !PT ;  /* 0x00000087dd957210 */ /* 0x000fe40001ffe4ff */
[----:B------:R-:W2:Y:S04]  /*1dac0*/  LDL.LU.64 R220, [R1+0x3a0] ;  /* 0x0003a00001dc7983 */ /* 0x000ea80000300a00 */
[----:B------:R-:W-:Y:S04]  /*1dad0*/  STL.64 [R1+0x6f0], R148 ;  /* 0x0006f09401007387 */ /* 0x000fe80000100a00 */
[----:B------:R-:W-:Y:S01]  /*1dae0*/  LDGSTS.E [R137+0x33500], desc[UR22][R148.64], P2 ;  /* 0x3350000094897fae */ /* 0x000fe200091a1016 */
[----:B---3--:R-:W-:-:S05]  /*1daf0*/  IADD3 R146, P3, PT, R222, R134, RZ ;  /* 0x00000086de927210 */ /* 0x008fca0007f7e0ff */
[----:B------:R-:W-:Y:S01]  /*1db00*/  IMAD.X R147, R223, 0x1, R135, P3 ;  /* 0x00000001df937824 */ /* 0x000fe200018e0687 */
[----:B-1----:R-:W-:-:S04]  /*1db10*/  IADD3 R144, P3, PT, R226, R134, RZ ;  /* 0x00000086e2907210 */ /* 0x002fc80007f7e0ff */
[----:B------:R-:W-:Y:S01]  /*1db20*/  STL.64 [R1+0x710], R146 ;  /* 0x0007109201007387 */ /* 0x000fe20000100a00 */
[----:B------:R-:W-:-:S03]  /*1db30*/  IMAD.X R145, R227, 0x1, R135, P3 ;  /* 0x00000001e3917824 */ /* 0x000fc600018e0687 */
[----:B------:R-:W3:Y:S04]  /*1db40*/  LDL.LU.64 R210, [R1+0x368] ;  /* 0x0003680001d27983 */ /* 0x000ee80000300a00 */
[----:B------:R-:W-:Y:S04]  /*1db50*/  LDGSTS.E [R137+0x33900], desc[UR22][R146.64], P2 ;  /* 0x3390000092897fae */ /* 0x000fe800091a1016 */
[----:B------:R1:W-:Y:S04]  /*1db60*/  STL.64 [R1+0x728], R144 ;  /* 0x0007289001007387 */ /* 0x0003e80000100a00 */
[----:B------:R1:W-:Y:S04]  /*1db70*/  LDGSTS.E [R137+0x33d00], desc[UR22][R144.64], P2 ;  /* 0x33d0000090897fae */ /* 0x0003e800091a1016 */
[----:B------:R-:W3:Y:S04]  /*1db80*/  LDL.LU.64 R222, [R1+0x2e8] ;  /* 0x0002e80001de7983 */ /* 0x000ee80000300a00 */
[----:B------:R-:W3:Y:S01]  /*1db90*/  LDL.LU.64 R226, [R1+0x250] ;  /* 0x0002500001e27983 */ /* 0x000ee20000300a00 */
[----:B-1----:R-:W-:-:S05]  /*1dba0*/  IADD3 R144, P3, PT, R208, R134, RZ ;  /* 0x00000086d0907210 */ /* 0x002fca0007f7e0ff */
[----:B------:R-:W-:Y:S01]  /*1dbb0*/  IMAD.X R145, R209, 0x1, R135, P3 ;  /* 0x00000001d1917824 */ /* 0x000fe200018e0687 */
[----:B------:R-:W-:-:S04]  /*1dbc0*/  IADD3 R146, P3, PT, R214, R134, RZ ;  /* 0x00000086d6927210 */ /* 0x000fc80007f7e0ff */
[----:B------:R1:W-:Y:S01]  /*1dbd0*/  STL.64 [R1+0x2a8], R144 ;  /* 0x0002a89001007387 */ /* 0x0003e20000100a00 */
[----:B------:R-:W-:-:S03]  /*1dbe0*/  IMAD.X R147, R215, 0x1, R135, P3 ;  /* 0x00000001d7937824 */ /* 0x000fc600018e0687 */
[----:B------:R1:W-:Y:S04]  /*1dbf0*/  LDGSTS.E [R138+0x30180], desc[UR22][R144.64], P2 ;  /* 0x30180000908a7fae */ /* 0x0003e800091a1016 */
[----:B------:R-:W3:Y:S01]  /*1dc00*/  LDL.LU.64 R214, [R1+0x170] ;  /* 0x0001700001d67983 */ /* 0x000ee20000300a00 */
[----:B-1----:R-:W-:-:S03]  /*1dc10*/  IADD3 R144, P3, PT, R228, R134, RZ ;  /* 0x00000086e4907210 */ /* 0x002fc60007f7e0ff */
[----:B------:R1:W-:Y:S02]  /*1dc20*/  STL.64 [R1+0x318], R146 ;  /* 0x0003189201007387 */ /* 0x0003e40000100a00 */
[--C-:B------:R-:W-:Y:S01]  /*1dc30*/  IMAD.X R145, R229, 0x1, R135.reuse, P3 ;  /* 0x00000001e5917824 */ /* 0x100fe200018e0687 */
[----:B-----5:R-:W-:Y:S01]  /*1dc40*/  IADD3 R136, P3, PT, R232, R134, RZ ;  /* 0x00000086e8887210 */ /* 0x020fe20007f7e0ff */
[----:B------:R1:W-:Y:S04]  /*1dc50*/  LDGSTS.E [R138+0x30580], desc[UR22][R146.64], P2 ;  /* 0x30580000928a7fae */ /* 0x0003e800091a1016 */
[----:B------:R4:W-:Y:S01]  /*1dc60*/  STL.64 [R1+0x380], R144 ;  /* 0x0003809001007387 */ /* 0x0009e20000100a00 */
[----:B------:R-:W-:-:S03]  /*1dc70*/  IMAD.X R137, R233, 0x1, R135, P3 ;  /* 0x00000001e9897824 */ /* 0x000fc600018e0687 */
[----:B------:R-:W5:Y:S04]  /*1dc80*/  LDL.LU.64 R228, [R1+0x130] ;  /* 0x0001300001e47983 */ /* 0x000f680000300a00 */
[----:B------:R2:W-:Y:S01]  /*1dc90*/  STL.64 [R1+0x3b8], R136 ;  /* 0x0003b88801007387 */ /* 0x0005e20000100a00 */
[----:B-1----:R-:W-:-:S03]  /*1dca0*/  IADD3 R146, P3, PT, R216, R134, RZ ;  /* 0x00000086d8927210 */ /* 0x002fc60007f7e0ff */
[----:B------:R-:W5:Y:S04]  /*1dcb0*/  LDL.LU.64 R232, [R1+0xf0] ;  /* 0x0000f00001e87983 */ /* 0x000f680000300a00 */
[----:B------:R4:W-:Y:S01]  /*1dcc0*/  LDGSTS.E [R138+0x30980], desc[UR22][R144.64], P2 ;  /* 0x30980000908a7fae */ /* 0x0009e200091a1016 */
[----:B------:R-:W-:-:S03]  /*1dcd0*/  IMAD.X R147, R217, 0x1, R135, P3 ;  /* 0x00000001d9937824 */ /* 0x000fc600018e0687 */
[----:B------:R2:W-:Y:S04]  /*1dce0*/  LDGSTS.E [R138+0x30d80], desc[UR22][R136.64], P2 ;  /* 0x30d80000888a7fae */ /* 0x0005e800091a1016 */
[----:B------:R3:W-:Y:S01]  /*1dcf0*/  LDGSTS.E [R138+0x31180], desc[UR22][R146.64], P2 ;  /* 0x31180000928a7fae */ /* 0x0007e200091a1016 */
[----:B----4-:R-:W-:-:S04]  /*1dd00*/  IADD3 R144, P3, PT, R234, R134, RZ ;  /* 0x00000086ea907210 */ /* 0x010fc80007f7e0ff */
[----:B------:R-:W-:Y:S02]  /*1dd10*/  IADD3.X R145, PT, PT, R235, R135, RZ, P3, !PT ;  /* 0x00000087eb917210 */ /* 0x000fe40001ffe4ff */
[----:B------:R-:W4:Y:S01]  /*1dd20*/  LDL.LU.64 R234, [R1+0x80] ;  /* 0x0000800001ea7983 */ /* 0x000f220000300a00 */
[----:B--2---:R-:W-:-:S03]  /*1dd30*/  IADD3 R136, P3, PT, R220, R134, RZ ;  /* 0x00000086dc887210 */ /* 0x004fc60007f7e0ff */
[----:B------:R3:W-:Y:S04]  /*1dd40*/  STL.64 [R1+0x400], R146 ;  /* 0x0004009201007387 */ /* 0x0007e80000100a00 */
[----:B------:R1:W-:Y:S01]  /*1dd50*/  STL.64 [R1+0x440], R144 ;  /* 0x0004409001007387 */ /* 0x0003e20000100a00 */
[----:B------:R-:W-:-:S03]  /*1dd60*/  IMAD.X R137, R221, 0x1, R135, P3 ;  /* 0x00000001dd897824 */ /* 0x000fc600018e0687 */
[----:B------:R-:W2:Y:S04]  /*1dd70*/  LDL.LU.64 R216, [R1+0x40] ;  /* 0x0000400001d87983 */ /* 0x000ea80000300a00 */
[----:B------:R1:W-:Y:S04]  /*1dd80*/  STL.64 [R1+0x480], R136 ;  /* 0x0004808801007387 */ /* 0x0003e80000100a00 */
[----:B------:R-:W2:Y:S04]  /*1dd90*/  LDL.LU.64 R220, [R1] ;  /* 0x0000000001dc7983 */ /* 0x000ea80000300a00 */
[----:B------:R1:W-:Y:S04]  /*1dda0*/  LDGSTS.E [R138+0x31580], desc[UR22][R144.64], P2 ;  /* 0x31580000908a7fae */ /* 0x0003e800091a1016 */
[----:B------:R1:W-:Y:S01]  /*1ddb0*/  LDGSTS.E [R138+0x31980], desc[UR22][R136.64], P2 ;  /* 0x31980000888a7fae */ /* 0x0003e200091a1016 */
[----:B---3--:R-:W-:-:S05]  /*1ddc0*/  IADD3 R146, P3, PT, R210, R134, RZ ;  /* 0x00000086d2927210 */ /* 0x008fca0007f7e0ff */
[----:B------:R-:W-:Y:S01]  /*1ddd0*/  IMAD.X R147, R211, 0x1, R135, P3 ;  /* 0x00000001d3937824 */ /* 0x000fe200018e0687 */
[----:B-1----:R-:W-:-:S04]  /*1dde0*/  IADD3 R144, P3, PT, R222, R134, RZ ;  /* 0x00000086de907210 */ /* 0x002fc80007f7e0ff */
[----:B------:R1:W-:Y:S01]  /*1ddf0*/  LDGSTS.E [R138+0x31d80], desc[UR22][R146.64], P2 ;  /* 0x31d80000928a7fae */ /* 0x0003e200091a1016 */
[--C-:B------:R-:W-:Y:S01]  /*1de00*/  IMAD.X R145, R223, 0x1, R135.reuse, P3 ;  /* 0x00000001df917824 */ /* 0x100fe200018e0687 */
[-C--:B------:R-:W-:Y:S02]  /*1de10*/  IADD3 R136, P3, PT, R226, R134.reuse, RZ ;  /* 0x00000086e2887210 */ /* 0x080fe40007f7e0ff */
[----:B------:R1:W-:Y:S03]  /*1de20*/  STL.64 [R1+0x4c0], R146 ;  /* 0x0004c09201007387 */ /* 0x0003e60000100a00 */
[----:B------:R-:W-:Y:S01]  /*1de30*/  IMAD.X R137, R227, 0x1, R135, P3 ;  /* 0x00000001e3897824 */ /* 0x000fe200018e0687 */
[----:B------:R-:W3:Y:S04]  /*1de40*/  LDL.LU.64 R208, [R1+0x5f0] ;  /* 0x0005f00001d07983 */ /* 0x000ee80000300a00 */
[----:B------:R5:W-:Y:S04]  /*1de50*/  STL.64 [R1+0x508], R144 ;  /* 0x0005089001007387 */ /* 0x000be80000100a00 */
[----:B------:R5:W-:Y:S04]  /*1de60*/  STL.64 [R1+0x538], R136 ;  /* 0x0005388801007387 */ /* 0x000be80000100a00 */
[----:B------:R-:W3:Y:S01]  /*1de70*/  LDL.LU.64 R222, [R1+0x5c8] ;  /* 0x0005c80001de7983 */ /* 0x000ee20000300a00 */
[----:B-1----:R-:W-:-:S03]  /*1de80*/  IADD3 R146, P3, PT, R214, R134, RZ ;  /* 0x00000086d6927210 */ /* 0x002fc60007f7e0ff */
[----:B------:R5:W-:Y:S02]  /*1de90*/  LDGSTS.E [R138+0x32180], desc[UR22][R144.64], P2 ;  /* 0x32180000908a7fae */ /* 0x000be400091a1016 */
[----:B------:R-:W-:Y:S02]  /*1dea0*/  IMAD.X R147, R215, 0x1, R135, P3 ;  /* 0x00000001d7937824 */ /* 0x000fe400018e0687 */
[----:B------:R-:W3:Y:S04]  /*1deb0*/  LDL.LU.64 R226, [R1+0x5a0] ;  /* 0x0005a00001e27983 */ /* 0x000ee80000300a00 */
[----:B------:R1:W-:Y:S04]  /*1dec0*/  LDGSTS.E [R138+0x32580], desc[UR22][R136.64], P2 ;  /* 0x32580000888a7fae */ /* 0x0003e800091a1016 */
[----:B------:R4:W-:Y:S01]  /*1ded0*/  LDGSTS.E [R138+0x32980], desc[UR22][R146.64], P2 ;  /* 0x32980000928a7fae */ /* 0x0009e200091a1016 */
[----:B-----5:R-:W-:-:S05]  /*1dee0*/  IADD3 R144, P3, PT, R228, R134, RZ ;  /* 0x00000086e4907210 */ /* 0x020fca0007f7e0ff */
[----:B------:R-:W-:Y:S02]  /*1def0*/  IMAD.X R145, R229, 0x1, R135, P3 ;  /* 0x00000001e5917824 */ /* 0x000fe400018e0687 */
[----:B------:R-:W5:Y:S01]  /*1df00*/  LDL.LU.64 R228, [R1+0x570] ;  /* 0x0005700001e47983 */ /* 0x000f620000300a00 */
[----:B-1----:R-:W-:-:S03]  /*1df10*/  IADD3 R136, P3, PT, R232, R134, RZ ;  /* 0x00000086e8887210 */ /* 0x002fc60007f7e0ff */
[----:B------:R4:W-:Y:S02]  /*1df20*/  STL.64 [R1+0x580], R146 ;  /* 0x0005809201007387 */ /* 0x0009e40000100a00 */
[----:B------:R-:W-:Y:S02]  /*1df30*/  IMAD.X R137, R233, 0x1, R135, P3 ;  /* 0x00000001e9897824 */ /* 0x000fe400018e0687 */
[----:B------:R2:W-:Y:S04]  /*1df40*/  STL.64 [R1+0x658], R144 ;  /* 0x0006589001007387 */ /* 0x0005e80000100a00 */
[----:B------:R-:W5:Y:S04]  /*1df50*/  LDL.LU.64 R210, [R1+0x530] ;  /* 0x0005300001d27983 */ /* 0x000f680000300a00 */
[----:B------:R1:W-:Y:S04]  /*1df60*/  STL.64 [R1+0x690], R136 ;  /* 0x0006908801007387 */ /* 0x0003e80000100a00 */
[----:B------:R-:W5:Y:S04]  /*1df70*/  LDL.LU.64 R232, [R1+0x410] ;  /* 0x0004100001e87983 */ /* 0x000f680000300a00 */
[----:B------:R2:W-:Y:S04]  /*1df80*/  LDGSTS.E [R138+0x32d80], desc[UR22][R144.64], P2 ;  /* 0x32d80000908a7fae */ /* 0x0005e800091a1016 */
[----:B------:R1:W-:Y:S01]  /*1df90*/  LDGSTS.E [R138+0x33180], desc[UR22][R136.64], P2 ;  /* 0x33180000888a7fae */ /* 0x0003e200091a1016 */
[----:B----4-:R-:W-:-:S04]  /*1dfa0*/  IADD3 R146, P3, PT, R234, R134, RZ ;  /* 0x00000086ea927210 */ /* 0x010fc80007f7e0ff */
[----:B------:R-:W-:Y:S02]  /*1dfb0*/  IADD3.X R147, PT, PT, R235, R135, RZ, P3, !PT ;  /* 0x00000087eb937210 */ /* 0x000fe40001ffe4ff */
[----:B------:R-:W4:Y:S01]  /*1dfc0*/  LDL.LU.64 R234, [R1+0x3f0] ;  /* 0x0003f00001ea7983 */ /* 0x000f220000300a00 */
[----:B--2---:R-:W-:-:S03]  /*1dfd0*/  IADD3 R144, P3, PT, R216, R134, RZ ;  /* 0x00000086d8907210 */ /* 0x004fc60007f7e0ff */
[----:B------:R-:W-:Y:S02]  /*1dfe0*/  STL.64 [R1+0x6c0], R146 ;  /* 0x0006c09201007387 */ /* 0x000fe40000100a00 */
[----:B------:R-:W-:Y:S02]  /*1dff0*/  IMAD.X R145, R217, 0x1, R135, P3 ;  /* 0x00000001d9917824 */ /* 0x000fe400018e0687 */
[----:B------:R-:W-:Y:S01]  /*1e000*/  LDGSTS.E [R138+0x33580], desc[UR22][R146.64], P2 ;  /* 0x33580000928a7fae */ /* 0x000fe200091a1016 */
[----:B-1----:R-:W-:-:S03]  /*1e010*/  IADD3 R136, P3, PT, R220, R134, RZ ;  /* 0x00000086dc887210 */ /* 0x002fc60007f7e0ff */
[----:B------:R-:W-:Y:S02]  /*1e020*/  STL.64 [R1+0x6e8], R144 ;  /* 0x0006e89001007387 */ /* 0x000fe40000100a00 */
[----:B------:R-:W-:Y:S02]  /*1e030*/  IMAD.X R137, R221, 0x1, R135, P3 ;  /* 0x00000001dd897824 */ /* 0x000fe400018e0687 */
[----:B------:R-:W2:Y:S04]  /*1e040*/  LDL.LU.64 R214, [R1+0x3c0] ;  /* 0x0003c00001d67983 */ /* 0x000ea80000300a00 */
[----:B------:R3:W-:Y:S04]  /*1e050*/  STL.64 [R1+0x708], R136 ;  /* 0x0007088801007387 */ /* 0x0007e80000100a00 */
[----:B------:R-:W2:Y:S04]  /*1e060*/  LDL.LU.64 R216, [R1+0x338] ;  /* 0x0003380001d87983 */ /* 0x000ea80000300a00 */
[----:B------:R-:W-:Y:S04]  /*1e070*/  LDGSTS.E [R138+0x33980], desc[UR22][R144.64], P2 ;  /* 0x33980000908a7fae */ /* 0x000fe800091a1016 */
[----:B------:R3:W-:Y:S04]  /*1e080*/  LDGSTS.E [R138+0x33d80], desc[UR22][R136.64], P2 ;  /* 0x33d80000888a7fae */ /* 0x0007e800091a1016 */
[----:B------:R-:W2:Y:S01]  /*1e090*/  LDL.LU.64 R220, [R1+0x240] ;  /* 0x0002400001dc7983 */ /* 0x000ea20000300a00 */
[----:B---3--:R-:W-:-:S05]  /*1e0a0*/  IADD3 R136, P3, PT, R208, R134, RZ ;  /* 0x00000086d0887210 */ /* 0x008fca0007f7e0ff */
[----:B------:R-:W-:Y:S01]  /*1e0b0*/  IMAD.X R137, R209, 0x1, R135, P3 ;  /* 0x00000001d1897824 */ /* 0x000fe200018e0687 */
[----:B------:R-:W-:-:S04]  /*1e0c0*/  IADD3 R146, P3, PT, R222, R134, RZ ;  /* 0x00000086de927210 */ /* 0x000fc80007f7e0ff */
[----:B------:R5:W-:Y:S01]  /*1e0d0*/  STL.64 [R1+0x278], R136 ;  /* 0x0002788801007387 */ /* 0x000be20000100a00 */
[----:B------:R-:W-:-:S03]  /*1e0e0*/  IMAD.X R147, R223, 0x1, R135, P3 ;  /* 0x00000001df937824 */ /* 0x000fc600018e0687 */
[----:B------:R5:W-:Y:S01]  /*1e0f0*/  LDGSTS.E [R139+0x30200], desc[UR22][R136.64], P2 ;  /* 0x30200000888b7fae */ /* 0x000be200091a1016 */
[----:B------:R-:W-:-:S03]  /*1e100*/  IADD3 R144, P3, PT, R226, R134, RZ ;  /* 0x00000086e2907210 */ /* 0x000fc60007f7e0ff */
[----:B------:R-:W3:Y:S02]  /*1e110*/  LDL.LU.64 R222, [R1+0x160] ;  /* 0x0001600001de7983 */ /* 0x000ee40000300a00 */
[----:B------:R-:W-:Y:S02]  /*1e120*/  IMAD.X R145, R227, 0x1, R135, P3 ;  /* 0x00000001e3917824 */ /* 0x000fe400018e0687 */
[----:B------:R1:W-:Y:S04]  /*1e130*/  STL.64 [R1+0x2e8], R146 ;  /* 0x0002e89201007387 */ /* 0x0003e80000100a00 */
[----:B------:R-:W3:Y:S04]  /*1e140*/  LDL.LU.64 R226, [R1+0x120] ;  /* 0x0001200001e27983 */ /* 0x000ee80000300a00 */
[----:B------:R1:W-:Y:S04]  /*1e150*/  LDGSTS.E [R139+0x30600], desc[UR22][R146.64], P2 ;  /* 0x30600000928b7fae */ /* 0x0003e800091a1016 */
[----:B------:R1:W-:Y:S04]  /*1e160*/  STL.64 [R1+0x368], R144 ;  /* 0x0003689001007387 */ /* 0x0003e80000100a00 */
[----:B------:R1:W-:Y:S01]  /*1e170*/  LDGSTS.E [R139+0x30a00], desc[UR22][R144.64], P2 ;  /* 0x30a00000908b7fae */ /* 0x0003e200091a1016 */
[----:B-----5:R-:W-:-:S05]  /*1e180*/  IADD3 R136, P3, PT, R228, R134, RZ ;  /* 0x00000086e4887210 */ /* 0x020fca0007f7e0ff */
[----:B------:R-:W-:Y:S02]  /*1e190*/  IMAD.X R137, R229, 0x1, R135, P3 ;  /* 0x00000001e5897824 */ /* 0x000fe400018e0687 */
[----:B------:R-:W5:Y:S01]  /*1e1a0*/  LDL.LU.64 R228, [R1+0xe0] ;  /* 0x0000e00001e47983 */ /* 0x000f620000300a00 */
[----:B-1----:R-:W-:-:S03]  /*1e1b0*/  IADD3 R146, P3, PT, R210, R134, RZ ;  /* 0x00000086d2927210 */ /* 0x002fc60007f7e0ff */
[----:B------:R4:W-:Y:S02]  /*1e1c0*/  LDGSTS.E [R139+0x30e00], desc[UR22][R136.64], P2 ;  /* 0x30e00000888b7fae */ /* 0x0009e400091a1016 */
[----:B------:R-:W-:Y:S01]  /*1e1d0*/  IMAD.X R147, R211, 0x1, R135, P3 ;  /* 0x00000001d3937824 */ /* 0x000fe200018e0687 */
[-C--:B------:R-:W-:Y:S01]  /*1e1e0*/  IADD3 R144, P3, PT, R232, R134.reuse, RZ ;  /* 0x00000086e8907210 */ /* 0x080fe20007f7e0ff */
[----:B------:R4:W-:Y:S03]  /*1e1f0*/  STL.64 [R1+0x3a0], R136 ;  /* 0x0003a08801007387 */ /* 0x0009e60000100a00 */
[----:B------:R-:W-:Y:S01]  /*1e200*/  IADD3.X R145, PT, PT, R233, R135, RZ, P3, !PT ;  /* 0x00000087e9917210 */ /* 0x000fe20001ffe4ff */
[----:B------:R2:W-:Y:S04]  /*1e210*/  LDGSTS.E [R139+0x31200], desc[UR22][R146.64], P2 ;  /* 0x31200000928b7fae */ /* 0x0005e800091a1016 */
[----:B------:R-:W5:Y:S04]  /*1e220*/  LDL.LU.64 R232, [R1+0x78] ;  /* 0x0000780001e87983 */ /* 0x000f680000300a00 */
[----:B------:R2:W-:Y:S04]  /*1e230*/  STL.64 [R1+0x3d8], R146 ;  /* 0x0003d89201007387 */ /* 0x0005e80000100a00 */
[----:B------:R1:W-:Y:S04]  /*1e240*/  STL.64 [R1+0x418], R144 ;  /* 0x0004189001007387 */ /* 0x0003e80000100a00 */
[----:B------:R1:W-:Y:S01]  /*1e250*/  LDGSTS.E [R139+0x31600], desc[UR22][R144.64], P2 ;  /* 0x31600000908b7fae */ /* 0x0003e200091a1016 */
[----:B----4-:R-:W-:-:S05]  /*1e260*/  IADD3 R136, P3, PT, R234, R134, RZ ;  /* 0x00000086ea887210 */ /* 0x010fca0007f7e0ff */
[----:B------:R-:W-:Y:S02]  /*1e270*/  IMAD.X R137, R235, 0x1, R135, P3 ;  /* 0x00000001eb897824 */ /* 0x000fe400018e0687 */
[----:B------:R-:W4:Y:S04]  /*1e280*/  LDL.LU.64 R234, [R1+0x38] ;  /* 0x0000380001ea7983 */ /* 0x000f280000300a00 */
[----:B------:R1:W-:Y:S04]  /*1e290*/  STL.64 [R1+0x450], R136 ;  /* 0x0004508801007387 */ /* 0x0003e80000100a00 */
[----:B------:R1:W-:Y:S01]  /*1e2a0*/  LDGSTS.E [R139+0x31a00], desc[UR22][R136.64], P2 ;  /* 0x31a00000888b7fae */ /* 0x0003e200091a1016 */
[----:B--2---:R-:W-:-:S05]  /*1e2b0*/  IADD3 R146, P3, PT, R214, R134, RZ ;  /* 0x00000086d6927210 */ /* 0x004fca0007f7e0ff */
[----:B------:R-:W-:Y:S01]  /*1e2c0*/  IMAD.X R147, R215, 0x1, R135, P3 ;  /* 0x00000001d7937824 */ /* 0x000fe200018e0687 */
[----:B-1----:R-:W-:-:S04]  /*1e2d0*/  IADD3 R144, P3, PT, R216, R134, RZ ;  /* 0x00000086d8907210 */ /* 0x002fc80007f7e0ff */
[----:B------:R3:W-:Y:S01]  /*1e2e0*/  LDGSTS.E [R139+0x31e00], desc[UR22][R146.64], P2 ;  /* 0x31e00000928b7fae */ /* 0x0007e200091a1016 */
[----:B------:R-:W-:-:S03]  /*1e2f0*/  IMAD.X R145, R217, 0x1, R135, P3 ;  /* 0x00000001d9917824 */ /* 0x000fc600018e0687 */
[----:B------:R3:W-:Y:S04]  /*1e300*/  STL.64 [R1+0x488], R146 ;  /* 0x0004889201007387 */ /* 0x0007e80000100a00 */
[----:B------:R-:W2:Y:S01]  /*1e310*/  LDL.LU.64 R208, [R1+0x620] ;  /* 0x0006200001d07983 */ /* 0x000ea20000300a00 */
[----:B------:R-:W-:-:S03]  /*1e320*/  IADD3 R136, P3, PT, R220, R134, RZ ;  /* 0x00000086dc887210 */ /* 0x000fc60007f7e0ff */
[----:B------:R1:W-:Y:S02]  /*1e330*/  LDGSTS.E [R139+0x32200], desc[UR22][R144.64], P2 ;  /* 0x32200000908b7fae */ /* 0x0003e400091a1016 */
[----:B------:R-:W-:Y:S02]  /*1e340*/  IMAD.X R137, R221, 0x1, R135, P3 ;  /* 0x00000001dd897824 */ /* 0x000fe400018e0687 */
[----:B------:R1:W-:Y:S04]  /*1e350*/  STL.64 [R1+0x4d0], R144 ;  /* 0x0004d09001007387 */ /* 0x0003e80000100a00 */
[----:B------:R5:W-:Y:S04]  /*1e360*/  STL.64 [R1+0x510], R136 ;  /* 0x0005108801007387 */ /* 0x000be80000100a00 */
[----:B------:R-:W2:Y:S04]  /*1e370*/  LDL.LU.64 R216, [R1+0x608] ;  /* 0x0006080001d87983 */ /* 0x000ea80000300a00 */
[----:B------:R-:W2:Y:S04]  /*1e380*/  LDL.LU.64 R220, [R1+0x5e8] ;  /* 0x0005e80001dc7983 */ /* 0x000ea80000300a00 */
[----:B------:R5:W-:Y:S01]  /*1e390*/  LDGSTS.E [R139+0x32600], desc[UR22][R136.64], P2 ;  /* 0x32600000888b7fae */ /* 0x000be200091a1016 */
[----:B---3--:R-:W-:-:S05]  /*1e3a0*/  IADD3 R146, P3, PT, R222, R134, RZ ;  /* 0x00000086de927210 */ /* 0x008fca0007f7e0ff */
[----:B------:R-:W-:Y:S02]  /*1e3b0*/  IMAD.X R147, R223, 0x1, R135, P3 ;  /* 0x00000001df937824 */ /* 0x000fe400018e0687 */
[----:B------:R-:W3:Y:S01]  /*1e3c0*/  LDL.LU.64 R222, [R1+0x5b8] ;  /* 0x0005b80001de7983 */ /* 0x000ee20000300a00 */
[----:B-1----:R-:W-:-:S03]  /*1e3d0*/  IADD3 R144, P3, PT, R226, R134, RZ ;  /* 0x00000086e2907210 */ /* 0x002fc60007f7e0ff */
[----:B------:R1:W-:Y:S02]  /*1e3e0*/  LDGSTS.E [R139+0x32a00], desc[UR22][R146.64], P2 ;  /* 0x32a00000928b7fae */ /* 0x0003e400091a1016 */
[----:B------:R-:W-:Y:S02]  /*1e3f0*/  IMAD.X R145, R227, 0x1, R135, P3 ;  /* 0x00000001e3917824 */ /* 0x000fe400018e0687 */
[----:B------:R1:W-:Y:S04]  /*1e400*/  STL.64 [R1+0x548], R146 ;  /* 0x0005489201007387 */ /* 0x0003e80000100a00 */
[----:B------:R4:W-:Y:S04]  /*1e410*/  STL.64 [R1+0x578], R144 ;  /* 0x0005789001007387 */ /* 0x0009e80000100a00 */
[----:B------:R-:W3:Y:S04]  /*1e420*/  LDL.LU.64 R210, [R1+0x598] ;  /* 0x0005980001d27983 */ /* 0x000ee80000300a00 */
[----:B------:R4:W-:Y:S01]  /*1e430*/  LDGSTS.E [R139+0x32e00], desc[UR22][R144.64], P2 ;  /* 0x32e00000908b7fae */ /* 0x0009e200091a1016 */
[----:B-----5:R-:W-:-:S05]  /*1e440*/  IADD3 R136, P3, PT, R228, R134, RZ ;  /* 0x00000086e4887210 */ /* 0x020fca0007f7e0ff */
[----:B------:R-:W-:-:S05]  /*1e450*/  IMAD.X R137, R229, 0x1, R135, P3 ;  /* 0x00000001e5897824 */ /* 0x000fca00018e0687 */
[----:B------:R5:W-:Y:S04]  /*1e460*/  STL.64 [R1+0x5c0], R136 ;  /* 0x0005c08801007387 */ /* 0x000be80000100a00 */
[----:B------:R-:W3:Y:S04]  /*1e470*/  LDL.LU.64 R226, [R1+0x540] ;  /* 0x0005400001e27983 */ /* 0x000ee80000300a00 */
[----:B------:R-:W3:Y:S01]  /*1e480*/  LDL.LU.64 R228, [R1+0x500] ;  /* 0x0005000001e47983 */ /* 0x000ee20000300a00 */
[----:B-1----:R-:W-:-:S03]  /*1e490*/  IADD3 R146, P3, PT, R232, R134, RZ ;  /* 0x00000086e8927210 */ /* 0x002fc60007f7e0ff */
[----:B------:R5:W-:Y:S01]  /*1e4a0*/  LDGSTS.E [R139+0x33200], desc[UR22][R136.64], P2 ;  /* 0x33200000888b7fae */ /* 0x000be200091a1016 */
[----:B------:R-:W-:-:S05]  /*1e4b0*/  IADD3.X R147, PT, PT, R233, R135, RZ, P3, !PT ;  /* 0x00000087e9937210 */ /* 0x000fca0001ffe4ff */
[----:B------:R-:W-:Y:S04]  /*1e4c0*/  STL.64 [R1+0x5f0], R146 ;  /* 0x0005f09201007387 */ /* 0x000fe80000100a00 */
[----:B------:R-:W-:Y:S01]  /*1e4d0*/  LDGSTS.E [R139+0x33600], desc[UR22][R146.64], P2 ;  /* 0x33600000928b7fae */ /* 0x000fe200091a1016 */
[----:B----4-:R-:W-:-:S05]  /*1e4e0*/  IADD3 R144, P3, PT, R234, R134, RZ ;  /* 0x00000086ea907210 */ /* 0x010fca0007f7e0ff */
[----:B------:R-:W-:Y:S01]  /*1e4f0*/  IMAD.X R145, R235, 0x1, R135, P3 ;  /* 0x00000001eb917824 */ /* 0x000fe200018e0687 */
[----:B-----5:R-:W-:-:S04]  /*1e500*/  IADD3 R136, P3, PT, R250, R134, RZ ;  /* 0x00000086fa887210 */ /* 0x020fc80007f7e0ff */
[----:B------:R-:W-:Y:S01]  /*1e510*/  STL.64 [R1+0x6b8], R144 ;  /* 0x0006b89001007387 */ /* 0x000fe20000100a00 */
[----:B------:R-:W-:-:S03]  /*1e520*/  IMAD.X R137, R251, 0x1, R135, P3 ;  /* 0x00000001fb897824 */ /* 0x000fc600018e0687 */
[----:B------:R-:W4:Y:S04]  /*1e530*/  LDL.LU.64 R214, [R1+0x3e0] ;  /* 0x0003e00001d67983 */ /* 0x000f280000300a00 */
[----:B------:R2:W-:Y:S04]  /*1e540*/  STL.64 [R1+0x6e0], R136 ;  /* 0x0006e08801007387 */ /* 0x0005e80000100a00 */
[----:B------:R-:W5:Y:S04]  /*1e550*/  LDL.LU.64 R232, [R1+0x3b0] ;  /* 0x0003b00001e87983 */ /* 0x000f680000300a00 */
[----:B------:R-:W5:Y:S04]  /*1e560*/  LDL.LU.64 R234, [R1+0x2e0] ;  /* 0x0002e00001ea7983 */ /* 0x000f680000300a00 */
[----:B------:R-:W-:Y:S04]  /*1e570*/  LDGSTS.E [R139+0x33a00], desc[UR22][R144.64], P2 ;  /* 0x33a00000908b7fae */ /* 0x000fe800091a1016 */
[----:B------:R2:W-:Y:S02]  /*1e580*/  LDGSTS.E [R139+0x33e00], desc[UR22][R136.64], P2 ;  /* 0x33e00000888b7fae */ /* 0x0005e400091a1016 */
[----:B--2---:R-:W-:-:S05]  /*1e590*/  IADD3 R136, P3, PT, R208, R134, RZ ;  /* 0x00000086d0887210 */ /* 0x004fca0007f7e0ff */
[----:B------:R-:W-:Y:S01]  /*1e5a0*/  IMAD.X R137, R209, 0x1, R135, P3 ;  /* 0x00000001d1897824 */ /* 0x000fe200018e0687 */
[----:B------:R-:W-:-:S04]  /*1e5b0*/  IADD3 R144, P3, PT, R216, R134, RZ ;  /* 0x00000086d8907210 */ /* 0x000fc80007f7e0ff */
[----:B------:R3:W-:Y:S01]  /*1e5c0*/  STL.64 [R1+0x268], R136 ;  /* 0x0002688801007387 */ /* 0x0007e20000100a00 */
[--C-:B------:R-:W-:Y:S01]  /*1e5d0*/  IMAD.X R145, R217, 0x1, R135.reuse, P3 ;  /* 0x00000001d9917824 */ /* 0x100fe200018e0687 */
[-C--:B------:R-:W-:Y:S02]  /*1e5e0*/  IADD3 R138, P3, PT, R220, R134.reuse, RZ ;  /* 0x00000086dc8a7210 */ /* 0x080fe40007f7e0ff */
[----:B------:R-:W2:Y:S03]  /*1e5f0*/  LDL.LU.64 R216, [R1+0x158] ;  /* 0x0001580001d87983 */ /* 0x000ea60000300a00 */
[----:B------:R-:W-:Y:S01]  /*1e600*/  IMAD.X R139, R221, 0x1, R135, P3 ;  /* 0x00000001dd8b7824 */ /* 0x000fe200018e0687 */
[----:B------:R3:W-:Y:S04]  /*1e610*/  LDGSTS.E [R140+0x30280], desc[UR22][R136.64], P2 ;  /* 0x30280000888c7fae */ /* 0x0007e800091a1016 */
[----:B------:R1:W-:Y:S04]  /*1e620*/  STL.64 [R1+0x2c0], R144 ;  /* 0x0002c09001007387 */ /* 0x0003e80000100a00 */
[----:B------:R-:W2:Y:S04]  /*1e630*/  LDL.LU.64 R220, [R1+0x118] ;  /* 0x0001180001dc7983 */ /* 0x000ea80000300a00 */
[----:B------:R1:W-:Y:S04]  /*1e640*/  STL.64 [R1+0x338], R138 ;  /* 0x0003388a01007387 */ /* 0x0003e80000100a00 */
[----:B------:R1:W-:Y:S01]  /*1e650*/  LDGSTS.E [R140+0x30680], desc[UR22][R144.64], P2 ;  /* 0x30680000908c7fae */ /* 0x0003e200091a1016 */
[----:B---3--:R-:W-:-:S03]  /*1e660*/  IADD3 R136, P3, PT, R222, R134, RZ ;  /* 0x00000086de887210 */ /* 0x008fc60007f7e0ff */
[----:B------:R3:W-:Y:S02]  /*1e670*/  LDGSTS.E [R140+0x30a80], desc[UR22][R138.64], P2 ;  /* 0x30a800008a8c7fae */ /* 0x0007e400091a1016 */
[----:B------:R-:W-:Y:S02]  /*1e680*/  IMAD.X R137, R223, 0x1, R135, P3 ;  /* 0x00000001df897824 */ /* 0x000fe400018e0687 */
[----:B------:R-:W2:Y:S01]  /*1e690*/  LDL.LU.64 R222, [R1+0xd8] ;  /* 0x0000d80001de7983 */ /* 0x000ea20000300a00 */
[----:B-1----:R-:W-:-:S03]  /*1e6a0*/  IADD3 R144, P3, PT, R210, R134, RZ ;  /* 0x00000086d2907210 */ /* 0x002fc60007f7e0ff */
[----:B------:R1:W-:Y:S02]  /*1e6b0*/  LDGSTS.E [R140+0x30e80], desc[UR22][R136.64], P2 ;  /* 0x30e80000888c7fae */ /* 0x0003e400091a1016 */
[----:B------:R-:W-:Y:S02]  /*1e6c0*/  IMAD.X R145, R211, 0x1, R135, P3 ;  /* 0x00000001d3917824 */ /* 0x000fe400018e0687 */
[----:B------:R1:W-:Y:S04]  /*1e6d0*/  STL.64 [R1+0x388], R136 ;  /* 0x0003888801007387 */ /* 0x0003e80000100a00 */
[----:B------:R4:W-:Y:S01]  /*1e6e0*/  LDGSTS.E [R140+0x31280], desc[UR22][R144.64], P2 ;  /* 0x31280000908c7fae */ /* 0x0009e200091a1016 */
[----:B---3--:R-:W-:-:S04]  /*1e6f0*/  IADD3 R138, P3, PT, R226, R134, RZ ;  /* 0x00000086e28a7210 */ /* 0x008fc80007f7e0ff */
[----:B------:R-:W-:Y:S02]  /*1e700*/  IADD3.X R139, PT, PT, R227, R135, RZ, P3, !PT ;  /* 0x00000087e38b7210 */ /* 0x000fe40001ffe4ff */
[----:B-1----:R-:W-:Y:S01]  /*1e710*/  IADD3 R136, P3, PT, R228, R134, RZ ;  /* 0x00000086e4887210 */ /* 0x002fe20007f7e0ff */
[----:B------:R-:W3:Y:S04]  /*1e720*/  LDL.LU.64 R226, [R1+0x70] ;  /* 0x0000700001e27983 */ /* 0x000ee80000300a00 */
[----:B------:R4:W-:Y:S01]  /*1e730*/  STL.64 [R1+0x3c0], R144 ;  /* 0x0003c09001007387 */ /* 0x0009e20000100a00 */
[----:B------:R-:W-:-:S03]  /*1e740*/  IMAD.X R137, R229, 0x1, R135, P3 ;  /* 0x00000001e5897824 */ /* 0x000fc600018e0687 */
[----:B------:R5:W-:Y:S04]  /*1e750*/  STL.64 [R1+0x3f0], R138 ;  /* 0x0003f08a01007387 */ /* 0x000be80000100a00 */
[----:B------:R-:W3:Y:S04]  /*1e760*/  LDL.LU.64 R228, [R1+0x30] ;  /* 0x0000300001e47983 */ /* 0x000ee80000300a00 */
[----:B------:R5:W-:Y:S04]  /*1e770*/  LDGSTS.E [R140+0x31680], desc[UR22][R138.64], P2 ;  /* 0x316800008a8c7fae */ /* 0x000be800091a1016 */
[----:B------:R1:W-:Y:S04]  /*1e780*/  STL.64 [R1+0x428], R136 ;  /* 0x0004288801007387 */ /* 0x0003e80000100a00 */
[----:B------:R1:W-:Y:S01]  /*1e790*/  LDGSTS.E [R140+0x31a80], desc[UR22][R136.64], P2 ;  /* 0x31a80000888c7fae */ /* 0x0003e200091a1016 */
[----:B----4-:R-:W-:-:S05]  /*1e7a0*/  IADD3 R144, P3, PT, R214, R134, RZ ;  /* 0x00000086d6907210 */ /* 0x010fca0007f7e0ff */
[----:B------:R-:W-:Y:S01]  /*1e7b0*/  IMAD.X R145, R215, 0x1, R135, P3 ;  /* 0x00000001d7917824 */ /* 0x000fe200018e0687 */
[----:B-----5:R-:W-:-:S04]  /*1e7c0*/  IADD3 R138, P3, PT, R232, R134, RZ ;  /* 0x00000086e88a7210 */ /* 0x020fc80007f7e0ff */
[----:B------:R2:W-:Y:S01]  /*1e7d0*/  LDGSTS.E [R140+0x31e80], desc[UR22][R144.64], P2 ;  /* 0x31e80000908c7fae */ /* 0x0005e200091a1016 */
[--C-:B------:R-:W-:Y:S01]  /*1e7e0*/  IMAD.X R139, R233, 0x1, R135.reuse, P3 ;  /* 0x00000001e98b7824 */ /* 0x100fe200018e0687 */
[-C--:B-1----:R-:W-:Y:S02]  /*1e7f0*/  IADD3 R136, P3, PT, R234, R134.reuse, RZ ;  /* 0x00000086ea887210 */ /* 0x082fe40007f7e0ff */
[----:B------:R2:W-:Y:S03]  /*1e800*/  STL.64 [R1+0x470], R144 ;  /* 0x0004709001007387 */ /* 0x0005e60000100a00 */
[----:B------:R-:W-:Y:S01]  /*1e810*/  IMAD.X R137, R235, 0x1, R135, P3 ;  /* 0x00000001eb897824 */ /* 0x000fe200018e0687 */
[----:B------:R-:W4:Y:S04]  /*1e820*/  LDL.LU.64 R208, [R1+0x678] ;  /* 0x0006780001d07983 */ /* 0x000f280000300a00 */
[----:B------:R1:W-:Y:S04]  /*1e830*/  STL.64 [R1+0x4b0], R138 ;  /* 0x0004b08a01007387 */ /* 0x0003e80000100a00 */
[----:B------:R5:W-:Y:S04]  /*1e840*/  STL.64 [R1+0x4d8], R136 ;  /* 0x0004d88801007387 */ /* 0x000be80000100a00 */
[----:B------:R-:W4:Y:S04]  /*1e850*/  LDL.LU.64 R232, [R1+0x630] ;  /* 0x0006300001e87983 */ /* 0x000f280000300a00 */
[----:B------:R-:W4:Y:S04]  /*1e860*/  LDL.LU.64 R234, [R1+0x618] ;  /* 0x0006180001ea7983 */ /* 0x000f280000300a00 */
[----:B------:R1:W-:Y:S04]  /*1e870*/  LDGSTS.E [R140+0x32280], desc[UR22][R138.64], P2 ;  /* 0x322800008a8c7fae */ /* 0x0003e800091a1016 */
        /* <DEDUP_REMOVED lines=13> */
[----:B------:R5:W-:Y:S04]  /*1e950*/  STL.64 [R1+0x5a0], R136 ;  /* 0x0005a08801007387 */ /* 0x000be80000100a00 */
[----:B------:R-:W2:Y:S04]  /*1e960*/  LDL.LU.64 R210, [R1+0x5b0] ;  /* 0x0005b00001d27983 */ /* 0x000ea80000300a00 */
[----:B------:R-:W2:Y:S04]  /*1e970*/  LDL.LU.64 R222, [R1+0x590] ;  /* 0x0005900001de7983 */ /* 0x000ea80000300a00 */
[----:B------:R5:W-:Y:S01]  /*1e980*/  LDGSTS.E [R140+0x33280], desc[UR22][R136.64], P2 ;  /* 0x33280000888c7fae */ /* 0x000be200091a1016 */
[----:B---3--:R-:W-:-:S04]  /*1e990*/  IADD3 R144, P3, PT, R226, R134, RZ ;  /* 0x00000086e2907210 */ /* 0x008fc80007f7e0ff */
[----:B------:R-:W-:Y:S02]  /*1e9a0*/  IADD3.X R145, PT, PT, R227, R135, RZ, P3, !PT ;  /* 0x00000087e3917210 */ /* 0x000fe40001ffe4ff */
[----:B-1----:R-:W-:-:S03]  /*1e9b0*/  IADD3 R138, P3, PT, R228, R134, RZ ;  /* 0x00000086e48a7210 */ /* 0x002fc60007f7e0ff */
[----:B------:R-:W-:Y:S02]  /*1e9c0*/  STL.64 [R1+0x5b8], R144 ;  /* 0x0005b89001007387 */ /* 0x000fe40000100a00 */
[--C-:B------:R-:W-:Y:S01]  /*1e9d0*/  IMAD.X R139, R229, 0x1, R135.reuse, P3 ;  /* 0x00000001e58b7824 */ /* 0x100fe200018e0687 */
[----:B-----5:R-:W-:Y:S01]  /*1e9e0*/  IADD3 R136, P3, PT, R248, R134, RZ ;  /* 0x00000086f8887210 */ /* 0x020fe20007f7e0ff */
[----:B------:R-:W-:Y:S04]  /*1e9f0*/  LDGSTS.E [R140+0x33680], desc[UR22][R144.64], P2 ;  /* 0x33680000908c7fae */ /* 0x000fe800091a1016 */
[----:B------:R-:W-:Y:S01]  /*1ea00*/  STL.64 [R1+0x5c8], R138 ;  /* 0x0005c88a01007387 */ /* 0x000fe20000100a00 */
[----:B------:R-:W-:-:S03]  /*1ea10*/  IMAD.X R137, R249, 0x1, R135, P3 ;  /* 0x00000001f9897824 */ /* 0x000fc600018e0687 */
[----:B------:R-:W3:Y:S04]  /*1ea20*/  LDL.LU.64 R214, [R1+0x558] ;  /* 0x0005580001d67983 */ /* 0x000ee80000300a00 */
[----:B------:R4:W-:Y:S04]  /*1ea30*/  STL.64 [R1+0x608], R136 ;  /* 0x0006088801007387 */ /* 0x0009e80000100a00 */
[----:B------:R-:W5:Y:S04]  /*1ea40*/  LDL.LU.64 R226, [R1+0x528] ;  /* 0x0005280001e27983 */ /* 0x000f680000300a00 */
[----:B------:R-:W-:Y:S04]  /*1ea50*/  LDGSTS.E [R140+0x33a80], desc[UR22][R138.64], P2 ;  /* 0x33a800008a8c7fae */ /* 0x000fe800091a1016 */
[----:B------:R4:W-:Y:S04]  /*1ea60*/  LDGSTS.E [R140+0x33e80], desc[UR22][R136.64], P2 ;  /* 0x33e80000888c7fae */ /* 0x0009e800091a1016 */
[----:B------:R-:W5:Y:S01]  /*1ea70*/  LDL.LU.64 R228, [R1+0x3d0] ;  /* 0x0003d00001e47983 */ /* 0x000f620000300a00 */
[----:B----4-:R-:W-:-:S05]  /*1ea80*/  IADD3 R136, P3, PT, R208, R134, RZ ;  /* 0x00000086d0887210 */ /* 0x010fca0007f7e0ff */
[----:B------:R-:W-:Y:S01]  /*1ea90*/  IMAD.X R137, R209, 0x1, R135, P3 ;  /* 0x00000001d1897824 */ /* 0x000fe200018e0687 */
[----:B------:R-:W-:-:S04]  /*1eaa0*/  IADD3 R144, P3, PT, R232, R134, RZ ;  /* 0x00000086e8907210 */ /* 0x000fc80007f7e0ff */
[----:B------:R2:W-:Y:S01]  /*1eab0*/  STL.64 [R1+0x250], R136 ;  /* 0x0002508801007387 */ /* 0x0005e20000100a00 */
[--C-:B------:R-:W-:Y:S01]  /*1eac0*/  IMAD.X R145, R233, 0x1, R135.reuse, P3 ;  /* 0x00000001e9917824 */ /* 0x100fe200018e0687 */
[-C--:B------:R-:W-:Y:S02]  /*1ead0*/  IADD3 R138, P3, PT, R234, R134.reuse, RZ ;  /* 0x00000086ea8a7210 */ /* 0x080fe40007f7e0ff */
[----:B------:R-:W4:Y:S03]  /*1eae0*/  LDL.LU.64 R232, [R1+0x150] ;  /* 0x0001500001e87983 */ /* 0x000f260000300a00 */
[----:B------:R-:W-:Y:S01]  /*1eaf0*/  IMAD.X R139, R235, 0x1, R135, P3 ;  /* 0x00000001eb8b7824 */ /* 0x000fe200018e0687 */
[----:B------:R1:W-:Y:S04]  /*1eb00*/  STL.64 [R1+0x2a0], R144 ;  /* 0x0002a09001007387 */ /* 0x0003e80000100a00 */
[----:B------:R-:W4:Y:S04]  /*1eb10*/  LDL.LU.64 R234, [R1+0x110] ;  /* 0x0001100001ea7983 */ /* 0x000f280000300a00 */
[----:B------:R2:W-:Y:S04]  /*1eb20*/  LDGSTS.E [R141+0x30300], desc[UR22][R136.64], P2 ;  /* 0x30300000888d7fae */ /* 0x0005e800091a1016 */
[----:B------:R1:W-:Y:S04]  /*1eb30*/  STL.64 [R1+0x308], R138 ;  /* 0x0003088a01007387 */ /* 0x0003e80000100a00 */
[----:B------:R1:W-:Y:S01]  /*1eb40*/  LDGSTS.E [R141+0x30700], desc[UR22][R144.64], P2 ;  /* 0x30700000908d7fae */ /* 0x0003e200091a1016 */
[----:B--2---:R-:W-:-:S03]  /*1eb50*/  IADD3 R136, P3, PT, R216, R134, RZ ;  /* 0x00000086d8887210 */ /* 0x004fc60007f7e0ff */
[----:B------:R2:W-:Y:S02]  /*1eb60*/  LDGSTS.E [R141+0x30b00], desc[UR22][R138.64], P2 ;  /* 0x30b000008a8d7fae */ /* 0x0005e400091a1016 */
[----:B------:R-:W-:Y:S02]  /*1eb70*/  IMAD.X R137, R217, 0x1, R135, P3 ;  /* 0x00000001d9897824 */ /* 0x000fe400018e0687 */
[----:B------:R-:W4:Y:S01]  /*1eb80*/  LDL.LU.64 R216, [R1+0xd0] ;  /* 0x0000d00001d87983 */ /* 0x000f220000300a00 */
[----:B-1----:R-:W-:-:S03]  /*1eb90*/  IADD3 R144, P3, PT, R220, R134, RZ ;  /* 0x00000086dc907210 */ /* 0x002fc60007f7e0ff */
[----:B------:R1:W-:Y:S02]  /*1eba0*/  LDGSTS.E [R141+0x30f00], desc[UR22][R136.64], P2 ;  /* 0x30f00000888d7fae */ /* 0x0003e400091a1016 */
[----:B------:R-:W-:Y:S02]  /*1ebb0*/  IMAD.X R145, R221, 0x1, R135, P3 ;  /* 0x00000001dd917824 */ /* 0x000fe400018e0687 */
[----:B------:R1:W-:Y:S04]  /*1ebc0*/  STL.64 [R1+0x370], R136 ;  /* 0x0003708801007387 */ /* 0x0003e80000100a00 */
[----:B------:R-:W4:Y:S01]  /*1ebd0*/  LDL.LU.64 R220, [R1+0x68] ;  /* 0x0000680001dc7983 */ /* 0x000f220000300a00 */
[----:B--2---:R-:W-:-:S03]  /*1ebe0*/  IADD3 R138, P3, PT, R210, R134, RZ ;  /* 0x00000086d28a7210 */ /* 0x004fc60007f7e0ff */
[----:B------:R3:W-:Y:S01]  /*1ebf0*/  LDGSTS.E [R141+0x31300], desc[UR22][R144.64], P2 ;  /* 0x31300000908d7fae */ /* 0x0007e200091a1016 */
[----:B------:R-:W-:Y:S02]  /*1ec00*/  IADD3.X R139, PT, PT, R211, R135, RZ, P3, !PT ;  /* 0x00000087d38b7210 */ /* 0x000fe40001ffe4ff */
[-C--:B-1----:R-:W-:Y:S01]  /*1ec10*/  IADD3 R136, P3, PT, R222, R134.reuse, RZ ;  /* 0x00000086de887210 */ /* 0x082fe20007f7e0ff */
[----:B------:R3:W-:Y:S04]  /*1ec20*/  STL.64 [R1+0x3b0], R144 ;  /* 0x0003b09001007387 */ /* 0x0007e80000100a00 */
[----:B------:R-:W-:Y:S01]  /*1ec30*/  IMAD.X R137, R223, 0x1, R135, P3 ;  /* 0x00000001df897824 */ /* 0x000fe200018e0687 */
[----:B------:R5:W-:Y:S04]  /*1ec40*/  LDGSTS.E [R141+0x31700], desc[UR22][R138.64], P2 ;  /* 0x317000008a8d7fae */ /* 0x000be800091a1016 */
[----:B------:R-:W2:Y:S04]  /*1ec50*/  LDL.LU.64 R222, [R1+0x28] ;  /* 0x0000280001de7983 */ /* 0x000ea80000300a00 */
[----:B------:R5:W-:Y:S04]  /*1ec60*/  STL.64 [R1+0x3e0], R138 ;  /* 0x0003e08a01007387 */ /* 0x000be80000100a00 */
[----:B------:R1:W-:Y:S04]  /*1ec70*/  STL.64 [R1+0x410], R136 ;  /* 0x0004108801007387 */ /* 0x0003e80000100a00 */
[----:B------:R1:W-:Y:S01]  /*1ec80*/  LDGSTS.E [R141+0x31b00], desc[UR22][R136.64], P2 ;  /* 0x31b00000888d7fae */ /* 0x0003e200091a1016 */
[----:B---3--:R-:W-:-:S05]  /*1ec90*/  IADD3 R144, P3, PT, R214, R134, RZ ;  /* 0x00000086d6907210 */ /* 0x008fca0007f7e0ff */
[----:B------:R-:W-:Y:S01]  /*1eca0*/  IMAD.X R145, R215, 0x1, R135, P3 ;  /* 0x00000001d7917824 */ /* 0x000fe200018e0687 */
[----:B-----5:R-:W-:-:S04]  /*1ecb0*/  IADD3 R138, P3, PT, R226, R134, RZ ;  /* 0x00000086e28a7210 */ /* 0x020fc80007f7e0ff */
[----:B------:R4:W-:Y:S01]  /*1ecc0*/  STL.64 [R1+0x448], R144 ;  /* 0x0004489001007387 */ /* 0x0009e20000100a00 */
[----:B------:R-:W-:-:S03]  /*1ecd0*/  IMAD.X R139, R227, 0x1, R135, P3 ;  /* 0x00000001e38b7824 */ /* 0x000fc600018e0687 */
[----:B------:R4:W-:Y:S04]  /*1ece0*/  LDGSTS.E [R141+0x31f00], desc[UR22][R144.64], P2 ;  /* 0x31f00000908d7fae */ /* 0x0009e800091a1016 */
        /* <DEDUP_REMOVED lines=8> */
[----:B----4-:R-:W-:-:S05]  /*1ed70*/  IADD3 R144, P3, PT, R232, R134, RZ ;  /* 0x00000086e8907210 */ /* 0x010fca0007f7e0ff */
[----:B------:R-:W-:Y:S02]  /*1ed80*/  IMAD.X R145, R233, 0x1, R135, P3 ;  /* 0x00000001e9917824 */ /* 0x000fe400018e0687 */
[----:B------:R-:W4:Y:S01]  /*1ed90*/  LDL.LU.64 R232, [R1+0x680] ;  /* 0x0006800001e87983 */ /* 0x000f220000300a00 */
[----:B-1----:R-:W-:-:S03]  /*1eda0*/  IADD3 R138, P3, PT, R234, R134, RZ ;  /* 0x00000086ea8a7210 */ /* 0x002fc60007f7e0ff */
[----:B------:R1:W-:Y:S02]  /*1edb0*/  STL.64 [R1+0x500], R144 ;  /* 0x0005009001007387 */ /* 0x0003e40000100a00 */
[----:B------:R-:W-:Y:S02]  /*1edc0*/  IMAD.X R139, R235, 0x1, R135, P3 ;  /* 0x00000001eb8b7824 */ /* 0x000fe400018e0687 */
[----:B------:R1:W-:Y:S04]  /*1edd0*/  LDGSTS.E [R141+0x32b00], desc[UR22][R144.64], P2 ;  /* 0x32b00000908d7fae */ /* 0x0003e800091a1016 */
[----:B------:R-:W4:Y:S04]  /*1ede0*/  LDL.LU.64 R234, [R1+0x650] ;  /* 0x0006500001ea7983 */ /* 0x000f280000300a00 */
[----:B------:R2:W-:Y:S04]  /*1edf0*/  STL.64 [R1+0x528], R138 ;  /* 0x0005288a01007387 */ /* 0x0005e80000100a00 */
[----:B------:R2:W-:Y:S01]  /*1ee00*/  LDGSTS.E [R141+0x32f00], desc[UR22][R138.64], P2 ;  /* 0x32f000008a8d7fae */ /* 0x0005e200091a1016 */
[----:B-----5:R-:W-:-:S05]  /*1ee10*/  IADD3 R136, P3, PT, R216, R134, RZ ;  /* 0x00000086d8887210 */ /* 0x020fca0007f7e0ff */
[----:B------:R-:W-:-:S05]  /*1ee20*/  IMAD.X R137, R217, 0x1, R135, P3 ;  /* 0x00000001d9897824 */ /* 0x000fca00018e0687 */
[----:B------:R5:W-:Y:S01]  /*1ee30*/  STL.64 [R1+0x570], R136 ;  /* 0x0005708801007387 */ /* 0x000be20000100a00 */
[----:B-1----:R-:W-:-:S03]  /*1ee40*/  IADD3 R144, P3, PT, R220, R134, RZ ;  /* 0x00000086dc907210 */ /* 0x002fc60007f7e0ff */
[----:B------:R-:W4:Y:S01]  /*1ee50*/  LDL.LU.64 R204, [R1+0x628] ;  /* 0x0006280001cc7983 */ /* 0x000f220000300a00 */
[----:B------:R-:W-:-:S03]  /*1ee60*/  IADD3.X R145, PT, PT, R221, R135, RZ, P3, !PT ;  /* 0x00000087dd917210 */ /* 0x000fc60001ffe4ff */
[----:B------:R-:W4:Y:S04]  /*1ee70*/  LDL.LU.64 R208, [R1+0x610] ;  /* 0x0006100001d07983 */ /* 0x000f280000300a00 */
[----:B------:R5:W-:Y:S04]  /*1ee80*/  LDGSTS.E [R141+0x33300], desc[UR22][R136.64], P2 ;  /* 0x33300000888d7fae */ /* 0x000be800091a1016 */
[----:B------:R-:W4:Y:S01]  /*1ee90*/  LDL.LU.64 R210, [R1+0x5f8] ;  /* 0x0005f80001d27983 */ /* 0x000f220000300a00 */
[----:B--2---:R-:W-:-:S03]  /*1eea0*/  IADD3 R138, P3, PT, R222, R134, RZ ;  /* 0x00000086de8a7210 */ /* 0x004fc60007f7e0ff */
[----:B------:R-:W-:Y:S02]  /*1eeb0*/  STL.64 [R1+0x590], R144 ;  /* 0x0005909001007387 */ /* 0x000fe40000100a00 */
[--C-:B------:R-:W-:Y:S01]  /*1eec0*/  IMAD.X R139, R223, 0x1, R135.reuse, P3 ;  /* 0x00000001df8b7824 */ /* 0x100fe200018e0687 */
[----:B-----5:R-:W-:Y:S01]  /*1eed0*/  IADD3 R136, P3, PT, R246, R134, RZ ;  /* 0x00000086f6887210 */ /* 0x020fe20007f7e0ff */
[----:B------:R-:W-:Y:S04]  /*1eee0*/  LDGSTS.E [R141+0x33700], desc[UR22][R144.64], P2 ;  /* 0x33700000908d7fae */ /* 0x000fe800091a1016 */
[----:B------:R-:W-:Y:S01]  /*1eef0*/  STL.64 [R1+0x5e8], R138 ;  /* 0x0005e88a01007387 */ /* 0x000fe20000100a00 */
[----:B------:R-:W-:-:S03]  /*1ef00*/  IMAD.X R137, R247, 0x1, R135, P3 ;  /* 0x00000001f7897824 */ /* 0x000fc600018e0687 */
[----:B------:R-:W2:Y:S04]  /*1ef10*/  LDL.LU.64 R214, [R1+0x5d0] ;  /* 0x0005d00001d67983 */ /* 0x000ea80000300a00 */
[----:B------:R-:W-:Y:S04]  /*1ef20*/  LDGSTS.E [R141+0x33b00], desc[UR22][R138.64], P2 ;  /* 0x33b000008a8d7fae */ /* 0x000fe800091a1016 */
[----:B------:R3:W-:Y:S04]  /*1ef30*/  STL.64 [R1+0x678], R136 ;  /* 0x0006788801007387 */ /* 0x0007e80000100a00 */
[----:B------:R-:W5:Y:S04]  /*1ef40*/  LDL.LU.64 R216, [R1+0x5a8] ;  /* 0x0005a80001d87983 */ /* 0x000f680000300a00 */
[----:B------:R3:W-:Y:S04]  /*1ef50*/  LDGSTS.E [R141+0x33f00], desc[UR22][R136.64], P2 ;  /* 0x33f00000888d7fae */ /* 0x0007e800091a1016 */
[----:B------:R-:W5:Y:S01]  /*1ef60*/  LDL.LU.64 R220, [R1+0x588] ;  /* 0x0005880001dc7983 */ /* 0x000f620000300a00 */
[----:B---3--:R-:W-:-:S05]  /*1ef70*/  IADD3 R136, P3, PT, R226, R134, RZ ;  /* 0x00000086e2887210 */ /* 0x008fca0007f7e0ff */
[----:B------:R-:W-:-:S05]  /*1ef80*/  IMAD.X R137, R227, 0x1, R135, P3 ;  /* 0x00000001e3897824 */ /* 0x000fca00018e0687 */
[----:B------:R1:W-:Y:S04]  /*1ef90*/  STL.64 [R1+0x258], R136 ;  /* 0x0002588801007387 */ /* 0x0003e80000100a00 */
[----:B------:R-:W3:Y:S01]  /*1efa0*/  LDL.LU.64 R222, [R1+0x568] ;  /* 0x0005680001de7983 */ /* 0x000ee20000300a00 */
[----:B------:R-:W-:-:S03]  /*1efb0*/  IADD3 R140, P3, PT, R228, R134, RZ ;  /* 0x00000086e48c7210 */ /* 0x000fc60007f7e0ff */
[----:B------:R-:W3:Y:S02]  /*1efc0*/  LDL.LU.64 R226, [R1+0x520] ;  /* 0x0005200001e27983 */ /* 0x000ee40000300a00 */
[----:B------:R-:W-:Y:S02]  /*1efd0*/  IMAD.X R141, R229, 0x1, R135, P3 ;  /* 0x00000001e58d7824 */ /* 0x000fe400018e0687 */
[----:B------:R1:W-:Y:S04]  /*1efe0*/  LDGSTS.E [R142+0x30380], desc[UR22][R136.64], P2 ;  /* 0x30380000888e7fae */ /* 0x0003e800091a1016 */
[----:B------:R-:W3:Y:S04]  /*1eff0*/  LDL.LU.64 R228, [R1+0xc8] ;  /* 0x0000c80001e47983 */ /* 0x000ee80000300a00 */
[----:B------:R1:W-:Y:S04]  /*1f000*/  STL.64 [R1+0x298], R140 ;  /* 0x0002988c01007387 */ /* 0x0003e80000100a00 */
[----:B------:R1:W-:Y:S01]  /*1f010*/  LDGSTS.E [R142+0x30780], desc[UR22][R140.64], P2 ;  /* 0x307800008c8e7fae */ /* 0x0003e200091a1016 */
[----:B----4-:R-:W-:-:S05]  /*1f020*/  IADD3 R138, P3, PT, R232, R134, RZ ;  /* 0x00000086e88a7210 */ /* 0x010fca0007f7e0ff */
[----:B------:R-:W-:Y:S01]  /*1f030*/  IMAD.X R139, R233, 0x1, R135, P3 ;  /* 0x00000001e98b7824 */ /* 0x000fe200018e0687 */
[----:B-1----:R-:W-:-:S04]  /*1f040*/  IADD3 R136, P3, PT, R234, R134, RZ ;  /* 0x00000086ea887210 */ /* 0x002fc80007f7e0ff */
[----:B------:R1:W-:Y:S01]  /*1f050*/  STL.64 [R1+0x2e0], R138 ;  /* 0x0002e08a01007387 */ /* 0x0003e20000100a00 */
[----:B------:R-:W-:-:S03]  /*1f060*/  IMAD.X R137, R235, 0x1, R135, P3 ;  /* 0x00000001eb897824 */ /* 0x000fc600018e0687 */
[----:B------:R-:W4:Y:S04]  /*1f070*/  LDL.LU.64 R232, [R1+0x60] ;  /* 0x0000600001e87983 */ /* 0x000f280000300a00 */
[----:B------:R1:W-:Y:S04]  /*1f080*/  STL.64 [R1+0x360], R136 ;  /* 0x0003608801007387 */ /* 0x0003e80000100a00 */
[----:B------:R-:W4:Y:S04]  /*1f090*/  LDL.LU.64 R234, [R1+0x20] ;  /* 0x0000200001ea7983 */ /* 0x000f280000300a00 */
[----:B------:R1:W-:Y:S04]  /*1f0a0*/  LDGSTS.E [R142+0x30b80], desc[UR22][R138.64], P2 ;  /* 0x30b800008a8e7fae */ /* 0x0003e800091a1016 */
[----:B------:R1:W-:Y:S01]  /*1f0b0*/  LDGSTS.E [R142+0x30f80], desc[UR22][R136.64], P2 ;  /* 0x30f80000888e7fae */ /* 0x0003e200091a1016 */
[----:B------:R-:W-:-:S05]  /*1f0c0*/  IADD3 R140, P3, PT, R204, R134, RZ ;  /* 0x00000086cc8c7210 */ /* 0x000fca0007f7e0ff */
[----:B------:R-:W-:Y:S01]  /*1f0d0*/  IMAD.X R141, R205, 0x1, R135, P3 ;  /* 0x00000001cd8d7824 */ /* 0x000fe200018e0687 */
[----:B-1----:R-:W-:-:S04]  /*1f0e0*/  IADD3 R138, P3, PT, R208, R134, RZ ;  /* 0x00000086d08a7210 */ /* 0x002fc80007f7e0ff */
[----:B------:R-:W-:Y:S01]  /*1f0f0*/  IADD3.X R139, PT, PT, R209, R135, RZ, P3, !PT ;  /* 0x00000087d18b7210 */ /* 0x000fe20001ffe4ff */
[----:B------:R2:W-:Y:S01]  /*1f100*/  LDGSTS.E [R142+0x31380], desc[UR22][R140.64], P2 ;  /* 0x313800008c8e7fae */ /* 0x0005e200091a1016 */
[----:B------:R-:W-:-:S03]  /*1f110*/  IADD3 R136, P3, PT, R210, R134, RZ ;  /* 0x00000086d2887210 */ /* 0x000fc60007f7e0ff */
[----:B------:R2:W-:Y:S02]  /*1f120*/  STL.64 [R1+0x390], R140 ;  /* 0x0003908c01007387 */ /* 0x0005e40000100a00 */
[----:B------:R-:W-:Y:S02]  /*1f130*/  IMAD.X R137, R211, 0x1, R135, P3 ;  /* 0x00000001d3897824 */ /* 0x000fe400018e0687 */
[----:B------:R5:W-:Y:S04]  /*1f140*/  STL.64 [R1+0x3d0], R138 ;  /* 0x0003d08a01007387 */ /* 0x000be80000100a00 */
[----:B------:R5:W-:Y:S01]  /*1f150*/  LDGSTS.E [R142+0x31780], desc[UR22][R138.64], P2 ;  /* 0x317800008a8e7fae */ /* 0x000be200091a1016 */
[----:B--2---:R-:W-:-:S03]  /*1f160*/  IADD3 R140, P3, PT, R214, R134, RZ ;  /* 0x00000086d68c7210 */ /* 0x004fc60007f7e0ff */
[----:B------:R1:W-:Y:S02]  /*1f170*/  STL.64 [R1+0x3f8], R136 ;  /* 0x0003f88801007387 */ /* 0x0003e40000100a00 */
[----:B------:R-:W-:Y:S02]  /*1f180*/  IMAD.X R141, R215, 0x1, R135, P3 ;  /* 0x00000001d78d7824 */ /* 0x000fe400018e0687 */
[----:B------:R1:W-:Y:S01]  /*1f190*/  LDGSTS.E [R142+0x31b80], desc[UR22][R136.64], P2 ;  /* 0x31b80000888e7fae */ /* 0x0003e200091a1016 */
[----:B-----5:R-:W-:-:S03]  /*1f1a0*/  IADD3 R138, P3, PT, R216, R134, RZ ;  /* 0x00000086d88a7210 */ /* 0x020fc60007f7e0ff */
[----:B------:R3:W-:Y:S02]  /*1f1b0*/  STL.64 [R1+0x438], R140 ;  /* 0x0004388c01007387 */ /* 0x0007e40000100a00 */
[----:B------:R-:W-:Y:S02]  /*1f1c0*/  IMAD.X R139, R217, 0x1, R135, P3 ;  /* 0x00000001d98b7824 */ /* 0x000fe400018e0687 */
[----:B------:R3:W-:Y:S01]  /*1f1d0*/  LDGSTS.E [R142+0x31f80], desc[UR22][R140.64], P2 ;  /* 0x31f800008c8e7fae */ /* 0x0007e200091a1016 */
[----:B-1----:R-:W-:-:S03]  /*1f1e0*/  IADD3 R136, P3, PT, R220, R134, RZ ;  /* 0x00000086dc887210 */ /* 0x002fc60007f7e0ff */
[----:B------:R1:W-:Y:S02]  /*1f1f0*/  STL.64 [R1+0x478], R138 ;  /* 0x0004788a01007387 */ /* 0x0003e40000100a00 */
[----:B------:R-:W-:Y:S02]  /*1f200*/  IMAD.X R137, R221, 0x1, R135, P3 ;  /* 0x00000001dd897824 */ /* 0x000fe400018e0687 */
[----:B------:R1:W-:Y:S04]  /*1f210*/  LDGSTS.E [R142+0x32380], desc[UR22][R138.64], P2 ;  /* 0x323800008a8e7fae */ /* 0x0003e800091a1016 */
[----:B------:R2:W-:Y:S04]  /*1f220*/  STL.64 [R1+0x4b8], R136 ;  /* 0x0004b88801007387 */ /* 0x0005e80000100a00 */
[----:B------:R2:W-:Y:S01]  /*1f230*/  LDGSTS.E [R142+0x32780], desc[UR22][R136.64], P2 ;  /* 0x32780000888e7fae */ /* 0x0005e200091a1016 */
[----:B---3--:R-:W-:-:S05]  /*1f240*/  IADD3 R140, P3, PT, R222, R134, RZ ;  /* 0x00000086de8c7210 */ /* 0x008fca0007f7e0ff */
[----:B------:R-:W-:Y:S01]  /*1f250*/  IMAD.X R141, R223, 0x1, R135, P3 ;  /* 0x00000001df8d7824 */ /* 0x000fe200018e0687 */
[----:B-1----:R-:W-:-:S04]  /*1f260*/  IADD3 R138, P3, PT, R226, R134, RZ ;  /* 0x00000086e28a7210 */ /* 0x002fc80007f7e0ff */
[----:B------:R4:W-:Y:S01]  /*1f270*/  LDGSTS.E [R142+0x32b80], desc[UR22][R140.64], P2 ;  /* 0x32b800008c8e7fae */ /* 0x0009e200091a1016 */
[--C-:B------:R-:W-:Y:S01]  /*1f280*/  IMAD.X R139, R227, 0x1, R135.reuse, P3 ;  /* 0x00000001e38b7824 */ /* 0x100fe200018e0687 */
[-C--:B--2---:R-:W-:Y:S02]  /*1f290*/  IADD3 R136, P3, PT, R228, R134.reuse, RZ ;  /* 0x00000086e4887210 */ /* 0x084fe40007f7e0ff */
[----:B------:R4:W-:Y:S03]  /*1f2a0*/  STL.64 [R1+0x4e0], R140 ;  /* 0x0004e08c01007387 */ /* 0x0009e60000100a00 */
[----:B------:R-:W-:Y:S01]  /*1f2b0*/  IMAD.X R137, R229, 0x1, R135, P3 ;  /* 0x00000001e5897824 */ /* 0x000fe200018e0687 */
[----:B------:R1:W-:Y:S04]  /*1f2c0*/  STL.64 [R1+0x518], R138 ;  /* 0x0005188a01007387 */ /* 0x0003e80000100a00 */
[----:B------:R1:W-:Y:S04]  /*1f2d0*/  LDGSTS.E [R142+0x32f80], desc[UR22][R138.64], P2 ;  /* 0x32f800008a8e7fae */ /* 0x0003e800091a1016 */
[----:B------:R2:W-:Y:S04]  /*1f2e0*/  STL.64 [R1+0x558], R136 ;  /* 0x0005588801007387 */ /* 0x0005e80000100a00 */
[----:B------:R2:W-:Y:S01]  /*1f2f0*/  LDGSTS.E [R142+0x33380], desc[UR22][R136.64], P2 ;  /* 0x33380000888e7fae */ /* 0x0005e200091a1016 */
[----:B------:R-:W-:Y:S01]  /*1f300*/  UMOV UR6, URZ ;  /* 0x000000ff00067c82 */ /* 0x000fe20008000000 */
[----:B----4-:R-:W-:-:S04]  /*1f310*/  IADD3 R140, P3, PT, R232, R134, RZ ;  /* 0x00000086e88c7210 */ /* 0x010fc80007f7e0ff */
[----:B------:R-:W-:Y:S02]  /*1f320*/  IADD3.X R141, PT, PT, R233, R135, RZ, P3, !PT ;  /* 0x00000087e98d7210 */ /* 0x000fe40001ffe4ff */
[----:B-1----:R-:W-:-:S03]  /*1f330*/  IADD3 R138, P3, PT, R234, R134, RZ ;  /* 0x00000086ea8a7210 */ /* 0x002fc60007f7e0ff */
[----:B------:R1:W-:Y:S02]  /*1f340*/  LDGSTS.E [R142+0x33780], desc[UR22][R140.64], P2 ;  /* 0x337800008c8e7fae */ /* 0x0003e400091a1016 */
[--C-:B------:R-:W-:Y:S01]  /*1f350*/  IMAD.X R139, R235, 0x1, R135.reuse, P3 ;  /* 0x00000001eb8b7824 */ /* 0x100fe200018e0687 */
[----:B--2---:R-:W-:Y:S01]  /*1f360*/  IADD3 R136, P3, PT, R244, R134, RZ ;  /* 0x00000086f4887210 */ /* 0x004fe20007f7e0ff */
[----:B------:R1:W-:Y:S04]  /*1f370*/  STL.64 [R1+0x598], R140 ;  /* 0x0005988c01007387 */ /* 0x0003e80000100a00 */
[----:B------:R-:W-:Y:S01]  /*1f380*/  IMAD.X R137, R245, 0x1, R135, P3 ;  /* 0x00000001f5897824 */ /* 0x000fe200018e0687 */
[----:B------:R1:W-:Y:S04]  /*1f390*/  STL.64 [R1+0x5e0], R138 ;  /* 0x0005e08a01007387 */ /* 0x0003e80000100a00 */
[----:B------:R1:W-:Y:S04]  /*1f3a0*/  STL.64 [R1+0x650], R136 ;  /* 0x0006508801007387 */ /* 0x0003e80000100a00 */
[----:B------:R1:W-:Y:S04]  /*1f3b0*/  LDGSTS.E [R142+0x33b80], desc[UR22][R138.64], P2 ;  /* 0x33b800008a8e7fae */ /* 0x0003e800091a1016 */
[----:B------:R1:W-:Y:S01]  /*1f3c0*/  LDGSTS.E [R142+0x33f80], desc[UR22][R136.64], P2 ;  /* 0x33f80000888e7fae */ /* 0x0003e200091a1016 */
[----:B------:R-:W-:-:S03]  /*1f3d0*/  ISETP.GE.AND P2, PT, R252, 0x100, PT ;  /* 0x00000100fc00780c */ /* 0x000fc60003f46270 */
[----:B------:R-:W0:Y:S01]  /*1f3e0*/  LDGDEPBAR ;  /* 0x00000000000079af */ /* 0x000e220000000000 */
[----:B------:R-:W-:-:S09]  /*1f3f0*/  ISETP.GE.AND P3, PT, R252, 0x80, PT ;  /* 0x00000080fc00780c */ /* 0x000fd20003f66270 */
[----:B-1----:R-:W-:Y:S05]  /*1f400*/  @!P2 BRA `(.L_x_8) ;  /* 0x000000e400f8a947 */ /* 0x002fea0003800000 */
[----:B------:R-:W-:Y:S01]  /*1f410*/  STL [R1+0x630], R14 ;  /* 0x0006300e01007387 */ /* 0x000fe20000100800 */
[----:B------:R-:W-:Y:S01]  /*1f420*/  IMAD.MOV.U32 R145, RZ, RZ, R200 ;  /* 0x000000ffff917224 */ /* 0x000fe200078e00c8 */
[----:B------:R-:W-:Y:S01]  /*1f430*/  MOV R180, R119 ;  /* 0x0000007700b47202 */ /* 0x000fe20000000f00 */
[----:B------:R-:W-:Y:S01]  /*1f440*/  IMAD.MOV.U32 R157, RZ, RZ, R158 ;  /* 0x000000ffff9d7224 */ /* 0x000fe200078e009e */
        /* <DEDUP_REMOVED lines=12> */
[----:B------:R-:W-:Y:S01]  /*1f510*/  STL [R1], R9 ;  /* 0x0000000901007387 */ /* 0x000fe20000100800 */
        /* <DEDUP_REMOVED lines=11> */
[----:B------:R1:W-:Y:S01]  /*1f5d0*/  STL [R1+0x61c], R4 ;  /* 0x00061c0401007387 */ /* 0x0003e20000100800 */
[----:B------:R-:W-:Y:S01]  /*1f5e0*/  MOV R164, R165 ;  /* 0x000000a500a47202 */ /* 0x000fe20000000f00 */
[----:B------:R-:W-:Y:S01]  /*1f5f0*/  IMAD.MOV.U32 R165, RZ, RZ, R166 ;  /* 0x000000ffffa57224 */ /* 0x000fe200078e00a6 */
[----:B------:R-:W-:Y:S01]  /*1f600*/  MOV R140, R219 ;  /* 0x000000db008c7202 */ /* 0x000fe20000000f00 */
        /* <DEDUP_REMOVED lines=10> */
[----:B------:R-:W-:Y:S01]  /*1f6b0*/  SHF.R.S32.HI R249, RZ, 0x1f, R252 ;  /* 0x0000001ffff97819 */ /* 0x000fe200000114fc */
[----:B------:R-:W-:Y:S01]  /*1f6c0*/  IMAD.MOV.U32 R168, RZ, RZ, R131 ;  /* 0x000000ffffa87224 */ /* 0x000fe200078e0083 */
[----:B------:R-:W-:Y:S01]  /*1f6d0*/  STL [R1+0x18], R40 ;  /* 0x0000182801007387 */ /* 0x000fe20000100800 */
[----:B------:R-:W-:Y:S01]  /*1f6e0*/  IMAD.MOV.U32 R154, RZ, RZ, R177 ;  /* 0x000000ffff9a7224 */ /* 0x000fe200078e00b1 */
[----:B------:R-:W-:Y:S01]  /*1f6f0*/  LEA.HI R249, R249, R252, RZ, 0x7 ;  /* 0x000000fcf9f97211 */ /* 0x000fe200078f38ff */
        /* <DEDUP_REMOVED lines=10> */
[----:B------:R-:W-:-:S02]  /*1f7a0*/  IMAD.MOV.U32 R185, RZ, RZ, R112 ;  /* 0x000000ffffb97224 */ /* 0x000fc400078e0070 */
[----:B------:R-:W-:Y:S01]  /*1f7b0*/  IMAD.MOV.U32 R186, RZ, RZ, R113 ;  /* 0x000000ffffba7224 */ /* 0x000fe200078e0071 */
[----:B------:R-:W-:Y:S01]  /*1f7c0*/  STL [R1+0x28], R48 ;  /* 0x0000283001007387 */ /* 0x000fe20000100800 */
[----:B------:R-:W-:Y:S02]  /*1f7d0*/  IMAD.MOV.U32 R143, RZ, RZ, R206 ;  /* 0x000000ffff8f7224 */ /* 0x000fe400078e00ce */
[----:B------:R-:W-:Y:S01]  /*1f7e0*/  IMAD.MOV.U32 R193, RZ, RZ, R100 ;  /* 0x000000ffffc17224 */ /* 0x000fe200078e0064 */
[----:B------:R-:W-:Y:S01]  /*1f7f0*/  STL [R1+0x24], R49 ;  /* 0x0000243101007387 */ /* 0x000fe20000100800 */
[----:B------:R-:W-:Y:S02]  /*1f800*/  IMAD.MOV.U32 R194, RZ, RZ, R101 ;  /* 0x000000ffffc27224 */ /* 0x000fe400078e0065 */
        /* <DEDUP_REMOVED lines=41> */
[----:B------:R-:W-:Y:S01]  /*1faa0*/  IMAD.MOV.U32 R181, RZ, RZ, R116 ;  /* 0x000000ffffb57224 */ /* 0x000fe200078e0074 */
[----:B------:R-:W-:Y:S01]  /*1fab0*/  MOV R188, R111 ;  /* 0x0000006f00bc7202 */ /* 0x000fe20000000f00 */
        /* <DEDUP_REMOVED lines=13> */
[----:B------:R-:W2:Y:S01]  /*1fb90*/  LDL.LU.64 R88, [R1+0x258] ;  /* 0x0002580001587983 */ /* 0x000ea20000300a00 */
[----:B------:R-:W-:-:S02]  /*1fba0*/  IMAD.MOV.U32 R213, RZ, RZ, R62 ;  /* 0x000000ffffd57224 */ /* 0x000fc400078e003e */
[----:B------:R-:W-:Y:S01]  /*1fbb0*/  IMAD.MOV.U32 R214, RZ, RZ, R63 ;  /* 0x000000ffffd67224 */ /* 0x000fe200078e003f */
[----:B------:R-:W3:Y:S01]  /*1fbc0*/  LDL.LU.64 R70, [R1+0x278] ;  /* 0x0002780001467983 */ /* 0x000ee20000300a00 */
[----:B------:R-:W-:Y:S02]  /*1fbd0*/  IMAD.MOV.U32 R136, RZ, RZ, R230 ;  /* 0x000000ffff887224 */ /* 0x000fe400078e00e6 */
[----:B------:R-:W-:Y:S01]  /*1fbe0*/  IMAD.MOV.U32 R229, RZ, RZ, R32 ;  /* 0x000000ffffe57224 */ /* 0x000fe200078e0020 */
[----:B------:R-:W4:Y:S01]  /*1fbf0*/  LDL.LU.64 R66, [R1+0x2a8] ;  /* 0x0002a80001427983 */ /* 0x000f220000300a00 */
        /* <DEDUP_REMOVED lines=17> */
[----:B------:R-:W5:Y:S01]  /*1fd10*/  LDL.LU.64 R118, [R1+0x3b8] ;  /* 0x0003b80001767983 */ /* 0x000f620000300a00 */
[----:B------:R-:W-:Y:S02]  /*1fd20*/  IMAD.MOV.U32 R232, RZ, RZ, R31 ;  /* 0x000000ffffe87224 */ /* 0x000fe400078e001f */
[----:B------:R-:W-:Y:S01]  /*1fd30*/  IMAD.MOV.U32 R233, RZ, RZ, R28 ;  /* 0x000000ffffe97224 */ /* 0x000fe200078e001c */
[----:B------:R-:W2:Y:S01]  /*1fd40*/  LDL.LU.64 R80, [R1+0x338] ;  /* 0x0003380001507983 */ /* 0x000ea20000300a00 */
[----:B------:R-:W-:-:S02]  /*1fd50*/  IMAD.MOV.U32 R234, RZ, RZ, R29 ;  /* 0x000000ffffea7224 */ /* 0x000fc400078e001d */
[----:B------:R-:W-:Y:S01]  /*1fd60*/  IMAD.MOV.U32 R235, RZ, RZ, R26 ;  /* 0x000000ffffeb7224 */ /* 0x000fe200078e001a */
[----:B------:R-:W2:Y:S01]  /*1fd70*/  LDL.LU.64 R130, [R1+0x250] ;  /* 0x0002500001827983 */ /* 0x000ea20000300a00 */
[----:B------:R-:W-:Y:S02]  /*1fd80*/  IMAD.MOV.U32 R237, RZ, RZ, R24 ;  /* 0x000000ffffed7224 */ /* 0x000fe400078e0018 */
[----:B------:R-:W-:Y:S01]  /*1fd90*/  IMAD.MOV.U32 R238, RZ, RZ, R25 ;  /* 0x000000ffffee7224 */ /* 0x000fe200078e0019 */
[----:B------:R-:W2:Y:S01]  /*1fda0*/  LDL.LU.64 R74, [R1+0x2a0] ;  /* 0x0002a000014a7983 */ /* 0x000ea20000300a00 */
        /* <DEDUP_REMOVED lines=14> */
[----:B------:R-:W2:Y:S04]  /*1fe90*/  LDL.LU.64 R84, [R1+0x380] ;  /* 0x0003800001547983 */ /* 0x000ea80000300a00 */
        /* <DEDUP_REMOVED lines=11> */
[----:B------:R-:W-:Y:S04]  /*1ff50*/  STL [R1+0x84], R99 ;  /* 0x0000846301007387 */ /* 0x000fe80000100800 */
[----:B------:R-:W1:Y:S04]  /*1ff60*/  LDL.LU.64 R50, [R1+0xa0] ;  /* 0x0000a00001327983 */ /* 0x000e680000300a00 */
[----:B------:R-:W-:Y:S04]  /*1ff70*/  STL [R1+0x90], R102 ;  /* 0x0000906601007387 */ /* 0x000fe80000100800 */
[----:B------:R-:W2:Y:S04]  /*1ff80*/  LDL.LU.64 R58, [R1+0xa8] ;  /* 0x0000a800013a7983 */ /* 0x000ea80000300a00 */
[----:B------:R-:W-:Y:S04]  /*1ff90*/  STL [R1+0x8c], R103 ;  /* 0x00008c6701007387 */ /* 0x000fe80000100800 */
[----:B------:R-:W-:Y:S04]  /*1ffa0*/  STL [R1+0x98], R106 ;  /* 0x0000986a01007387 */ /* 0x000fe80000100800 */
[----:B------:R-:W3:Y:S04]  /*1ffb0*/  LDL.LU.64 R54, [R1+0xb0] ;  /* 0x0000b00001367983 */ /* 0x000ee80000300a00 */
[----:B------:R-:W-:Y:S04]  /*1ffc0*/  STL [R1+0x94], R107 ;  /* 0x0000946b01007387 */ /* 0x000fe80000100800 */
[----:B------:R-:W3:Y:S01]  /*1ffd0*/  LDL.LU.64 R62, [R1+0xb8] ;  /* 0x0000b800013e7983 */ /* 0x000ee20000300a00 */
[----:B-1----:R-:W-:-:S03]  /*1ffe0*/  IMAD.MOV.U32 R4, RZ, RZ, R51 ;  /* 0x000000ffff047224 */ /* 0x002fc600078e0033 */
[----:B------:R-:W-:Y:S04]  /*1fff0*/  STL [R1+0xa0], R50 ;  /* 0x0000a03201007387 */ /* 0x000fe80000100800 */
[----:B------:R1:W-:Y:S04]  /*20000*/  STL [R1+0x9c], R4 ;  /* 0x00009c0401007387 */ /* 0x0003e80000100800 */
[----:B--2---:R2:W-:Y:S01]  /*20010*/  STL [R1+0xa8], R58 ;  /* 0x0000a83a01007387 */ /* 0x0045e20000100800 */
[----:B-1----:R-:W-:-:S03]  /*20020*/  IMAD.MOV.U32 R4, RZ, RZ, R59 ;  /* 0x000000ffff047224 */ /* 0x002fc600078e003b */
[----:B--2---:R-:W2:Y:S04]  /*20030*/  LDL.LU.64 R58, [R1+0xc0] ;  /* 0x0000c000013a7983 */ /* 0x004ea80000300a00 */
[----:B------:R1:W-:Y:S04]  /*20040*/  STL [R1+0xa4], R4 ;  /* 0x0000a40401007387 */ /* 0x0003e80000100800 */
[----:B---3--:R-:W-:Y:S01]  /*20050*/  STL [R1+0xb0], R54 ;  /* 0x0000b03601007387 */ /* 0x008fe20000100800 */
[----:B-1----:R-:W-:-:S05]  /*20060*/  MOV R4, R55 ;  /* 0x0000003700047202 */ /* 0x002fca0000000f00 */
[----:B------:R1:W-:Y:S04]  /*20070*/  STL [R1+0xac], R4 ;  /* 0x0000ac0401007387 */ /* 0x0003e80000100800 */
[----:B------:R3:W-:Y:S04]  /*20080*/  STL [R1+0xb8], R62 ;  /* 0x0000b83e01007387 */ /* 0x0007e80000100800 */
[----:B------:R-:W4:Y:S01]  /*20090*/  LDL.LU.64 R50, [R1+0xe8] ;  /* 0x0000e80001327983 */ /* 0x000f220000300a00 */
[----:B-1----:R-:W-:-:S05]  /*200a0*/  IMAD.MOV.U32 R4, RZ, RZ, R63 ;  /* 0x000000ffff047224 */ /* 0x002fca00078e003f */
[----:B------:R1:W-:Y:S04]  /*200b0*/  STL [R1+0xb4], R4 ;  /* 0x0000b40401007387 */ /* 0x0003e80000100800 */
[----:B---3--:R-:W3:Y:S04]  /*200c0*/  LDL.LU.64 R62, [R1+0x128] ;  /* 0x00012800013e7983 */ /* 0x008ee80000300a00 */
[----:B------:R-:W5:Y:S04]  /*200d0*/  LDL.LU.64 R32, [R1+0x1c0] ;  /* 0x0001c00001207983 */ /* 0x000f680000300a00 */
[----:B--2---:R2:W-:Y:S01]  /*200e0*/  STL [R1+0xc0], R58 ;  /* 0x0000c03a01007387 */ /* 0x0045e20000100800 */
[----:B-1----:R-:W-:-:S03]  /*200f0*/  IMAD.MOV.U32 R4, RZ, RZ, R59 ;  /* 0x000000ffff047224 */ /* 0x002fc600078e003b */
[----:B------:R-:W5:Y:S04]  /*20100*/  LDL.LU.64 R54, [R1+0x168] ;  /* 0x0001680001367983 */ /* 0x000f680000300a00 */
[----:B------:R4:W-:Y:S04]  /*20110*/  STL [R1+0xbc], R4 ;  /* 0x0000bc0401007387 */ /* 0x0009e80000100800 */
[----:B--2---:R-:W2:Y:S01]  /*20120*/  LDL.LU.64 R58, [R1+0x190] ;  /* 0x00019000013a7983 */ /* 0x004ea20000300a00 */
[----:B----4-:R-:W-:-:S03]  /*20130*/  IMAD.MOV.U32 R4, RZ, RZ, R51 ;  /* 0x000000ffff047224 */ /* 0x010fc600078e0033 */
[----:B------:R-:W-:Y:S04]  /*20140*/  STL [R1+0xc8], R50 ;  /* 0x0000c83201007387 */ /* 0x000fe80000100800 */
[----:B------:R1:W-:Y:S04]  /*20150*/  STL [R1+0xc4], R4 ;  /* 0x0000c40401007387 */ /* 0x0003e80000100800 */
[----:B---3--:R3:W-:Y:S01]  /*20160*/  STL [R1+0xd0], R62 ;  /* 0x0000d03e01007387 */ /* 0x0087e20000100800 */
[----:B-1----:R-:W-:-:S03]  /*20170*/  IMAD.MOV.U32 R4, RZ, RZ, R63 ;  /* 0x000000ffff047224 */ /* 0x002fc600078e003f */
[----:B---3--:R-:W3:Y:S04]  /*20180*/  LDL.LU.64 R62, [R1+0x198] ;  /* 0x00019800013e7983 */ /* 0x008ee80000300a00 */
[----:B------:R5:W-:Y:S02]  /*20190*/  STL [R1+0xcc], R4 ;  /* 0x0000cc0401007387 */ /* 0x000be40000100800 */
[----:B-----5:R-:W-:Y:S02]  /*201a0*/  IMAD.MOV.U32 R4, RZ, RZ, R55 ;  /* 0x000000ffff047224 */ /* 0x020fe400078e0037 */
[----:B------:R-:W-:Y:S04]  /*201b0*/  STL [R1+0xd8], R54 ;  /* 0x0000d83601007387 */ /* 0x000fe80000100800 */
[----:B------:R1:W-:Y:S04]  /*201c0*/  STL [R1+0xd4], R4 ;  /* 0x0000d40401007387 */ /* 0x0003e80000100800 */
[----:B--2---:R-:W-:Y:S04]  /*201d0*/  STL [R1+0xe0], R58 ;  /* 0x0000e03a01007387 */ /* 0x004fe80000100800 */
[----:B------:R-:W2:Y:S01]  /*201e0*/  LDL.LU.64 R50, [R1+0x1a0] ;  /* 0x0001a00001327983 */ /* 0x000ea20000300a00 */
[----:B-1----:R-:W-:-:S05]  /*201f0*/  IMAD.MOV.U32 R4, RZ, RZ, R59 ;  /* 0x000000ffff047224 */ /* 0x002fca00078e003b */
[----:B------:R1:W-:Y:S04]  /*20200*/  STL [R1+0xdc], R4 ;  /* 0x0000dc0401007387 */ /* 0x0003e80000100800 */
[----:B------:R-:W4:Y:S04]  /*20210*/  LDL.LU.64 R54, [R1+0x1a8] ;  /* 0x0001a80001367983 */ /* 0x000f280000300a00 */
[----:B------:R-:W5:Y:S04]  /*20220*/  LDL.LU.64 R34, [R1+0x1f0] ;  /* 0x0001f00001227983 */ /* 0x000f680000300a00 */
[----:B---3--:R3:W-:Y:S01]  /*20230*/  STL [R1+0xe8], R62 ;  /* 0x0000e83e01007387 */ /* 0x0087e20000100800 */
[----:B-1----:R-:W-:-:S03]  /*20240*/  IMAD.MOV.U32 R4, RZ, RZ, R63 ;  /* 0x000000ffff047224 */ /* 0x002fc600078e003f */
[----:B------:R-:W5:Y:S04]  /*20250*/  LDL.LU.64 R58, [R1+0x1b0] ;  /* 0x0001b000013a7983 */ /* 0x000f680000300a00 */
[----:B------:R2:W-:Y:S04]  /*20260*/  STL [R1+0xe4], R4 ;  /* 0x0000e40401007387 */ /* 0x0005e80000100800 */
[----:B---3--:R-:W3:Y:S01]  /*20270*/  LDL.LU.64 R62, [R1+0x1b8] ;  /* 0x0001b800013e7983 */ /* 0x008ee20000300a00 */
[----:B--2---:R-:W-:-:S03]  /*20280*/  MOV R4, R51 ;  /* 0x0000003300047202 */ /* 0x004fc60000000f00 */
[----:B------:R-:W-:Y:S04]  /*20290*/  STL [R1+0xf0], R50 ;  /* 0x0000f03201007387 */ /* 0x000fe80000100800 */
[----:B------:R1:W-:Y:S04]  /*202a0*/  STL [R1+0xec], R4 ;  /* 0x0000ec0401007387 */ /* 0x0003e80000100800 */
[----:B----4-:R-:W-:Y:S01]  /*202b0*/  STL [R1+0xf8], R54 ;  /* 0x0000f83601007387 */ /* 0x010fe20000100800 */
[----:B-1----:R-:W-:-:S03]  /*202c0*/  IMAD.MOV.U32 R4, RZ, RZ, R55 ;  /* 0x000000ffff047224 */ /* 0x002fc600078e0037 */
[----:B------:R-:W2:Y:S04]  /*202d0*/  LDL.LU.64 R50, [R1+0x208] ;  /* 0x0002080001327983 */ /* 0x000ea80000300a00 */
[----:B-----5:R-:W-:Y:S04]  /*202e0*/  STL [R1+0x100], R58 ;  /* 0x0001003a01007387 */ /* 0x020fe80000100800 */
[----:B------:R1:W-:Y:S02]  /*202f0*/  STL [R1+0xf4], R4 ;  /* 0x0000f40401007387 */ /* 0x0003e40000100800 */
[----:B-1----:R-:W-:-:S05]  /*20300*/  IMAD.MOV.U32 R4, RZ, RZ, R59 ;  /* 0x000000ffff047224 */ /* 0x002fca00078e003b */
[----:B------:R1:W-:Y:S04]  /*20310*/  STL [R1+0xfc], R4 ;  /* 0x0000fc0401007387 */ /* 0x0003e80000100800 */
[----:B---3--:R3:W-:Y:S04]  /*20320*/  STL [R1+0x108], R62 ;  /* 0x0001083e01007387 */ /* 0x0087e80000100800 */
[----:B------:R-:W4:Y:S01]  /*20330*/  LDL.LU.64 R38, [R1+0x1c8] ;  /* 0x0001c80001267983 */ /* 0x000f220000300a00 */
[----:B-1----:R-:W-:-:S05]  /*20340*/  IMAD.MOV.U32 R4, RZ, RZ, R63 ;  /* 0x000000ffff047224 */ /* 0x002fca00078e003f */
[----:B------:R1:W-:Y:S04]  /*20350*/  STL [R1+0x104], R4 ;  /* 0x0001040401007387 */ /* 0x0003e80000100800 */
[----:B------:R-:W5:Y:S04]  /*20360*/  LDL.LU.64 R42, [R1+0x1d0] ;  /* 0x0001d000012a7983 */ /* 0x000f680000300a00 */
[----:B------:R-:W2:Y:S04]  /*20370*/  LDL.LU.64 R46, [R1+0x1d8] ;  /* 0x0001d800012e7983 */ /* 0x000ea80000300a00 */
[----:B------:R-:W2:Y:S04]  /*20380*/  LDL.LU.64 R58, [R1+0x1e8] ;  /* 0x0001e800013a7983 */ /* 0x000ea80000300a00 */
[----:B---3--:R-:W3:Y:S04]  /*20390*/  LDL.LU.64 R62, [R1+0x220] ;  /* 0x00022000013e7983 */ /* 0x008ee80000300a00 */
[----:B------:R-:W-:Y:S04]  /*203a0*/  STL [R1+0x110], R32 ;  /* 0x0001102001007387 */ /* 0x000fe80000100800 */
[----:B------:R-:W2:Y:S01]  /*203b0*/  LDL.LU.64 R54, [R1+0x1e0] ;  /* 0x0001e00001367983 */ /* 0x000ea20000300a00 */
[----:B-1----:R-:W-:-:S03]  /*203c0*/  IMAD.MOV.U32 R4, RZ, RZ, R33 ;  /* 0x000000ffff047224 */ /* 0x002fc600078e0021 */
[----:B----4-:R-:W-:Y:S04]  /*203d0*/  STL [R1+0x118], R38 ;  /* 0x0001182601007387 */ /* 0x010fe80000100800 */
[----:B------:R1:W-:Y:S02]  /*203e0*/  STL [R1+0x10c], R4 ;  /* 0x00010c0401007387 */ /* 0x0003e40000100800 */
[----:B-1----:R-:W-:-:S05]  /*203f0*/  IMAD.MOV.U32 R4, RZ, RZ, R39 ;  /* 0x000000ffff047224 */ /* 0x002fca00078e0027 */
[----:B------:R1:W-:Y:S04]  /*20400*/  STL [R1+0x114], R4 ;  /* 0x0001140401007387 */ /* 0x0003e80000100800 */
[----:B-----5:R-:W-:Y:S01]  /*20410*/  STL [R1+0x120], R42 ;  /* 0x0001202a01007387 */ /* 0x020fe20000100800 */
[----:B-1----:R-:W-:-:S03]  /*20420*/  IMAD.MOV.U32 R4, RZ, RZ, R43 ;  /* 0x000000ffff047224 */ /* 0x002fc600078e002b */
[----:B--2---:R-:W-:Y:S04]  /*20430*/  STL [R1+0x128], R46 ;  /* 0x0001282e01007387 */ /* 0x004fe80000100800 */
[----:B------:R1:W-:Y:S02]  /*20440*/  STL [R1+0x11c], R4 ;  /* 0x00011c0401007387 */ /* 0x0003e40000100800 */
[----:B-1----:R-:W-:-:S05]  /*20450*/  IMAD.MOV.U32 R4, RZ, RZ, R47 ;  /* 0x000000ffff047224 */ /* 0x002fca00078e002f */
[----:B------:R1:W-:Y:S04]  /*20460*/  STL [R1+0x124], R4 ;  /* 0x0001240401007387 */ /* 0x0003e80000100800 */
[----:B------:R-:W-:Y:S01]  /*20470*/  STL [R1+0x130], R54 ;  /* 0x0001303601007387 */ /* 0x000fe20000100800 */
[----:B-1----:R-:W-:-:S03]  /*20480*/  MOV R4, R55 ;  /* 0x0000003700047202 */ /* 0x002fc60000000f00 */
[----:B------:R-:W-:Y:S04]  /*20490*/  STL [R1+0x138], R58 ;  /* 0x0001383a01007387 */ /* 0x000fe80000100800 */
[----:B------:R1:W-:Y:S04]  /*204a0*/  STL [R1+0x12c], R4 ;  /* 0x00012c0401007387 */ /* 0x0003e80000100800 */
[----:B------:R-:W2:Y:S04]  /*204b0*/  LDL.LU.64 R38, [R1+0x1f8] ;  /* 0x0001f80001267983 */ /* 0x000ea80000300a00 */
[----:B------:R-:W4:Y:S01]  /*204c0*/  LDL.LU.64 R46, [R1+0x200] ;  /* 0x00020000012e7983 */ /* 0x000f220000300a00 */
[----:B-1----:R-:W-:-:S03]  /*204d0*/  IMAD.MOV.U32 R4, RZ, RZ, R59 ;  /* 0x000000ffff047224 */ /* 0x002fc600078e003b */
[----:B------:R-:W5:Y:S04]  /*204e0*/  LDL.LU.64 R42, [R1+0x260] ;  /* 0x00026000012a7983 */ /* 0x000f680000300a00 */
[----:B------:R-:W-:Y:S04]  /*204f0*/  STL [R1+0x140], R34 ;  /* 0x0001402201007387 */ /* 0x000fe80000100800 */
[----:B------:R1:W-:Y:S04]  /*20500*/  STL [R1+0x134], R4 ;  /* 0x0001340401007387 */ /* 0x0003e80000100800 */
[----:B------:R-:W3:Y:S04]  /*20510*/  LDL.LU.64 R54, [R1+0x210] ;  /* 0x0002100001367983 */ /* 0x000ee80000300a00 */
[----:B------:R-:W3:Y:S01]  /*20520*/  LDL.LU.64 R58, [R1+0x218] ;  /* 0x00021800013a7983 */ /* 0x000ee20000300a00 */
[----:B-1----:R-:W-:-:S03]  /*20530*/  IMAD.MOV.U32 R4, RZ, RZ, R35 ;  /* 0x000000ffff047224 */ /* 0x002fc600078e0023 */
[----:B--2---:R-:W-:Y:S04]  /*20540*/  STL [R1+0x148], R38 ;  /* 0x0001482601007387 */ /* 0x004fe80000100800 */
[----:B------:R1:W-:Y:S02]  /*20550*/  STL [R1+0x13c], R4 ;  /* 0x00013c0401007387 */ /* 0x0003e40000100800 */
[----:B-1----:R-:W-:-:S05]  /*20560*/  IMAD.MOV.U32 R4, RZ, RZ, R39 ;  /* 0x000000ffff047224 */ /* 0x002fca00078e0027 */
[----:B------:R1:W-:Y:S04]  /*20570*/  STL [R1+0x144], R4 ;  /* 0x0001440401007387 */ /* 0x0003e80000100800 */
[----:B----4-:R-:W-:Y:S01]  /*20580*/  STL [R1+0x150], R46 ;  /* 0x0001502e01007387 */ /* 0x010fe20000100800 */
[----:B-1----:R-:W-:-:S03]  /*20590*/  IMAD.MOV.U32 R4, RZ, RZ, R47 ;  /* 0x000000ffff047224 */ /* 0x002fc600078e002f */
[----:B------:R-:W-:Y:S04]  /*205a0*/  STL [R1+0x158], R50 ;  /* 0x0001583201007387 */ /* 0x000fe80000100800 */
[----:B------:R1:W-:Y:S04]  /*205b0*/  STL [R1+0x14c], R4 ;  /* 0x00014c0401007387 */ /* 0x0003e80000100800 */
[----:B---3--:R-:W-:Y:S01]  /*205c0*/  STL [R1+0x160], R54 ;  /* 0x0001603601007387 */ /* 0x008fe20000100800 */
[----:B-1----:R-:W-:-:S05]  /*205d0*/  IMAD.MOV.U32 R4, RZ, RZ, R51 ;  /* 0x000000ffff047224 */ /* 0x002fca00078e0033 */
[----:B------:R1:W-:Y:S04]  /*205e0*/  STL [R1+0x154], R4 ;  /* 0x0001540401007387 */ /* 0x0003e80000100800 */
[----:B------:R-:W2:Y:S01]  /*205f0*/  LDL.LU.64 R50, [R1+0x228] ;  /* 0x0002280001327983 */ /* 0x000ea20000300a00 */
[----:B-1----:R-:W-:-:S05]  /*20600*/  IMAD.MOV.U32 R4, RZ, RZ, R55 ;  /* 0x000000ffff047224 */ /* 0x002fca00078e0037 */
[----:B------:R1:W-:Y:S04]  /*20610*/  STL [R1+0x15c], R4 ;  /* 0x00015c0401007387 */ /* 0x0003e80000100800 */
[----:B------:R3:W-:Y:S04]  /*20620*/  STL [R1+0x168], R58 ;  /* 0x0001683a01007387 */ /* 0x0007e80000100800 */
[----:B------:R-:W4:Y:S01]  /*20630*/  LDL.LU.64 R54, [R1+0x230] ;  /* 0x0002300001367983 */ /* 0x000f220000300a00 */
[----:B-1----:R-:W-:-:S03]  /*20640*/  IMAD.MOV.U32 R4, RZ, RZ, R59 ;  /* 0x000000ffff047224 */ /* 0x002fc600078e003b */
[----:B------:R-:W-:Y:S04]  /*20650*/  STL [R1+0x170], R62 ;  /* 0x0001703e01007387 */ /* 0x000fe80000100800 */
[----:B------:R1:W-:Y:S04]  /*20660*/  STL [R1+0x164], R4 ;  /* 0x0001640401007387 */ /* 0x0003e80000100800 */
[----:B---3--:R-:W3:Y:S01]  /*20670*/  LDL.LU.64 R58, [R1+0x238] ;  /* 0x00023800013a7983 */ /* 0x008ee20000300a00 */
[----:B-1----:R-:W-:-:S03]  /*20680*/  MOV R4, R63 ;  /* 0x0000003f00047202 */ /* 0x002fc60000000f00 */
[----:B------:R-:W5:Y:S04]  /*20690*/  LDL.LU.64 R62, [R1+0x248] ;  /* 0x00024800013e7983 */ /* 0x000f680000300a00 */
[----:B------:R2:W-:Y:S02]  /*206a0*/  STL [R1+0x16c], R4 ;  /* 0x00016c0401007387 */ /* 0x0005e40000100800 */
[----:B--2---:R-:W-:Y:S02]  /*206b0*/  IMAD.MOV.U32 R4, RZ, RZ, R51 ;  /* 0x000000ffff047224 */ /* 0x004fe400078e0033 */
[----:B------:R-:W-:Y:S04]  /*206c0*/  STL [R1+0x178], R50 ;  /* 0x0001783201007387 */ /* 0x000fe80000100800 */
[----:B------:R4:W-:Y:S02]  /*206d0*/  STL [R1+0x174], R4 ;  /* 0x0001740401007387 */ /* 0x0009e40000100800 */
[----:B----4-:R-:W-:-:S02]  /*206e0*/  IMAD.MOV.U32 R4, RZ, RZ, R55 ;  /* 0x000000ffff047224 */ /* 0x010fc400078e0037 */
[----:B------:R-:W-:Y:S04]  /*206f0*/  STL [R1+0x180], R54 ;  /* 0x0001803601007387 */ /* 0x000fe80000100800 */
[----:B------:R-:W2:Y:S04]  /*20700*/  LDL.LU.64 R46, [R1+0x2f0] ;  /* 0x0002f000012e7983 */ /* 0x000ea80000300a00 */
[----:B------:R1:W-:Y:S04]  /*20710*/  STL [R1+0x17c], R4 ;  /* 0x00017c0401007387 */ /* 0x0003e80000100800 */
[----:B---3--:R-:W-:Y:S01]  /*20720*/  STL [R1+0x188], R58 ;  /* 0x0001883a01007387 */ /* 0x008fe20000100800 */
[----:B-1----:R-:W-:-:S03]  /*20730*/  IMAD.MOV.U32 R4, RZ, RZ, R59 ;  /* 0x000000ffff047224 */ /* 0x002fc600078e003b */
[----:B-----5:R-:W-:Y:S04]  /*20740*/  STL [R1+0x190], R62 ;  /* 0x0001903e01007387 */ /* 0x020fe80000100800 */
[----:B------:R1:W-:Y:S04]  /*20750*/  STL [R1+0x184], R4 ;  /* 0x0001840401007387 */ /* 0x0003e80000100800 */
[----:B------:R-:W3:Y:S01]  /*20760*/  LDL.LU.64 R50, [R1+0x270] ;  /* 0x0002700001327983 */ /* 0x000ee20000300a00 */
[----:B-1----:R-:W-:-:S05]  /*20770*/  IMAD.MOV.U32 R4, RZ, RZ, R63 ;  /* 0x000000ffff047224 */ /* 0x002fca00078e003f */
[----:B------:R1:W-:Y:S04]  /*20780*/  STL [R1+0x18c], R4 ;  /* 0x00018c0401007387 */ /* 0x0003e80000100800 */
[----:B------:R-:W4:Y:S04]  /*20790*/  LDL.LU.64 R54, [R1+0x280] ;  /* 0x0002800001367983 */ /* 0x000f280000300a00 */
[----:B------:R-:W5:Y:S04]  /*207a0*/  LDL.LU.64 R58, [R1+0x320] ;  /* 0x00032000013a7983 */ /* 0x000f680000300a00 */
[----:B------:R-:W-:Y:S04]  /*207b0*/  STL [R1+0x198], R42 ;  /* 0x0001982a01007387 */ /* 0x000fe80000100800 */
[----:B------:R-:W2:Y:S01]  /*207c0*/  LDL.LU.64 R38, [R1+0x288] ;  /* 0x0002880001267983 */ /* 0x000ea20000300a00 */
[----:B-1----:R-:W-:-:S02]  /*207d0*/  IMAD.MOV.U32 R4, RZ, RZ, R43 ;  /* 0x000000ffff047224 */ /* 0x002fc400078e002b */
[----:B------:R-:W-:Y:S02]  /*207e0*/  IMAD.MOV.U32 R62, RZ, RZ, R66 ;  /* 0x000000ffff3e7224 */ /* 0x000fe400078e0042 */
[----:B------:R-:W-:Y:S02]  /*207f0*/  IMAD.MOV.U32 R63, RZ, RZ, R67 ;  /* 0x000000ffff3f7224 */ /* 0x000fe400078e0043 */
[----:B------:R-:W2:Y:S04]  /*20800*/  LDL.LU.64 R66, [R1+0x290] ;  /* 0x0002900001427983 */ /* 0x000ea80000300a00 */
[----:B---3--:R-:W-:Y:S04]  /*20810*/  STL [R1+0x1a0], R50 ;  /* 0x0001a03201007387 */ /* 0x008fe80000100800 */
[----:B------:R1:W-:Y:S02]  /*20820*/  STL [R1+0x194], R4 ;  /* 0x0001940401007387 */ /* 0x0003e40000100800 */
[----:B-1----:R-:W-:Y:S01]  /*20830*/  MOV R4, R51 ;  /* 0x0000003300047202 */ /* 0x002fe20000000f00 */
[----:B------:R-:W-:-:S02]  /*20840*/  IMAD.MOV.U32 R50, RZ, RZ, R70 ;  /* 0x000000ffff327224 */ /* 0x000fc400078e0046 */
[----:B------:R-:W-:Y:S02]  /*20850*/  IMAD.MOV.U32 R51, RZ, RZ, R71 ;  /* 0x000000ffff337224 */ /* 0x000fe400078e0047 */
[----:B------:R1:W-:Y:S04]  /*20860*/  STL [R1+0x19c], R4 ;  /* 0x00019c0401007387 */ /* 0x0003e80000100800 */
[----:B----4-:R3:W-:Y:S04]  /*20870*/  STL [R1+0x1a8], R54 ;  /* 0x0001a83601007387 */ /* 0x0107e80000100800 */
[----:B------:R-:W4:Y:S01]  /*20880*/  LDL.LU.64 R70, [R1+0x2b0] ;  /* 0x0002b00001467983 */ /* 0x000f220000300a00 */
[----:B-1----:R-:W-:-:S05]  /*20890*/  IMAD.MOV.U32 R4, RZ, RZ, R55 ;  /* 0x000000ffff047224 */ /* 0x002fca00078e0037 */
[----:B------:R1:W-:Y:S04]  /*208a0*/  STL [R1+0x1a4], R4 ;  /* 0x0001a40401007387 */ /* 0x0003e80000100800 */
[----:B---3--:R-:W3:Y:S04]  /*208b0*/  LDL.LU.64 R54, [R1+0x2c8] ;  /* 0x0002c80001367983 */ /* 0x008ee80000300a00 */
[----:B--2---:R-:W-:Y:S04]  /*208c0*/  STL [R1+0x1b0], R38 ;  /* 0x0001b02601007387 */ /* 0x004fe80000100800 */
[----:B------:R-:W2:Y:S01]  /*208d0*/  LDL.LU.64 R42, [R1+0x2b8] ;  /* 0x0002b800012a7983 */ /* 0x000ea20000300a00 */
[----:B-1----:R-:W-:-:S03]  /*208e0*/  IMAD.MOV.U32 R4, RZ, RZ, R39 ;  /* 0x000000ffff047224 */ /* 0x002fc600078e0027 */
[----:B------:R-:W-:Y:S04]  /*208f0*/  STL [R1+0x1b8], R66 ;  /* 0x0001b84201007387 */ /* 0x000fe80000100800 */
[----:B------:R1:W-:Y:S02]  /*20900*/  STL [R1+0x1ac], R4 ;  /* 0x0001ac0401007387 */ /* 0x0003e40000100800 */
[----:B-1----:R-:W-:Y:S02]  /*20910*/  IMAD.MOV.U32 R4, RZ, RZ, R67 ;  /* 0x000000ffff047224 */ /* 0x002fe400078e0043 */
[----:B----4-:R-:W-:Y:S04]  /*20920*/  STL [R1+0x1c0], R70 ;  /* 0x0001c04601007387 */ /* 0x010fe80000100800 */
[----:B------:R1:W-:Y:S04]  /*20930*/  STL [R1+0x1b4], R4 ;  /* 0x0001b40401007387 */ /* 0x0003e80000100800 */
[----:B------:R-:W4:Y:S01]  /*20940*/  LDL.LU.64 R66, [R1+0x2d8] ;  /* 0x0002d80001427983 */ /* 0x000f220000300a00 */
[----:B-1----:R-:W-:-:S05]  /*20950*/  IMAD.MOV.U32 R4, RZ, RZ, R71 ;  /* 0x000000ffff047224 */ /* 0x002fca00078e0047 */
[----:B------:R2:W-:Y:S04]  /*20960*/  STL [R1+0x1bc], R4 ;  /* 0x0001bc0401007387 */ /* 0x0005e80000100800 */
[----:B------:R-:W5:Y:S01]  /*20970*/  LDL.LU.64 R70, [R1+0x2f8] ;  /* 0x0002f80001467983 */ /* 0x000f620000300a00 */
[----:B--2---:R-:W-:-:S03]  /*20980*/  IMAD.MOV.U32 R4, RZ, RZ, R43 ;  /* 0x000000ffff047224 */ /* 0x004fc600078e002b */
[----:B------:R-:W-:Y:S04]  /*20990*/  STL [R1+0x1c8], R42 ;  /* 0x0001c82a01007387 */ /* 0x000fe80000100800 */
[----:B---3--:R-:W-:Y:S04]  /*209a0*/  STL [R1+0x1d0], R54 ;  /* 0x0001d03601007387 */ /* 0x008fe80000100800 */
[----:B------:R1:W-:Y:S02]  /*209b0*/  STL [R1+0x1c4], R4 ;  /* 0x0001c40401007387 */ /* 0x0003e40000100800 */
[----:B-1----:R-:W-:-:S02]  /*209c0*/  MOV R4, R55 ;  /* 0x0000003700047202 */ /* 0x002fc40000000f00 */
[----:B------:R-:W2:Y:S04]  /*209d0*/  LDL.LU.64 R54, [R1+0x310] ;  /* 0x0003100001367983 */ /* 0x000ea80000300a00 */
[----:B------:R4:W-:Y:S02]  /*209e0*/  STL [R1+0x1cc], R4 ;  /* 0x0001cc0401007387 */ /* 0x0009e40000100800 */
[----:B----4-:R-:W-:Y:S02]  /*209f0*/  IMAD.MOV.U32 R4, RZ, RZ, R67 ;  /* 0x000000ffff047224 */ /* 0x010fe400078e0043 */
[----:B------:R1:W-:Y:S04]  /*20a00*/  STL [R1+0x1d8], R66 ;  /* 0x0001d84201007387 */ /* 0x0003e80000100800 */
[----:B------:R3:W-:Y:S04]  /*20a10*/  STL [R1+0x1d4], R4 ;  /* 0x0001d40401007387 */ /* 0x0007e80000100800 */
[----:B------:R-:W-:Y:S04]  /*20a20*/  STL [R1+0x1e0], R46 ;  /* 0x0001e02e01007387 */ /* 0x000fe80000100800 */
[----:B-1----:R-:W4:Y:S01]  /*20a30*/  LDL.LU.64 R66, [R1+0x328] ;  /* 0x0003280001427983 */ /* 0x002f220000300a00 */
[----:B---3--:R-:W-:-:S03]  /*20a40*/  IMAD.MOV.U32 R4, RZ, RZ, R47 ;  /* 0x000000ffff047224 */ /* 0x008fc600078e002f */
[----:B-----5:R-:W-:Y:S04]  /*20a50*/  STL [R1+0x1e8], R70 ;  /* 0x0001e84601007387 */ /* 0x020fe80000100800 */
[----:B------:R1:W-:Y:S02]  /*20a60*/  STL [R1+0x1dc], R4 ;  /* 0x0001dc0401007387 */ /* 0x0003e40000100800 */
[----:B-1----:R-:W-:Y:S02]  /*20a70*/  IMAD.MOV.U32 R4, RZ, RZ, R71 ;  /* 0x000000ffff047224 */ /* 0x002fe400078e0047 */
[----:B--2---:R-:W-:Y:S04]  /*20a80*/  STL [R1+0x1f0], R54 ;  /* 0x0001f03601007387 */ /* 0x004fe80000100800 */
[----:B------:R1:W-:Y:S04]  /*20a90*/  STL [R1+0x1e4], R4 ;  /* 0x0001e40401007387 */ /* 0x0003e80000100800 */
[----:B------:R-:W2:Y:S01]  /*20aa0*/  LDL.LU.64 R70, [R1+0x330] ;  /* 0x0003300001467983 */ /* 0x000ea20000300a00 */
[----:B-1----:R-:W-:-:S02]  /*20ab0*/  IMAD.MOV.U32 R4, RZ, RZ, R55 ;  /* 0x000000ffff047224 */ /* 0x002fc400078e0037 */
[----:B------:R-:W-:Y:S02]  /*20ac0*/  IMAD.MOV.U32 R38, RZ, RZ, R50 ;  /* 0x000000ffff267224 */ /* 0x000fe400078e0032 */
[----:B------:R-:W-:Y:S01]  /*20ad0*/  IMAD.MOV.U32 R39, RZ, RZ, R51 ;  /* 0x000000ffff277224 */ /* 0x000fe200078e0033 */
[----:B------:R1:W-:Y:S04]  /*20ae0*/  STL [R1+0x1ec], R4 ;  /* 0x0001ec0401007387 */ /* 0x0003e80000100800 */
[----:B------:R3:W-:Y:S04]  /*20af0*/  STL [R1+0x1f8], R58 ;  /* 0x0001f83a01007387 */ /* 0x0007e80000100800 */
[----:B------:R-:W5:Y:S01]  /*20b00*/  LDL.LU.64 R50, [R1+0x340] ;  /* 0x0003400001327983 */ /* 0x000f620000300a00 */
[----:B-1----:R-:W-:-:S05]  /*20b10*/  IMAD.MOV.U32 R4, RZ, RZ, R59 ;  /* 0x000000ffff047224 */ /* 0x002fca00078e003b */
[----:B------:R1:W-:Y:S01]  /*20b20*/  STL [R1+0x1f4], R4 ;  /* 0x0001f40401007387 */ /* 0x0003e20000100800 */
[----:B---3--:R-:W-:Y:S01]  /*20b30*/  MOV R58, R62 ;  /* 0x0000003e003a7202 */ /* 0x008fe20000000f00 */
[----:B------:R-:W-:Y:S02]  /*20b40*/  IMAD.MOV.U32 R59, RZ, RZ, R63 ;  /* 0x000000ffff3b7224 */ /* 0x000fe400078e003f */
[----:B----4-:R3:W-:Y:S04]  /*20b50*/  STL [R1+0x200], R66 ;  /* 0x0002004201007387 */ /* 0x0107e80000100800 */
[----:B------:R-:W4:Y:S01]  /*20b60*/  LDL.LU.64 R54, [R1+0x350] ;  /* 0x0003500001367983 */ /* 0x000f220000300a00 */
[----:B-1----:R-:W-:-:S03]  /*20b70*/  IMAD.MOV.U32 R4, RZ, RZ, R67 ;  /* 0x000000ffff047224 */ /* 0x002fc600078e0043 */
[----:B------:R-:W4:Y:S04]  /*20b80*/  LDL.LU.64 R62, [R1+0x348] ;  /* 0x00034800013e7983 */ /* 0x000f280000300a00 */
[----:B---3--:R-:W3:Y:S04]  /*20b90*/  LDL.LU.64 R66, [R1+0x300] ;  /* 0x0003000001427983 */ /* 0x008ee80000300a00 */
[----:B------:R1:W-:Y:S04]  /*20ba0*/  STL [R1+0x1fc], R4 ;  /* 0x0001fc0401007387 */ /* 0x0003e80000100800 */
[----:B--2---:R2:W-:Y:S01]  /*20bb0*/  STL [R1+0x208], R70 ;  /* 0x0002084601007387 */ /* 0x0045e20000100800 */
[----:B-1----:R-:W-:-:S05]  /*20bc0*/  IMAD.MOV.U32 R4, RZ, RZ, R71 ;  /* 0x000000ffff047224 */ /* 0x002fca00078e0047 */
[----:B------:R5:W-:Y:S01]  /*20bd0*/  STL [R1+0x204], R4 ;  /* 0x0002040401007387 */ /* 0x000be20000100800 */
[----:B--2---:R-:W-:Y:S02]  /*20be0*/  IMAD.MOV.U32 R70, RZ, RZ, R74 ;  /* 0x000000ffff467224 */ /* 0x004fe400078e004a */
[----:B------:R-:W-:Y:S02]  /*20bf0*/  IMAD.MOV.U32 R71, RZ, RZ, R75 ;  /* 0x000000ffff477224 */ /* 0x000fe400078e004b */
[----:B------:R-:W-:Y:S01]  /*20c00*/  IMAD.MOV.U32 R74, RZ, RZ, R92 ;  /* 0x000000ffff4a7224 */ /* 0x000fe200078e005c */
[----:B------:R-:W-:Y:S01]  /*20c10*/  MOV R92, R96 ;  /* 0x00000060005c7202 */ /* 0x000fe20000000f00 */
[----:B------:R-:W-:Y:S02]  /*20c20*/  IMAD.MOV.U32 R75, RZ, RZ, R93 ;  /* 0x000000ffff4b7224 */ /* 0x000fe400078e005d */
[----:B------:R-:W-:Y:S02]  /*20c30*/  IMAD.MOV.U32 R93, RZ, RZ, R97 ;  /* 0x000000ffff5d7224 */ /* 0x000fe400078e0061 */
[----:B------:R-:W-:-:S02]  /*20c40*/  IMAD.MOV.U32 R96, RZ, RZ, R108 ;  /* 0x000000ffff607224 */ /* 0x000fc400078e006c */
[----:B------:R-:W-:Y:S02]  /*20c50*/  IMAD.MOV.U32 R97, RZ, RZ, R109 ;  /* 0x000000ffff617224 */ /* 0x000fe400078e006d */
[----:B------:R-:W-:Y:S02]  /*20c60*/  IMAD.MOV.U32 R108, RZ, RZ, R110 ;  /* 0x000000ffff6c7224 */ /* 0x000fe400078e006e */
[----:B------:R-:W-:Y:S02]  /*20c70*/  IMAD.MOV.U32 R109, RZ, RZ, R111 ;  /* 0x000000ffff6d7224 */ /* 0x000fe400078e006f */
[----:B------:R-:W-:Y:S01]  /*20c80*/  IMAD.MOV.U32 R110, RZ, RZ, R118 ;  /* 0x000000ffff6e7224 */ /* 0x000fe200078e0076 */
[----:B------:R-:W-:Y:S01]  /*20c90*/  MOV R118, R130 ;  /* 0x0000008200767202 */ /* 0x000fe20000000f00 */
[----:B------:R-:W-:Y:S02]  /*20ca0*/  IMAD.MOV.U32 R111, RZ, RZ, R119 ;  /* 0x000000ffff6f7224 */ /* 0x000fe400078e0077 */
[----:B------:R-:W-:-:S02]  /*20cb0*/  IMAD.MOV.U32 R119, RZ, RZ, R131 ;  /* 0x000000ffff777224 */ /* 0x000fc400078e0083 */
[----:B------:R-:W2:Y:S01]  /*20cc0*/  LDL.LU.64 R130, [R1+0x2d0] ;  /* 0x0002d00001827983 */ /* 0x000ea20000300a00 */
[----:B-----5:R-:W-:-:S03]  /*20cd0*/  IMAD.MOV.U32 R4, RZ, RZ, R51 ;  /* 0x000000ffff047224 */ /* 0x020fc600078e0033 */
[----:B------:R1:W-:Y:S04]  /*20ce0*/  STL [R1+0x210], R50 ;  /* 0x0002103201007387 */ /* 0x0003e80000100800 */
[----:B------:R4:W-:Y:S01]  /*20cf0*/  STL [R1+0x20c], R4 ;  /* 0x00020c0401007387 */ /* 0x0009e20000100800 */
[----:B-1----:R-:W-:Y:S01]  /*20d00*/  MOV R50, R118 ;  /* 0x0000007600327202 */ /* 0x002fe20000000f00 */
[----:B------:R-:W-:Y:S02]  /*20d10*/  IMAD.MOV.U32 R51, RZ, RZ, R119 ;  /* 0x000000ffff337224 */ /* 0x000fe400078e0077 */
[----:B----4-:R-:W-:Y:S01]  /*20d20*/  IMAD.MOV.U32 R4, RZ, RZ, R55 ;  /* 0x000000ffff047224 */ /* 0x010fe200078e0037 */
[----:B------:R-:W-:Y:S04]  /*20d30*/  STL [R1+0x218], R54 ;  /* 0x0002183601007387 */ /* 0x000fe80000100800 */
[----:B------:R-:W-:Y:S04]  /*20d40*/  STL [R1+0x220], R62 ;  /* 0x0002203e01007387 */ /* 0x000fe80000100800 */
[----:B------:R1:W-:Y:S04]  /*20d50*/  STL [R1+0x214], R4 ;  /* 0x0002140401007387 */ /* 0x0003e80000100800 */
[----:B---3--:R-:W-:Y:S01]  /*20d60*/  STL [R1+0x228], R66 ;  /* 0x0002284201007387 */ /* 0x008fe20000100800 */
[----:B-1----:R-:W-:-:S05]  /*20d70*/  IMAD.MOV.U32 R4, RZ, RZ, R63 ;  /* 0x000000ffff047224 */ /* 0x002fca00078e003f */
[----:B------:R1:W-:Y:S02]  /*20d80*/  STL [R1+0x21c], R4 ;  /* 0x00021c0401007387 */ /* 0x0003e40000100800 */
[----:B-1----:R-:W-:-:S05]  /*20d90*/  IMAD.MOV.U32 R4, RZ, RZ, R67 ;  /* 0x000000ffff047224 */ /* 0x002fca00078e0043 */
[----:B------:R1:W-:Y:S01]  /*20da0*/  STL [R1+0x224], R4 ;  /* 0x0002240401007387 */ /* 0x0003e20000100800 */
[----:B------:R-:W-:Y:S01]  /*20db0*/  MOV R66, R74 ;  /* 0x0000004a00427202 */ /* 0x000fe20000000f00 */
[----:B------:R-:W-:Y:S02]  /*20dc0*/  IMAD.MOV.U32 R67, RZ, RZ, R75 ;  /* 0x000000ffff437224 */ /* 0x000fe400078e004b */
[----:B------:R-:W-:Y:S02]  /*20dd0*/  IMAD.MOV.U32 R62, RZ, RZ, R70 ;  /* 0x000000ffff3e7224 */ /* 0x000fe400078e0046 */
[----:B------:R-:W-:Y:S02]  /*20de0*/  IMAD.MOV.U32 R63, RZ, RZ, R71 ;  /* 0x000000ffff3f7224 */ /* 0x000fe400078e0047 */
[----:B------:R-:W-:Y:S02]  /*20df0*/  IMAD.MOV.U32 R74, RZ, RZ, R96 ;  /* 0x000000ffff4a7224 */ /* 0x000fe400078e0060 */
[----:B------:R-:W-:-:S02]  /*20e00*/  IMAD.MOV.U32 R75, RZ, RZ, R97 ;  /* 0x000000ffff4b7224 */ /* 0x000fc400078e0061 */
[----:B------:R-:W-:Y:S01]  /*20e10*/  IMAD.MOV.U32 R70, RZ, RZ, R92 ;  /* 0x000000ffff467224 */ /* 0x000fe200078e005c */
[----:B--2---:R2:W-:Y:S04]  /*20e20*/  STL [R1+0x230], R130 ;  /* 0x0002308201007387 */ /* 0x0045e80000100800 */
[----:B------:R-:W3:Y:S01]  /*20e30*/  LDL.LU.64 R42, [R1+0x268] ;  /* 0x00026800012a7983 */ /* 0x000ee20000300a00 */
[----:B-1----:R-:W-:Y:S02]  /*20e40*/  IMAD.MOV.U32 R4, RZ, RZ, R131 ;  /* 0x000000ffff047224 */ /* 0x002fe400078e0083 */
[----:B------:R-:W-:-:S03]  /*20e50*/  IMAD.MOV.U32 R71, RZ, RZ, R93 ;  /* 0x000000ffff477224 */ /* 0x000fc600078e005d */
[----:B------:R1:W-:Y:S01]  /*20e60*/  STL [R1+0x22c], R4 ;  /* 0x00022c0401007387 */ /* 0x0003e20000100800 */
[----:B------:R-:W-:-:S03]  /*20e70*/  IMAD.MOV.U32 R92, RZ, RZ, R110 ;  /* 0x000000ffff5c7224 */ /* 0x000fc600078e006e */
[----:B------:R4:W-:Y:S01]  /*20e80*/  STL [R1+0x238], R58 ;  /* 0x0002383a01007387 */ /* 0x0009e20000100800 */
[----:B------:R-:W-:-:S03]  /*20e90*/  IMAD.MOV.U32 R93, RZ, RZ, R111 ;  /* 0x000000ffff5d7224 */ /* 0x000fc600078e006f */
[----:B------:R-:W5:Y:S04]  /*20ea0*/  LDL.LU.64 R118, [R1+0x3c0] ;  /* 0x0003c00001767983 */ /* 0x000f680000300a00 */
[----:B------:R-:W5:Y:S04]  /*20eb0*/  LDL.LU.64 R96, [R1+0x2e0] ;  /* 0x0002e00001607983 */ /* 0x000f680000300a00 */
[----:B--2---:R-:W2:Y:S04]  /*20ec0*/  LDL.LU.64 R130, [R1+0x560] ;  /* 0x0005600001827983 */ /* 0x004ea80000300a00 */
[----:B------:R-:W2:Y:S04]  /*20ed0*/  LDL.LU.64 R110, [R1+0x3d0] ;  /* 0x0003d000016e7983 */ /* 0x000ea80000300a00 */
[----:B------:R-:W2:Y:S01]  /*20ee0*/  LDL.LU.64 R46, [R1+0x3a8] ;  /* 0x0003a800012e7983 */ /* 0x000ea20000300a00 */
[----:B-1----:R-:W-:-:S02]  /*20ef0*/  IMAD.MOV.U32 R4, RZ, RZ, R59 ;  /* 0x000000ffff047224 */ /* 0x002fc400078e003b */
[----:B------:R-:W-:Y:S02]  /*20f00*/  IMAD.MOV.U32 R54, RZ, RZ, R62 ;  /* 0x000000ffff367224 */ /* 0x000fe400078e003e */
[----:B------:R-:W-:Y:S01]  /*20f10*/  IMAD.MOV.U32 R55, RZ, RZ, R63 ;  /* 0x000000ffff377224 */ /* 0x000fe200078e003f */
[----:B------:R1:W-:Y:S01]  /*20f20*/  STL [R1+0x234], R4 ;  /* 0x0002340401007387 */ /* 0x0003e20000100800 */
[----:B------:R-:W-:Y:S01]  /*20f30*/  IMAD.MOV.U32 R62, RZ, RZ, R66 ;  /* 0x000000ffff3e7224 */ /* 0x000fe200078e0042 */
[----:B------:R-:W-:Y:S01]  /*20f40*/  MOV R66, R74 ;  /* 0x0000004a00427202 */ /* 0x000fe20000000f00 */
[----:B------:R-:W-:Y:S01]  /*20f50*/  IMAD.MOV.U32 R63, RZ, RZ, R67 ;  /* 0x000000ffff3f7224 */ /* 0x000fe200078e0043 */
[----:B------:R-:W-:Y:S01]  /*20f60*/  STL [R1+0x240], R38 ;  /* 0x0002402601007387 */ /* 0x000fe20000100800 */
[----:B------:R-:W-:-:S03]  /*20f70*/  IMAD.MOV.U32 R67, RZ, RZ, R75 ;  /* 0x000000ffff437224 */ /* 0x000fc600078e004b */
[----:B------:R-:W2:Y:S04]  /*20f80*/  LDL.LU.64 R74, [R1+0x378] ;  /* 0x00037800014a7983 */ /* 0x000ea80000300a00 */
[----:B----4-:R-:W4:Y:S01]  /*20f90*/  LDL.LU.64 R58, [R1+0x358] ;  /* 0x00035800013a7983 */ /* 0x010f220000300a00 */
[----:B-1----:R-:W-:-:S03]  /*20fa0*/  IMAD.MOV.U32 R4, RZ, RZ, R39 ;  /* 0x000000ffff047224 */ /* 0x002fc600078e0027 */
[----:B---3--:R-:W-:Y:S04]  /*20fb0*/  STL [R1+0x248], R42 ;  /* 0x0002482a01007387 */ /* 0x008fe80000100800 */
[----:B------:R1:W-:Y:S04]  /*20fc0*/  STL [R1+0x23c], R4 ;  /* 0x00023c0401007387 */ /* 0x0003e80000100800 */
[----:B------:R-:W-:Y:S01]  /*20fd0*/  STL [R1+0x250], R50 ;  /* 0x0002503201007387 */ /* 0x000fe20000100800 */
[----:B-1----:R-:W-:-:S05]  /*20fe0*/  IMAD.MOV.U32 R4, RZ, RZ, R43 ;  /* 0x000000ffff047224 */ /* 0x002fca00078e002b */
[----:B------:R1:W-:Y:S02]  /*20ff0*/  STL [R1+0x244], R4 ;  /* 0x0002440401007387 */ /* 0x0003e40000100800 */
[----:B-1----:R-:W-:-:S05]  /*21000*/  IMAD.MOV.U32 R4, RZ, RZ, R51 ;  /* 0x000000ffff047224 */ /* 0x002fca00078e0033 */
[----:B------:R1:W-:Y:S01]  /*21010*/  STL [R1+0x24c], R4 ;  /* 0x00024c0401007387 */ /* 0x0003e20000100800 */
[----:B------:R-:W-:-:S03]  /*21020*/  IMAD.MOV.U32 R50, RZ, RZ, R62 ;  /* 0x000000ffff327224 */ /* 0x000fc600078e003e */
[----:B------:R3:W-:Y:S01]  /*21030*/  STL [R1+0x258], R88 ;  /* 0x0002585801007387 */ /* 0x0007e20000100800 */
[----:B-1----:R-:W-:Y:S02]  /*21040*/  IMAD.MOV.U32 R4, RZ, RZ, R89 ;  /* 0x000000ffff047224 */ /* 0x002fe400078e0059 */
[----:B------:R-:W-:-:S03]  /*21050*/  IMAD.MOV.U32 R51, RZ, RZ, R63 ;  /* 0x000000ffff337224 */ /* 0x000fc600078e003f */
[----:B------:R1:W-:Y:S01]  /*21060*/  STL [R1+0x254], R4 ;  /* 0x0002540401007387 */ /* 0x0003e20000100800 */
[----:B---3--:R-:W-:Y:S01]  /*21070*/  MOV R88, R92 ;  /* 0x0000005c00587202 */ /* 0x008fe20000000f00 */
[----:B------:R-:W-:Y:S02]  /*21080*/  IMAD.MOV.U32 R89, RZ, RZ, R93 ;  /* 0x000000ffff597224 */ /* 0x000fe400078e005d */
[----:B--2---:R-:W-:Y:S01]  /*21090*/  STL [R1+0x260], R46 ;  /* 0x0002602e01007387 */ /* 0x004fe20000100800 */
[----:B------:R-:W-:Y:S02]  /*210a0*/  IMAD.MOV.U32 R92, RZ, RZ, R116 ;  /* 0x000000ffff5c7224 */ /* 0x000fe400078e0074 */
[----:B------:R-:W-:Y:S02]  /*210b0*/  IMAD.MOV.U32 R93, RZ, RZ, R117 ;  /* 0x000000ffff5d7224 */ /* 0x000fe400078e0075 */
[----:B------:R-:W2:Y:S04]  /*210c0*/  LDL.LU.64 R116, [R1+0x3f0] ;  /* 0x0003f00001747983 */ /* 0x000ea80000300a00 */
[----:B------:R-:W3:Y:S01]  /*210d0*/  LDL.LU.64 R62, [R1+0x2e8] ;  /* 0x0002e800013e7983 */ /* 0x000ee20000300a00 */
[----:B-1----:R-:W-:-:S03]  /*210e0*/  IMAD.MOV.U32 R4, RZ, RZ, R47 ;  /* 0x000000ffff047224 */ /* 0x002fc600078e002f */
[----:B------:R-:W-:Y:S04]  /*210f0*/  STL [R1+0x268], R74 ;  /* 0x0002684a01007387 */ /* 0x000fe80000100800 */
[----:B------:R1:W-:Y:S02]  /*21100*/  STL [R1+0x25c], R4 ;  /* 0x00025c0401007387 */ /* 0x0003e40000100800 */
[----:B-1----:R-:W-:Y:S02]  /*21110*/  IMAD.MOV.U32 R4, RZ, RZ, R75 ;  /* 0x000000ffff047224 */ /* 0x002fe400078e004b */
[----:B------:R-:W-:Y:S02]  /*21120*/  IMAD.MOV.U32 R74, RZ, RZ, R80 ;  /* 0x000000ffff4a7224 */ /* 0x000fe400078e0050 */
[----:B------:R-:W-:-:S02]  /*21130*/  IMAD.MOV.U32 R75, RZ, RZ, R81 ;  /* 0x000000ffff4b7224 */ /* 0x000fc400078e0051 */
[----:B------:R-:W2:Y:S04]  /*21140*/  LDL.LU.64 R80, [R1+0x408] ;  /* 0x0004080001507983 */ /* 0x000ea80000300a00 */
[----:B------:R1:W-:Y:S04]  /*21150*/  STL [R1+0x264], R4 ;  /* 0x0002640401007387 */ /* 0x0003e80000100800 */
[----:B----4-:R4:W-:Y:S01]  /*21160*/  STL [R1+0x270], R58 ;  /* 0x0002703a01007387 */ /* 0x0109e20000100800 */
[----:B-1----:R-:W-:-:S05]  /*21170*/  MOV R4, R59 ;  /* 0x0000003b00047202 */ /* 0x002fca0000000f00 */
[----:B------:R1:W-:Y:S04]  /*21180*/  STL [R1+0x26c], R4 ;  /* 0x00026c0401007387 */ /* 0x0003e80000100800 */
[----:B----4-:R-:W4:Y:S01]  /*21190*/  LDL.LU.64 R58, [R1+0x3c8] ;  /* 0x0003c800013a7983 */ /* 0x010f220000300a00 */
[----:B-1----:R-:W-:-:S03]  /*211a0*/  IMAD.MOV.U32 R4, RZ, RZ, R51 ;  /* 0x000000ffff047224 */ /* 0x002fc600078e0033 */
[----:B------:R-:W-:Y:S04]  /*211b0*/  STL [R1+0x278], R50 ;  /* 0x0002783201007387 */ /* 0x000fe80000100800 */
[----:B------:R3:W-:Y:S02]  /*211c0*/  STL [R1+0x274], R4 ;  /* 0x0002740401007387 */ /* 0x0007e40000100800 */
[----:B---3--:R-:W-:Y:S02]  /*211d0*/  IMAD.MOV.U32 R4, RZ, RZ, R63 ;  /* 0x000000ffff047224 */ /* 0x008fe400078e003f */
[----:B------:R1:W-:Y:S04]  /*211e0*/  STL [R1+0x280], R62 ;  /* 0x0002803e01007387 */ /* 0x0003e80000100800 */
[----:B------:R-:W-:Y:S04]  /*211f0*/  STL [R1+0x288], R66 ;  /* 0x0002884201007387 */ /* 0x000fe80000100800 */
[----:B------:R3:W-:Y:S04]  /*21200*/  STL [R1+0x27c], R4 ;  /* 0x00027c0401007387 */ /* 0x0007e80000100800 */
[----:B-1----:R-:W5:Y:S01]  /*21210*/  LDL.LU.64 R62, [R1+0x398] ;  /* 0x00039800013e7983 */ /* 0x002f620000300a00 */
[----:B---3--:R-:W-:-:S02]  /*21220*/  IMAD.MOV.U32 R4, RZ, RZ, R67 ;  /* 0x000000ffff047224 */ /* 0x008fc400078e0043 */
[----:B------:R-:W-:Y:S02]  /*21230*/  IMAD.MOV.U32 R66, RZ, RZ, R74 ;  /* 0x000000ffff427224 */ /* 0x000fe400078e004a */
[----:B------:R-:W-:Y:S01]  /*21240*/  IMAD.MOV.U32 R67, RZ, RZ, R75 ;  /* 0x000000ffff437224 */ /* 0x000fe200078e004b */
[----:B------:R1:W-:Y:S01]  /*21250*/  STL [R1+0x284], R4 ;  /* 0x0002840401007387 */ /* 0x0003e20000100800 */
[----:B------:R-:W-:Y:S02]  /*21260*/  IMAD.MOV.U32 R74, RZ, RZ, R76 ;  /* 0x000000ffff4a7224 */ /* 0x000fe400078e004c */
[----:B------:R-:W-:Y:S01]  /*21270*/  IMAD.MOV.U32 R75, RZ, RZ, R77 ;  /* 0x000000ffff4b7224 */ /* 0x000fe200078e004d */
[----:B------:R-:W-:Y:S04]  /*21280*/  STL [R1+0x290], R54 ;  /* 0x0002903601007387 */ /* 0x000fe80000100800 */
[----:B------:R-:W3:Y:S01]  /*21290*/  LDL.LU.64 R76, [R1+0x368] ;  /* 0x00036800014c7983 */ /* 0x000ee20000300a00 */
[----:B-1----:R-:W-:-:S05]  /*212a0*/  MOV R4, R55 ;  /* 0x0000003700047202 */ /* 0x002fca0000000f00 */
[----:B------:R1:W-:Y:S04]  /*212b0*/  STL [R1+0x28c], R4 ;  /* 0x00028c0401007387 */ /* 0x0003e80000100800 */
[----:B------:R-:W-:Y:S01]  /*212c0*/  STL [R1+0x298], R70 ;  /* 0x0002984601007387 */ /* 0x000fe20000100800 */
[----:B-1----:R-:W-:-:S05]  /*212d0*/  IMAD.MOV.U32 R4, RZ, RZ, R71 ;  /* 0x000000ffff047224 */ /* 0x002fca00078e0047 */
[----:B------:R1:W-:Y:S04]  /*212e0*/  STL [R1+0x294], R4 ;  /* 0x0002940401007387 */ /* 0x0003e80000100800 */
[----:B--2---:R2:W-:Y:S01]  /*212f0*/  STL [R1+0x2a0], R80 ;  /* 0x0002a05001007387 */ /* 0x0045e20000100800 */
[----:B-1----:R-:W-:-:S03]  /*21300*/  IMAD.MOV.U32 R4, RZ, RZ, R81 ;  /* 0x000000ffff047224 */ /* 0x002fc600078e0051 */
[----:B----4-:R-:W-:Y:S04]  /*21310*/  STL [R1+0x2a8], R58 ;  /* 0x0002a83a01007387 */ /* 0x010fe80000100800 */
[----:B------:R1:W-:Y:S04]  /*21320*/  STL [R1+0x29c], R4 ;  /* 0x00029c0401007387 */ /* 0x0003e80000100800 */
[----:B--2---:R-:W2:Y:S04]  /*21330*/  LDL.LU.64 R80, [R1+0x308] ;  /* 0x0003080001507983 */ /* 0x004ea80000300a00 */
[----:B------:R-:W4:Y:S01]  /*21340*/  LDL.LU.64 R70, [R1+0x458] ;  /* 0x0004580001467983 */ /* 0x000f220000300a00 */
[----:B-1----:R-:W-:-:S03]  /*21350*/  IMAD.MOV.U32 R4, RZ, RZ, R59 ;  /* 0x000000ffff047224 */ /* 0x002fc600078e003b */
[----:B-----5:R-:W-:Y:S04]  /*21360*/  STL [R1+0x2b0], R62 ;  /* 0x0002b03e01007387 */ /* 0x020fe80000100800 */
[----:B------:R1:W-:Y:S02]  /*21370*/  STL [R1+0x2a4], R4 ;  /* 0x0002a40401007387 */ /* 0x0003e40000100800 */
[----:B-1----:R-:W-:-:S05]  /*21380*/  IMAD.MOV.U32 R4, RZ, RZ, R63 ;  /* 0x000000ffff047224 */ /* 0x002fca00078e003f */
[----:B------:R1:W-:Y:S04]  /*21390*/  STL [R1+0x2ac], R4 ;  /* 0x0002ac0401007387 */ /* 0x0003e80000100800 */
[----:B------:R5:W-:Y:S01]  /*213a0*/  STL [R1+0x2b8], R84 ;  /* 0x0002b85401007387 */ /* 0x000be20000100800 */
[----:B-1----:R-:W-:-:S05]  /*213b0*/  IMAD.MOV.U32 R4, RZ, RZ, R85 ;  /* 0x000000ffff047224 */ /* 0x002fca00078e0055 */
[----:B------:R1:W-:Y:S01]  /*213c0*/  STL [R1+0x2b4], R4 ;  /* 0x0002b40401007387 */ /* 0x0003e20000100800 */
[----:B-----5:R-:W-:Y:S02]  /*213d0*/  IMAD.MOV.U32 R84, RZ, RZ, R104 ;  /* 0x000000ffff547224 */ /* 0x020fe400078e0068 */
[----:B------:R-:W-:Y:S01]  /*213e0*/  IMAD.MOV.U32 R85, RZ, RZ, R105 ;  /* 0x000000ffff557224 */ /* 0x000fe200078e0069 */
[----:B---3--:R3:W-:Y:S04]  /*213f0*/  STL [R1+0x2c0], R76 ;  /* 0x0002c04c01007387 */ /* 0x0087e80000100800 */
[----:B------:R-:W5:Y:S01]  /*21400*/  LDL.LU.64 R104, [R1+0x3e8] ;  /* 0x0003e80001687983 */ /* 0x000f620000300a00 */
[----:B-1----:R-:W-:-:S05]  /*21410*/  MOV R4, R77 ;  /* 0x0000004d00047202 */ /* 0x002fca0000000f00 */
[----:B------:R1:W-:Y:S04]  /*21420*/  STL [R1+0x2bc], R4 ;  /* 0x0002bc0401007387 */ /* 0x0003e80000100800 */
[----:B------:R-:W-:Y:S04]  /*21430*/  STL [R1+0x2c8], R66 ;  /* 0x0002c84201007387 */ /* 0x000fe80000100800 */
[----:B---3--:R-:W3:Y:S01]  /*21440*/  LDL.LU.64 R76, [R1+0x3a0] ;  /* 0x0003a000014c7983 */ /* 0x008ee20000300a00 */
[----:B-1----:R-:W-:-:S03]  /*21450*/  IMAD.MOV.U32 R4, RZ, RZ, R67 ;  /* 0x000000ffff047224 */ /* 0x002fc600078e0043 */
[----:B--2---:R-:W-:Y:S04]  /*21460*/  STL [R1+0x2d0], R80 ;  /* 0x0002d05001007387 */ /* 0x004fe80000100800 */
[----:B------:R1:W-:Y:S02]  /*21470*/  STL [R1+0x2c4], R4 ;  /* 0x0002c40401007387 */ /* 0x0003e40000100800 */
[----:B-1----:R-:W-:-:S05]  /*21480*/  IMAD.MOV.U32 R4, RZ, RZ, R81 ;  /* 0x000000ffff047224 */ /* 0x002fca00078e0051 */
[----:B------:R1:W-:Y:S04]  /*21490*/  STL [R1+0x2cc], R4 ;  /* 0x0002cc0401007387 */ /* 0x0003e80000100800 */
[----:B------:R2:W-:Y:S04]  /*214a0*/  STL [R1+0x2d8], R96 ;  /* 0x0002d86001007387 */ /* 0x0005e80000100800 */
[----:B------:R-:W3:Y:S01]  /*214b0*/  LDL.LU.64 R80, [R1+0x370] ;  /* 0x0003700001507983 */ /* 0x000ee20000300a00 */
[----:B-1----:R-:W-:-:S03]  /*214c0*/  IMAD.MOV.U32 R4, RZ, RZ, R97 ;  /* 0x000000ffff047224 */ /* 0x002fc600078e0061 */
[----:B----4-:R-:W-:Y:S04]  /*214d0*/  STL [R1+0x2e0], R70 ;  /* 0x0002e04601007387 */ /* 0x010fe80000100800 */
[----:B------:R1:W-:Y:S01]  /*214e0*/  STL [R1+0x2d4], R4 ;  /* 0x0002d40401007387 */ /* 0x0003e20000100800 */
[----:B--2---:R-:W-:Y:S02]  /*214f0*/  IMAD.MOV.U32 R96, RZ, RZ, R100 ;  /* 0x000000ffff607224 */ /* 0x004fe400078e0064 */
[----:B------:R-:W-:Y:S02]  /*21500*/  IMAD.MOV.U32 R97, RZ, RZ, R101 ;  /* 0x000000ffff617224 */ /* 0x000fe400078e0065 */
[----:B------:R-:W2:Y:S01]  /*21510*/  LDL.LU.64 R100, [R1+0x498] ;  /* 0x0004980001647983 */ /* 0x000ea20000300a00 */
[----:B-1----:R-:W-:-:S03]  /*21520*/  IMAD.MOV.U32 R4, RZ, RZ, R71 ;  /* 0x000000ffff047224 */ /* 0x002fc600078e0047 */
[----:B------:R-:W-:Y:S04]  /*21530*/  STL [R1+0x2e8], R74 ;  /* 0x0002e84a01007387 */ /* 0x000fe80000100800 */
[----:B------:R1:W-:Y:S02]  /*21540*/  STL [R1+0x2dc], R4 ;  /* 0x0002dc0401007387 */ /* 0x0003e40000100800 */
[----:B-1----:R-:W-:-:S05]  /*21550*/  IMAD.MOV.U32 R4, RZ, RZ, R75 ;  /* 0x000000ffff047224 */ /* 0x002fca00078e004b */
[----:B------:R5:W-:Y:S02]  /*21560*/  STL [R1+0x2e4], R4 ;  /* 0x0002e40401007387 */ /* 0x000be40000100800 */
[----:B-----5:R-:W-:Y:S02]  /*21570*/  MOV R4, R105 ;  /* 0x0000006900047202 */ /* 0x020fe40000000f00 */
[----:B------:R1:W-:Y:S04]  /*21580*/  STL [R1+0x2f0], R104 ;  /* 0x0002f06801007387 */ /* 0x0003e80000100800 */
[----:B------:R4:W-:Y:S04]  /*21590*/  STL [R1+0x2ec], R4 ;  /* 0x0002ec0401007387 */ /* 0x0009e80000100800 */
[----:B-1----:R-:W5:Y:S01]  /*215a0*/  LDL.LU.64 R104, [R1+0x430] ;  /* 0x0004300001687983 */ /* 0x002f620000300a00 */
[----:B----4-:R-:W-:-:S03]  /*215b0*/  IMAD.MOV.U32 R4, RZ, RZ, R89 ;  /* 0x000000ffff047224 */ /* 0x010fc600078e0059 */
[----:B------:R1:W-:Y:S04]  /*215c0*/  STL [R1+0x2f8], R88 ;  /* 0x0002f85801007387 */ /* 0x0003e80000100800 */
[----:B------:R4:W-:Y:S04]  /*215d0*/  STL [R1+0x2f4], R4 ;  /* 0x0002f40401007387 */ /* 0x0009e80000100800 */
[----:B---3--:R-:W-:Y:S04]  /*215e0*/  STL [R1+0x300], R76 ;  /* 0x0003004c01007387 */ /* 0x008fe80000100800 */
[----:B-1----:R-:W3:Y:S01]  /*215f0*/  LDL.LU.64 R88, [R1+0x3d8] ;  /* 0x0003d80001587983 */ /* 0x002ee20000300a00 */
[----:B----4-:R-:W-:-:S03]  /*21600*/  IMAD.MOV.U32 R4, RZ, RZ, R77 ;  /* 0x000000ffff047224 */ /* 0x010fc600078e004d */
[----:B------:R-:W-:Y:S04]  /*21610*/  STL [R1+0x308], R92 ;  /* 0x0003085c01007387 */ /* 0x000fe80000100800 */
[----:B------:R1:W-:Y:S02]  /*21620*/  STL [R1+0x2fc], R4 ;  /* 0x0002fc0401007387 */ /* 0x0003e40000100800 */
[----:B-1----:R-:W-:Y:S02]  /*21630*/  IMAD.MOV.U32 R4, RZ, RZ, R93 ;  /* 0x000000ffff047224 */ /* 0x002fe400078e005d */
[----:B------:R-:W-:Y:S04]  /*21640*/  STL [R1+0x310], R80 ;  /* 0x0003105001007387 */ /* 0x000fe80000100800 */
[----:B------:R1:W-:Y:S04]  /*21650*/  STL [R1+0x304], R4 ;  /* 0x0003040401007387 */ /* 0x0003e80000100800 */
[----:B------:R-:W4:Y:S01]  /*21660*/  LDL.LU.64 R92, [R1+0x3b0] ;  /* 0x0003b000015c7983 */ /* 0x000f220000300a00 */
[----:B-1----:R-:W-:-:S05]  /*21670*/  IMAD.MOV.U32 R4, RZ, RZ, R81 ;  /* 0x000000ffff047224 */ /* 0x002fca00078e0051 */
[----:B------:R1:W-:Y:S04]  /*21680*/  STL [R1+0x30c], R4 ;  /* 0x00030c0401007387 */ /* 0x0003e80000100800 */
[----:B------:R2:W-:Y:S01]  /*21690*/  STL [R1+0x318], R96 ;  /* 0x0003186001007387 */ /* 0x0005e20000100800 */
[----:B-1----:R-:W-:-:S03]  /*216a0*/  IMAD.MOV.U32 R4, RZ, RZ, R97 ;  /* 0x000000ffff047224 */ /* 0x002fc600078e0061 */
[----:B--2---:R-:W2:Y:S04]  /*216b0*/  LDL.LU.64 R96, [R1+0x4f0] ;  /* 0x0004f00001607983 */ /* 0x004ea80000300a00 */
[----:B------:R1:W-:Y:S04]  /*216c0*/  STL [R1+0x314], R4 ;  /* 0x0003140401007387 */ /* 0x0003e80000100800 */
[----:B------:R1:W-:Y:S02]  /*216d0*/  STL [R1+0x320], R100 ;  /* 0x0003206401007387 */ /* 0x0003e40000100800 */
[----:B-1----:R-:W-:-:S02]  /*216e0*/  IMAD.MOV.U32 R4, RZ, RZ, R101 ;  /* 0x000000ffff047224 */ /* 0x002fc400078e0065 */
[----:B------:R-:W-:Y:S04]  /*216f0*/  STL [R1+0x328], R84 ;  /* 0x0003285401007387 */ /* 0x000fe80000100800 */
[----:B------:R1:W-:Y:S04]  /*21700*/  STL [R1+0x31c], R4 ;  /* 0x00031c0401007387 */ /* 0x0003e80000100800 */
[----:B------:R-:W2:Y:S01]  /*21710*/  LDL.LU.64 R100, [R1+0x468] ;  /* 0x0004680001647983 */ /* 0x000ea20000300a00 */
[----:B-1----:R-:W-:-:S05]  /*21720*/  IMAD.MOV.U32 R4, RZ, RZ, R85 ;  /* 0x000000ffff047224 */ /* 0x002fca00078e0055 */
[----:B------:R1:W-:Y:S04]  /*21730*/  STL [R1+0x324], R4 ;  /* 0x0003240401007387 */ /* 0x0003e80000100800 */
[----:B-----5:R5:W-:Y:S01]  /*21740*/  STL [R1+0x330], R104 ;  /* 0x0003306801007387 */ /* 0x020be20000100800 */
[----:B-1----:R-:W-:-:S03]  /*21750*/  MOV R4, R105 ;  /* 0x0000006900047202 */ /* 0x002fc60000000f00 */
[----:B-----5:R-:W5:Y:S04]  /*21760*/  LDL.LU.64 R104, [R1+0x418] ;  /* 0x0004180001687983 */ /* 0x020f680000300a00 */
[----:B------:R1:W-:Y:S04]  /*21770*/  STL [R1+0x32c], R4 ;  /* 0x00032c0401007387 */ /* 0x0003e80000100800 */
[----:B------:R3:W-:Y:S01]  /*21780*/  STL [R1+0x338], R108 ;  /* 0x0003386c01007387 */ /* 0x0007e20000100800 */
[----:B-1----:R-:W-:-:S03]  /*21790*/  IMAD.MOV.U32 R4, RZ, RZ, R109 ;  /* 0x000000ffff047224 */ /* 0x002fc600078e006d */
[----:B---3--:R-:W-:Y:S04]  /*217a0*/  STL [R1+0x340], R88 ;  /* 0x0003405801007387 */ /* 0x008fe80000100800 */
[----:B------:R1:W-:Y:S04]  /*217b0*/  STL [R1+0x334], R4 ;  /* 0x0003340401007387 */ /* 0x0003e80000100800 */
[----:B------:R-:W3:Y:S01]  /*217c0*/  LDL.LU.64 R108, [R1+0x3e0] ;  /* 0x0003e000016c7983 */ /* 0x000ee20000300a00 */
[----:B-1----:R-:W-:-:S05]  /*217d0*/  IMAD.MOV.U32 R4, RZ, RZ, R89 ;  /* 0x000000ffff047224 */ /* 0x002fca00078e0059 */
[----:B------:R1:W-:Y:S04]  /*217e0*/  STL [R1+0x33c], R4 ;  /* 0x00033c0401007387 */ /* 0x0003e80000100800 */
[----:B------:R4:W-:Y:S01]  /*217f0*/  STL [R1+0x348], R118 ;  /* 0x0003487601007387 */ /* 0x0009e20000100800 */
[----:B-1----:R-:W-:-:S03]  /*21800*/  IMAD.MOV.U32 R4, RZ, RZ, R119 ;  /* 0x000000ffff047224 */ /* 0x002fc600078e0077 */
[----:B----4-:R-:W4:Y:S04]  /*21810*/  LDL.LU.64 R118, [R1+0x5d8] ;  /* 0x0005d80001767983 */ /* 0x010f280000300a00 */
[----:B------:R1:W-:Y:S04]  /*21820*/  STL [R1+0x344], R4 ;  /* 0x0003440401007387 */ /* 0x0003e80000100800 */
[----:B------:R-:W-:Y:S01]  /*21830*/  STL [R1+0x350], R92 ;  /* 0x0003505c01007387 */ /* 0x000fe20000100800 */
[----:B-1----:R-:W-:-:S05]  /*21840*/  IMAD.MOV.U32 R4, RZ, RZ, R93 ;  /* 0x000000ffff047224 */ /* 0x002fca00078e005d */
[----:B------:R1:W-:Y:S04]  /*21850*/  STL [R1+0x34c], R4 ;  /* 0x00034c0401007387 */ /* 0x0003e80000100800 */
[----:B------:R1:W-:Y:S02]  /*21860*/  STL [R1+0x358], R112 ;  /* 0x0003587001007387 */ /* 0x0003e40000100800 */
[----:B-1----:R-:W-:Y:S02]  /*21870*/  IMAD.MOV.U32 R4, RZ, RZ, R113 ;  /* 0x000000ffff047224 */ /* 0x002fe400078e0071 */
[----:B------:R-:W4:Y:S04]  /*21880*/  LDL.LU.64 R112, [R1+0x4a8] ;  /* 0x0004a80001707983 */ /* 0x000f280000300a00 */
[----:B------:R1:W-:Y:S04]  /*21890*/  STL [R1+0x354], R4 ;  /* 0x0003540401007387 */ /* 0x0003e80000100800 */
[----:B--2---:R-:W-:Y:S01]  /*218a0*/  STL [R1+0x360], R96 ;  /* 0x0003606001007387 */ /* 0x004fe20000100800 */
[----:B-1----:R-:W-:-:S05]  /*218b0*/  IMAD.MOV.U32 R4, RZ, RZ, R97 ;  /* 0x000000ffff047224 */ /* 0x002fca00078e0061 */
[----:B------:R1:W-:Y:S04]  /*218c0*/  STL [R1+0x35c], R4 ;  /* 0x00035c0401007387 */ /* 0x0003e80000100800 */
[----:B------:R2:W-:Y:S01]  /*218d0*/  STL [R1+0x368], R122 ;  /* 0x0003687a01007387 */ /* 0x0005e20000100800 */
[----:B-1----:R-:W-:-:S03]  /*218e0*/  IMAD.MOV.U32 R4, RZ, RZ, R123 ;  /* 0x000000ffff047224 */ /* 0x002fc600078e007b */
[----:B--2---:R-:W2:Y:S04]  /*218f0*/  LDL.LU.64 R122, [R1+0x450] ;  /* 0x00045000017a7983 */ /* 0x004ea80000300a00 */
[----:B------:R1:W-:Y:S04]  /*21900*/  STL [R1+0x364], R4 ;  /* 0x0003640401007387 */ /* 0x0003e80000100800 */
[----:B------:R-:W-:Y:S01]  /*21910*/  STL [R1+0x370], R100 ;  /* 0x0003706401007387 */ /* 0x000fe20000100800 */
[----:B-1----:R-:W-:-:S05]  /*21920*/  MOV R4, R101 ;  /* 0x0000006500047202 */ /* 0x002fca0000000f00 */
[----:B------:R1:W-:Y:S04]  /*21930*/  STL [R1+0x36c], R4 ;  /* 0x00036c0401007387 */ /* 0x0003e80000100800 */
[----:B------:R1:W-:Y:S02]  /*21940*/  STL [R1+0x378], R126 ;  /* 0x0003787e01007387 */ /* 0x0003e40000100800 */
[----:B-1----:R-:W-:Y:S02]  /*21950*/  IMAD.MOV.U32 R4, RZ, RZ, R127 ;  /* 0x000000ffff047224 */ /* 0x002fe400078e007f */
[----:B------:R-:W2:Y:S04]  /*21960*/  LDL.LU.64 R126, [R1+0x410] ;  /* 0x00041000017e7983 */ /* 0x000ea80000300a00 */
[----:B------:R5:W-:Y:S02]  /*21970*/  STL [R1+0x374], R4 ;  /* 0x0003740401007387 */ /* 0x000be40000100800 */
[----:B-----5:R-:W-:-:S02]  /*21980*/  IMAD.MOV.U32 R4, RZ, RZ, R105 ;  /* 0x000000ffff047224 */ /* 0x020fc400078e0069 */
[----:B------:R-:W-:Y:S04]  /*21990*/  STL [R1+0x380], R104 ;  /* 0x0003806801007387 */ /* 0x000fe80000100800 */
[----:B------:R1:W-:Y:S04]  /*219a0*/  STL [R1+0x37c], R4 ;  /* 0x00037c0401007387 */ /* 0x0003e80000100800 */
[----:B------:R5:W-:Y:S01]  /*219b0*/  STL [R1+0x388], R116 ;  /* 0x0003887401007387 */ /* 0x000be20000100800 */
[----:B-1----:R-:W-:-:S03]  /*219c0*/  IMAD.MOV.U32 R4, RZ, RZ, R117 ;  /* 0x000000ffff047224 */ /* 0x002fc600078e0075 */
[----:B-----5:R-:W5:Y:S04]  /*219d0*/  LDL.LU.64 R116, [R1+0x648] ;  /* 0x0006480001747983 */ /* 0x020f680000300a00 */
[----:B------:R1:W-:Y:S04]  /*219e0*/  STL [R1+0x384], R4 ;  /* 0x0003840401007387 */ /* 0x0003e80000100800 */
[----:B---3--:R-:W-:Y:S01]  /*219f0*/  STL [R1+0x390], R108 ;  /* 0x0003906c01007387 */ /* 0x008fe20000100800 */
[----:B-1----:R-:W-:-:S05]  /*21a00*/  IMAD.MOV.U32 R4, RZ, RZ, R109 ;  /* 0x000000ffff047224 */ /* 0x002fca00078e006d */
[----:B------:R1:W-:Y:S04]  /*21a10*/  STL [R1+0x38c], R4 ;  /* 0x00038c0401007387 */ /* 0x0003e80000100800 */
[----:B------:R3:W-:Y:S01]  /*21a20*/  STL [R1+0x398], R110 ;  /* 0x0003986e01007387 */ /* 0x0007e20000100800 */
[----:B-1----:R-:W-:-:S03]  /*21a30*/  IMAD.MOV.U32 R4, RZ, RZ, R111 ;  /* 0x000000ffff047224 */ /* 0x002fc600078e006f */
[----:B---3--:R-:W3:Y:S04]  /*21a40*/  LDL.LU.64 R110, [R1+0x4f8] ;  /* 0x0004f800016e7983 */ /* 0x008ee80000300a00 */
[----:B------:R1:W-:Y:S04]  /*21a50*/  STL [R1+0x394], R4 ;  /* 0x0003940401007387 */ /* 0x0003e80000100800 */
[----:B----4-:R4:W-:Y:S01]  /*21a60*/  STL [R1+0x3a0], R118 ;  /* 0x0003a07601007387 */ /* 0x0109e20000100800 */
[----:B-1----:R-:W-:-:S03]  /*21a70*/  IMAD.MOV.U32 R4, RZ, RZ, R119 ;  /* 0x000000ffff047224 */ /* 0x002fc600078e0077 */
[----:B----4-:R-:W4:Y:S04]  /*21a80*/  LDL.LU.64 R118, [R1+0x4c0] ;  /* 0x0004c00001767983 */ /* 0x010f280000300a00 */
[----:B------:R1:W-:Y:S04]  /*21a90*/  STL [R1+0x39c], R4 ;  /* 0x00039c0401007387 */ /* 0x0003e80000100800 */
[----:B------:R1:W-:Y:S02]  /*21aa0*/  STL [R1+0x3a8], R120 ;  /* 0x0003a87801007387 */ /* 0x0003e40000100800 */
[----:B-1----:R-:W-:-:S02]  /*21ab0*/  IMAD.MOV.U32 R4, RZ, RZ, R121 ;  /* 0x000000ffff047224 */ /* 0x002fc400078e0079 */
[----:B------:R-:W4:Y:S04]  /*21ac0*/  LDL.LU.64 R120, [R1+0x488] ;  /* 0x0004880001787983 */ /* 0x000f280000300a00 */
[----:B------:R1:W-:Y:S04]  /*21ad0*/  STL [R1+0x3a4], R4 ;  /* 0x0003a40401007387 */ /* 0x0003e80000100800 */
[----:B------:R1:W-:Y:S02]  /*21ae0*/  STL [R1+0x3b0], R112 ;  /* 0x0003b07001007387 */ /* 0x0003e40000100800 */
[----:B-1----:R-:W-:-:S02]  /*21af0*/  MOV R4, R113 ;  /* 0x0000007100047202 */ /* 0x002fc40000000f00 */
[----:B------:R-:W4:Y:S04]  /*21b00*/  LDL.LU.64 R112, [R1+0x470] ;  /* 0x0004700001707983 */ /* 0x000f280000300a00 */
[----:B------:R1:W-:Y:S04]  /*21b10*/  STL [R1+0x3ac], R4 ;  /* 0x0003ac0401007387 */ /* 0x0003e80000100800 */
[----:B------:R1:W-:Y:S02]  /*21b20*/  STL [R1+0x3b8], R114 ;  /* 0x0003b87201007387 */ /* 0x0003e40000100800 */
[----:B-1----:R-:W-:-:S02]  /*21b30*/  IMAD.MOV.U32 R4, RZ, RZ, R115 ;  /* 0x000000ffff047224 */ /* 0x002fc400078e0073 */
[----:B------:R-:W4:Y:S04]  /*21b40*/  LDL.LU.64 R114, [R1+0x448] ;  /* 0x0004480001727983 */ /* 0x000f280000300a00 */
[----:B------:R1:W-:Y:S04]  /*21b50*/  STL [R1+0x3b4], R4 ;  /* 0x0003b40401007387 */ /* 0x0003e80000100800 */
[----:B--2---:R2:W-:Y:S01]  /*21b60*/  STL [R1+0x3c0], R122 ;  /* 0x0003c07a01007387 */ /* 0x0045e20000100800 */
[----:B-1----:R-:W-:-:S03]  /*21b70*/  IMAD.MOV.U32 R4, RZ, RZ, R123 ;  /* 0x000000ffff047224 */ /* 0x002fc600078e007b */
[----:B--2---:R-:W2:Y:S04]  /*21b80*/  LDL.LU.64 R122, [R1+0x438] ;  /* 0x00043800017a7983 */ /* 0x004ea80000300a00 */
[----:B------:R1:W-:Y:S04]  /*21b90*/  STL [R1+0x3bc], R4 ;  /* 0x0003bc0401007387 */ /* 0x0003e80000100800 */
[----:B------:R1:W-:Y:S02]  /*21ba0*/  STL [R1+0x3c8], R124 ;  /* 0x0003c87c01007387 */ /* 0x0003e40000100800 */
[----:B-1----:R-:W-:-:S02]  /*21bb0*/  IMAD.MOV.U32 R4, RZ, RZ, R125 ;  /* 0x000000ffff047224 */ /* 0x002fc400078e007d */
[----:B------:R-:W2:Y:S04]  /*21bc0*/  LDL.LU.64 R124, [R1+0x670] ;  /* 0x00067000017c7983 */ /* 0x000ea80000300a00 */
        /* <DEDUP_REMOVED lines=9> */
[----:B-----5:R5:W-:Y:S01]  /*21c60*/  STL [R1+0x3e0], R116 ;  /* 0x0003e07401007387 */ /* 0x020be20000100800 */
[----:B-1----:R-:W-:-:S03]  /*21c70*/  IMAD.MOV.U32 R4, RZ, RZ, R117 ;  /* 0x000000ffff047224 */ /* 0x002fc600078e0075 */
[----:B-----5:R-:W5:Y:S04]  /*21c80*/  LDL.LU.64 R116, [R1+0x508] ;  /* 0x0005080001747983 */ /* 0x020f680000300a00 */
[----:B------:R1:W-:Y:S04]  /*21c90*/  STL [R1+0x3dc], R4 ;  /* 0x0003dc0401007387 */ /* 0x0003e80000100800 */
[----:B------:R1:W-:Y:S02]  /*21ca0*/  STL [R1+0x3e8], R130 ;  /* 0x0003e88201007387 */ /* 0x0003e40000100800 */
[----:B-1----:R-:W-:-:S02]  /*21cb0*/  IMAD.MOV.U32 R4, RZ, RZ, R131 ;  /* 0x000000ffff047224 */ /* 0x002fc400078e0083 */
[----:B------:R-:W5:Y:S04]  /*21cc0*/  LDL.LU.64 R130, [R1+0x4d0] ;  /* 0x0004d00001827983 */ /* 0x000f680000300a00 */
[----:B------:R1:W-:Y:S04]  /*21cd0*/  STL [R1+0x3e4], R4 ;  /* 0x0003e40401007387 */ /* 0x0003e80000100800 */
[----:B---3--:R3:W-:Y:S01]  /*21ce0*/  STL [R1+0x3f0], R110 ;  /* 0x0003f06e01007387 */ /* 0x0087e20000100800 */
[----:B-1----:R-:W-:-:S03]  /*21cf0*/  MOV R4, R111 ;  /* 0x0000006f00047202 */ /* 0x002fc60000000f00 */
        /* <DEDUP_REMOVED lines=11> */
[----:B-1----:R-:W-:-:S02]  /*21db0*/  IMAD.MOV.U32 R4, RZ, RZ, R113 ;  /* 0x000000ffff047224 */ /* 0x002fc400078e0071 */
[----:B------:R-:W4:Y:S04]  /*21dc0*/  LDL.LU.64 R112, [R1+0x6a8] ;  /* 0x0006a80001707983 */ /* 0x000f280000300a00 */
[----:B------:R1:W-:Y:S04]  /*21dd0*/  STL [R1+0x404], R4 ;  /* 0x0004040401007387 */ /* 0x0003e80000100800 */
[----:B------:R-:W-:Y:S04]  /*21de0*/  STL [R1+0x410], R114 ;  /* 0x0004107201007387 */ /* 0x000fe80000100800 */
[----:B------:R-:W4:Y:S01]  /*21df0*/  LDL.LU.64 R108, [R1+0x668] ;  /* 0x00066800016c7983 */ /* 0x000f220000300a00 */
[----:B-1----:R-:W-:-:S05]  /*21e00*/  IMAD.MOV.U32 R4, RZ, RZ, R115 ;  /* 0x000000ffff047224 */ /* 0x002fca00078e0073 */
        /* <DEDUP_REMOVED lines=14> */
[----:B-1----:R-:W-:-:S02]  /*21ef0*/  MOV R4, R129 ;  /* 0x0000008100047202 */ /* 0x002fc40000000f00 */
[----:B------:R-:W2:Y:S04]  /*21f00*/  LDL.LU.64 R128, [R1+0x4d8] ;  /* 0x0004d80001807983 */ /* 0x000ea80000300a00 */
[----:B------:R1:W-:Y:S04]  /*21f10*/  STL [R1+0x42c], R4 ;  /* 0x00042c0401007387 */ /* 0x0003e80000100800 */
[----:B-----5:R-:W-:Y:S01]  /*21f20*/  STL [R1+0x438], R116 ;  /* 0x0004387401007387 */ /* 0x020fe20000100800 */
[----:B-1----:R-:W-:-:S03]  /*21f30*/  IMAD.MOV.U32 R4, RZ, RZ, R117 ;  /* 0x000000ffff047224 */ /* 0x002fc600078e0075 */
[----:B------:R-:W5:Y:S04]  /*21f40*/  LDL.LU.64 R114, [R1+0x4c8] ;  /* 0x0004c80001727983 */ /* 0x000f680000300a00 */
[----:B------:R1:W-:Y:S02]  /*21f50*/  STL [R1+0x434], R4 ;  /* 0x0004340401007387 */ /* 0x0003e40000100800 */
[----:B-1----:R-:W-:Y:S02]  /*21f60*/  IMAD.MOV.U32 R4, RZ, RZ, R131 ;  /* 0x000000ffff047224 */ /* 0x002fe400078e0083 */
[----:B------:R1:W-:Y:S04]  /*21f70*/  STL [R1+0x440], R130 ;  /* 0x0004408201007387 */ /* 0x0003e80000100800 */
[----:B-1----:R-:W5:Y:S04]  /*21f80*/  LDL.LU.64 R130, [R1+0x4b8] ;  /* 0x0004b80001827983 */ /* 0x002f680000300a00 */
[----:B------:R1:W-:Y:S04]  /*21f90*/  STL [R1+0x43c], R4 ;  /* 0x00043c0401007387 */ /* 0x0003e80000100800 */
[----:B---3--:R3:W-:Y:S04]  /*21fa0*/  STL [R1+0x448], R110 ;  /* 0x0004486e01007387 */ /* 0x0087e80000100800 */
[----:B------:R-:W5:Y:S01]  /*21fb0*/  LDL.LU.64 R116, [R1+0x6d8] ;  /* 0x0006d80001747983 */ /* 0x000f620000300a00 */
[----:B-1----:R-:W-:-:S03]  /*21fc0*/  IMAD.MOV.U32 R4, RZ, RZ, R111 ;  /* 0x000000ffff047224 */ /* 0x002fc600078e006f */
[----:B----4-:R-:W-:Y:S04]  /*21fd0*/  STL [R1+0x450], R118 ;  /* 0x0004507601007387 */ /* 0x010fe80000100800 */
[----:B------:R1:W-:Y:S04]  /*21fe0*/  STL [R1+0x444], R4 ;  /* 0x0004440401007387 */ /* 0x0003e80000100800 */
[----:B---3--:R-:W3:Y:S01]  /*21ff0*/  LDL.LU.64 R110, [R1+0x6a0] ;  /* 0x0006a000016e7983 */ /* 0x008ee20000300a00 */
[----:B-1----:R-:W-:-:S03]  /*22000*/  IMAD.MOV.U32 R4, RZ, RZ, R119 ;  /* 0x000000ffff047224 */ /* 0x002fc600078e0077 */
[----:B------:R-:W-:Y:S04]  /*22010*/  STL [R1+0x458], R120 ;  /* 0x0004587801007387 */ /* 0x000fe80000100800 */
[----:B------:R1:W-:Y:S04]  /*22020*/  STL [R1+0x44c], R4 ;  /* 0x00044c0401007387 */ /* 0x0003e80000100800 */
[----:B------:R-:W4:Y:S01]  /*22030*/  LDL.LU.64 R118, [R1+0x660] ;  /* 0x0006600001767983 */ /* 0x000f220000300a00 */
        /* <DEDUP_REMOVED lines=9> */
[----:B--2---:R-:W-:Y:S04]  /*220d0*/  STL [R1+0x470], R122 ;  /* 0x0004707a01007387 */ /* 0x004fe80000100800 */
[----:B------:R1:W-:Y:S02]  /*220e0*/  STL [R1+0x464], R4 ;  /* 0x0004640401007387 */ /* 0x0003e40000100800 */
[----:B-1----:R-:W-:Y:S02]  /*220f0*/  MOV R4, R123 ;  /* 0x0000007b00047202 */ /* 0x002fe40000000f00 */
        /* <DEDUP_REMOVED lines=17> */
[----:B------:R1:W-:Y:S02]  /*22210*/  STL [R1+0x48c], R4 ;  /* 0x00048c0401007387 */ /* 0x0003e40000100800 */
[----:B-1----:R-:W-:Y:S02]  /*22220*/  IMAD.MOV.U32 R4, RZ, RZ, R131 ;  /* 0x000000ffff047224 */ /* 0x002fe400078e0083 */
[----:B------:R1:W-:Y:S04]  /*22230*/  STL [R1+0x498], R130 ;  /* 0x0004988201007387 */ /* 0x0003e80000100800 */
[----:B------:R-:W-:Y:S04]  /*22240*/  STL [R1+0x4a0], R116 ;  /* 0x0004a07401007387 */ /* 0x000fe80000100800 */
[----:B------:R1:W-:Y:S04]  /*22250*/  STL [R1+0x494], R4 ;  /* 0x0004940401007387 */ /* 0x0003e80000100800 */
[----:B-1----:R-:W5:Y:S01]  /*22260*/  LDL.LU.64 R130, [R1+0x698] ;  /* 0x0006980001827983 */ /* 0x002f620000300a00 */
[----:B------:R-:W-:-:S03]  /*22270*/  IMAD.MOV.U32 R4, RZ, RZ, R117 ;  /* 0x000000ffff047224 */ /* 0x000fc600078e0075 */
[----:B---3--:R-:W-:Y:S04]  /*22280*/  STL [R1+0x4a8], R110 ;  /* 0x0004a86e01007387 */ /* 0x008fe80000100800 */
[----:B------:R1:W-:Y:S04]  /*22290*/  STL [R1+0x49c], R4 ;  /* 0x00049c0401007387 */ /* 0x0003e80000100800 */
[----:B------:R-:W3:Y:S01]  /*222a0*/  LDL.LU.64 R116, [R1+0x658] ;  /* 0x0006580001747983 */ /* 0x000ee20000300a00 */
[----:B-1----:R-:W-:-:S03]  /*222b0*/  IMAD.MOV.U32 R4, RZ, RZ, R111 ;  /* 0x000000ffff047224 */ /* 0x002fc600078e006f */
[----:B----4-:R-:W-:Y:S04]  /*222c0*/  STL [R1+0x4b0], R118 ;  /* 0x0004b07601007387 */ /* 0x010fe80000100800 */
[----:B------:R1:W-:Y:S04]  /*222d0*/  STL [R1+0x4a4], R4 ;  /* 0x0004a40401007387 */ /* 0x0003e80000100800 */
[----:B------:R-:W4:Y:S01]  /*222e0*/  LDL.LU.64 R104, [R1+0x578] ;  /* 0x0005780001687983 */ /* 0x000f220000300a00 */
[----:B-1----:R-:W-:-:S03]  /*222f0*/  MOV R4, R119 ;  /* 0x0000007700047202 */ /* 0x002fc60000000f00 */
[----:B------:R-:W-:Y:S04]  /*22300*/  STL [R1+0x4b8], R120 ;  /* 0x0004b87801007387 */ /* 0x000fe80000100800 */
[----:B------:R1:W-:Y:S04]  /*22310*/  STL [R1+0x4ac], R4 ;  /* 0x0004ac0401007387 */ /* 0x0003e80000100800 */
[----:B------:R-:W4:Y:S01]  /*22320*/  LDL.LU.64 R118, [R1+0x540] ;  /* 0x0005400001767983 */ /* 0x000f220000300a00 */
[----:B-1----:R-:W-:-:S03]  /*22330*/  IMAD.MOV.U32 R4, RZ, RZ, R121 ;  /* 0x000000ffff047224 */ /* 0x002fc600078e0079 */
[----:B------:R-:W-:Y:S04]  /*22340*/  STL [R1+0x4c0], R112 ;  /* 0x0004c07001007387 */ /* 0x000fe80000100800 */
[----:B------:R1:W-:Y:S04]  /*22350*/  STL [R1+0x4b4], R4 ;  /* 0x0004b40401007387 */ /* 0x0003e80000100800 */
[----:B------:R-:W4:Y:S04]  /*22360*/  LDL.LU.64 R120, [R1+0x528] ;  /* 0x0005280001787983 */ /* 0x000f280000300a00 */
        /* <DEDUP_REMOVED lines=11> */
[----:B------:R1:W-:Y:S04]  /*22420*/  STL [R1+0x4d8], R126 ;  /* 0x0004d87e01007387 */ /* 0x0003e80000100800 */
[----:B------:R-:W2:Y:S01]  /*22430*/  LDL.LU.64 R110, [R1+0x6c8] ;  /* 0x0006c800016e7983 */ /* 0x000ea20000300a00 */
[----:B-1----:R-:W-:-:S03]  /*22440*/  IMAD.MOV.U32 R4, RZ, RZ, R127 ;  /* 0x000000ffff047224 */ /* 0x002fc600078e007f */
[----:B------:R-:W-:Y:S04]  /*22450*/  STL [R1+0x4e0], R128 ;  /* 0x0004e08001007387 */ /* 0x000fe80000100800 */
[----:B------:R1:W-:Y:S04]  /*22460*/  STL [R1+0x4d4], R4 ;  /* 0x0004d40401007387 */ /* 0x0003e80000100800 */
[----:B------:R-:W2:Y:S01]  /*22470*/  LDL.LU.64 R126, [R1+0x690] ;  /* 0x00069000017e7983 */ /* 0x000ea20000300a00 */
[----:B-1----:R-:W-:-:S03]  /*22480*/  IMAD.MOV.U32 R4, RZ, RZ, R129 ;  /* 0x000000ffff047224 */ /* 0x002fc600078e0081 */
[----:B-----5:R-:W-:Y:S04]  /*22490*/  STL [R1+0x4e8], R114 ;  /* 0x0004e87201007387 */ /* 0x020fe80000100800 */
[----:B------:R1:W-:Y:S04]  /*224a0*/  STL [R1+0x4dc], R4 ;  /* 0x0004dc0401007387 */ /* 0x0003e80000100800 */
[----:B------:R-:W5:Y:S04]  /*224b0*/  LDL.LU.64 R128, [R1+0x5c0] ;  /* 0x0005c00001807983 */ /* 0x000f680000300a00 */
[----:B------:R-:W5:Y:S01]  /*224c0*/  LDL.LU.64 R112, [R1+0x5a0] ;  /* 0x0005a00001707983 */ /* 0x000f620000300a00 */
[----:B-1----:R-:W-:-:S05]  /*224d0*/  IMAD.MOV.U32 R4, RZ, RZ, R115 ;  /* 0x000000ffff047224 */ /* 0x002fca00078e0073 */
[----:B------:R1:W-:Y:S04]  /*224e0*/  STL [R1+0x4e4], R4 ;  /* 0x0004e40401007387 */ /* 0x0003e80000100800 */
[----:B------:R1:W-:Y:S02]  /*224f0*/  STL [R1+0x4f0], R130 ;  /* 0x0004f08201007387 */ /* 0x0003e40000100800 */
[----:B-1----:R-:W-:Y:S02]  /*22500*/  MOV R4, R131 ;  /* 0x0000008300047202 */ /* 0x002fe40000000f00 */
[----:B------:R-:W5:Y:S04]  /*22510*/  LDL.LU.64 R130, [R1+0x570] ;  /* 0x0005700001827983 */ /* 0x000f680000300a00 */
[----:B------:R1:W-:Y:S04]  /*22520*/  STL [R1+0x4ec], R4 ;  /* 0x0004ec0401007387 */ /* 0x0003e80000100800 */
[----:B---3--:R3:W-:Y:S01]  /*22530*/  STL [R1+0x4f8], R116 ;  /* 0x0004f87401007387 */ /* 0x0087e20000100800 */
[----:B-1----:R-:W-:-:S03]  /*22540*/  IMAD.MOV.U32 R4, RZ, RZ, R117 ;  /* 0x000000ffff047224 */ /* 0x002fc600078e0075 */
[----:B------:R-:W5:Y:S04]  /*22550*/  LDL.LU.64 R114, [R1+0x558] ;  /* 0x0005580001727983 */ /* 0x000f680000300a00 */
[----:B------:R1:W-:Y:S04]  /*22560*/  STL [R1+0x4f4], R4 ;  /* 0x0004f40401007387 */ /* 0x0003e80000100800 */
[----:B----4-:R-:W-:Y:S04]  /*22570*/  STL [R1+0x500], R104 ;  /* 0x0005006801007387 */ /* 0x010fe80000100800 */
[----:B---3--:R-:W3:Y:S01]  /*22580*/  LDL.LU.64 R116, [R1+0x738] ;  /* 0x0007380001747983 */ /* 0x008ee20000300a00 */
[----:B-1----:R-:W-:-:S03]  /*22590*/  IMAD.MOV.U32 R4, RZ, RZ, R105 ;  /* 0x000000ffff047224 */ /* 0x002fc600078e0069 */
[----:B------:R-:W-:Y:S04]  /*225a0*/  STL [R1+0x508], R118 ;  /* 0x0005087601007387 */ /* 0x000fe80000100800 */
[----:B------:R1:W-:Y:S02]  /*225b0*/  STL [R1+0x4fc], R4 ;  /* 0x0004fc0401007387 */ /* 0x0003e40000100800 */
[----:B-1----:R-:W-:Y:S02]  /*225c0*/  IMAD.MOV.U32 R4, RZ, RZ, R119 ;  /* 0x000000ffff047224 */ /* 0x002fe400078e0077 */
[----:B------:R-:W4:Y:S04]  /*225d0*/  LDL.LU.64 R118, [R1+0x718] ;  /* 0x0007180001767983 */ /* 0x000f280000300a00 */
[----:B------:R1:W-:Y:S04]  /*225e0*/  STL [R1+0x504], R4 ;  /* 0x0005040401007387 */ /* 0x0003e80000100800 */
[----:B------:R1:W-:Y:S02]  /*225f0*/  STL [R1+0x510], R120 ;  /* 0x0005107801007387 */ /* 0x0003e40000100800 */
[----:B-1----:R-:W-:-:S02]  /*22600*/  IMAD.MOV.U32 R4, RZ, RZ, R121 ;  /* 0x000000ffff047224 */ /* 0x002fc400078e0079 */
[----:B------:R-:W-:Y:S04]  /*22610*/  STL [R1+0x518], R108 ;  /* 0x0005186c01007387 */ /* 0x000fe80000100800 */
[----:B------:R1:W-:Y:S04]  /*22620*/  STL [R1+0x50c], R4 ;  /* 0x00050c0401007387 */ /* 0x0003e80000100800 */
[----:B------:R-:W4:Y:S01]  /*22630*/  LDL.LU.64 R120, [R1+0x6f0] ;  /* 0x0006f00001787983 */ /* 0x000f220000300a00 */
[----:B-1----:R-:W-:-:S03]  /*22640*/  IMAD.MOV.U32 R4, RZ, RZ, R109 ;  /* 0x000000ffff047224 */ /* 0x002fc600078e006d */
[----:B--2---:R-:W-:Y:S04]  /*22650*/  STL [R1+0x520], R122 ;  /* 0x0005207a01007387 */ /* 0x004fe80000100800 */
[----:B------:R1:W-:Y:S02]  /*22660*/  STL [R1+0x514], R4 ;  /* 0x0005140401007387 */ /* 0x0003e40000100800 */
[----:B-1----:R-:W-:Y:S02]  /*22670*/  IMAD.MOV.U32 R4, RZ, RZ, R123 ;  /* 0x000000ffff047224 */ /* 0x002fe400078e007b */
[----:B------:R-:W2:Y:S04]  /*22680*/  LDL.LU.64 R122, [R1+0x6c0] ;  /* 0x0006c000017a7983 */ /* 0x000ea80000300a00 */
[----:B------:R1:W-:Y:S04]  /*22690*/  STL [R1+0x51c], R4 ;  /* 0x00051c0401007387 */ /* 0x0003e80000100800 */
[----:B------:R1:W-:Y:S02]  /*226a0*/  STL [R1+0x528], R124 ;  /* 0x0005287c01007387 */ /* 0x0003e40000100800 */
[----:B-1----:R-:W-:-:S02]  /*226b0*/  IMAD.MOV.U32 R4, RZ, RZ, R125 ;  /* 0x000000ffff047224 */ /* 0x002fc400078e007d */
[----:B------:R-:W-:Y:S04]  /*226c0*/  STL [R1+0x530], R110 ;  /* 0x0005306e01007387 */ /* 0x000fe80000100800 */
[----:B------:R1:W-:Y:S04]  /*226d0*/  STL [R1+0x524], R4 ;  /* 0x0005240401007387 */ /* 0x0003e80000100800 */
[----:B------:R-:W2:Y:S01]  /*226e0*/  LDL.LU.64 R124, [R1+0x5f0] ;  /* 0x0005f000017c7983 */ /* 0x000ea20000300a00 */
[----:B-1----:R-:W-:-:S03]  /*226f0*/  MOV R4, R111 ;  /* 0x0000006f00047202 */ /* 0x002fc60000000f00 */
[----:B------:R-:W-:Y:S04]  /*22700*/  STL [R1+0x538], R126 ;  /* 0x0005387e01007387 */ /* 0x000fe80000100800 */
[----:B------:R1:W-:Y:S02]  /*22710*/  STL [R1+0x52c], R4 ;  /* 0x00052c0401007387 */ /* 0x0003e40000100800 */
[----:B-1----:R-:W-:Y:S02]  /*22720*/  IMAD.MOV.U32 R4, RZ, RZ, R127 ;  /* 0x000000ffff047224 */ /* 0x002fe400078e007f */
[----:B------:R-:W2:Y:S04]  /*22730*/  LDL.LU.64 R126, [R1+0x5b8] ;  /* 0x0005b800017e7983 */ /* 0x000ea80000300a00 */
[----:B------:R5:W-:Y:S02]  /*22740*/  STL [R1+0x534], R4 ;  /* 0x0005340401007387 */ /* 0x000be40000100800 */
[----:B-----5:R-:W-:-:S02]  /*22750*/  IMAD.MOV.U32 R4, RZ, RZ, R129 ;  /* 0x000000ffff047224 */ /* 0x020fc400078e0081 */
[----:B------:R1:W-:Y:S04]  /*22760*/  STL [R1+0x540], R128 ;  /* 0x0005408001007387 */ /* 0x0003e80000100800 */
[----:B------:R-:W-:Y:S04]  /*22770*/  STL [R1+0x548], R112 ;  /* 0x0005487001007387 */ /* 0x000fe80000100800 */
[----:B------:R5:W-:Y:S04]  /*22780*/  STL [R1+0x53c], R4 ;  /* 0x00053c0401007387 */ /* 0x000be80000100800 */
[----:B-1----:R-:W2:Y:S01]  /*22790*/  LDL.LU.64 R128, [R1+0x590] ;  /* 0x0005900001807983 */ /* 0x002ea20000300a00 */
[----:B-----5:R-:W-:-:S03]  /*227a0*/  IMAD.MOV.U32 R4, RZ, RZ, R113 ;  /* 0x000000ffff047224 */ /* 0x020fc600078e0071 */
[----:B------:R-:W-:Y:S04]  /*227b0*/  STL [R1+0x550], R130 ;  /* 0x0005508201007387 */ /* 0x000fe80000100800 */
[----:B------:R1:W-:Y:S02]  /*227c0*/  STL [R1+0x544], R4 ;  /* 0x0005440401007387 */ /* 0x0003e40000100800 */
[----:B-1----:R-:W-:Y:S02]  /*227d0*/  IMAD.MOV.U32 R4, RZ, RZ, R131 ;  /* 0x000000ffff047224 */ /* 0x002fe400078e0083 */
[----:B------:R-:W5:Y:S04]  /*227e0*/  LDL.LU.64 R130, [R1+0x598] ;  /* 0x0005980001827983 */ /* 0x000f680000300a00 */
[----:B------:R1:W-:Y:S04]  /*227f0*/  STL [R1+0x54c], R4 ;  /* 0x00054c0401007387 */ /* 0x0003e80000100800 */
[----:B------:R-:W-:Y:S01]  /*22800*/  STL [R1+0x558], R114 ;  /* 0x0005587201007387 */ /* 0x000fe20000100800 */
[----:B-1----:R-:W-:-:S03]  /*22810*/  IMAD.MOV.U32 R4, RZ, RZ, R115 ;  /* 0x000000ffff047224 */ /* 0x002fc600078e0073 */
[----:B---3--:R-:W-:Y:S04]  /*22820*/  STL [R1+0x560], R116 ;  /* 0x0005607401007387 */ /* 0x008fe80000100800 */
[----:B------:R1:W-:Y:S04]  /*22830*/  STL [R1+0x554], R4 ;  /* 0x0005540401007387 */ /* 0x0003e80000100800 */
[----:B------:R-:W3:Y:S04]  /*22840*/  LDL.LU.64 R92, [R1+0x748] ;  /* 0x00074800015c7983 */ /* 0x000ee80000300a00 */
[----:B------:R-:W3:Y:S01]  /*22850*/  LDL.LU.64 R96, [R1+0x730] ;  /* 0x0007300001607983 */ /* 0x000ee20000300a00 */
[----:B-1----:R-:W-:-:S05]  /*22860*/  IMAD.MOV.U32 R4, RZ, RZ, R117 ;  /* 0x000000ffff047224 */ /* 0x002fca00078e0075 */
[----:B------:R1:W-:Y:S04]  /*22870*/  STL [R1+0x55c], R4 ;  /* 0x00055c0401007387 */ /* 0x0003e80000100800 */
[----:B----4-:R-:W-:Y:S04]  /*22880*/  STL [R1+0x568], R118 ;  /* 0x0005687601007387 */ /* 0x010fe80000100800 */
[----:B------:R-:W4:Y:S01]  /*22890*/  LDL.LU.64 R100, [R1+0x710] ;  /* 0x0007100001647983 */ /* 0x000f220000300a00 */
[----:B-1----:R-:W-:-:S03]  /*228a0*/  IMAD.MOV.U32 R4, RZ, RZ, R119 ;  /* 0x000000ffff047224 */ /* 0x002fc600078e0077 */
[----:B------:R-:W4:Y:S04]  /*228b0*/  LDL.LU.64 R104, [R1+0x6e8] ;  /* 0x0006e80001687983 */ /* 0x000f280000300a00 */
[----:B------:R1:W-:Y:S04]  /*228c0*/  STL [R1+0x564], R4 ;  /* 0x0005640401007387 */ /* 0x0003e80000100800 */
[----:B------:R-:W-:Y:S04]  /*228d0*/  STL [R1+0x570], R120 ;  /* 0x0005707801007387 */ /* 0x000fe80000100800 */
[----:B------:R-:W4:Y:S01]  /*228e0*/  LDL.LU.64 R108, [R1+0x6b8] ;  /* 0x0006b800016c7983 */ /* 0x000f220000300a00 */
[----:B-1----:R-:W-:-:S03]  /*228f0*/  MOV R4, R121 ;  /* 0x0000007900047202 */ /* 0x002fc60000000f00 */
[----:B------:R-:W4:Y:S04]  /*22900*/  LDL.LU.64 R110, [R1+0x5c8] ;  /* 0x0005c800016e7983 */ /* 0x000f280000300a00 */
[----:B------:R1:W-:Y:S04]  /*22910*/  STL [R1+0x56c], R4 ;  /* 0x00056c0401007387 */ /* 0x0003e80000100800 */
[----:B--2---:R-:W-:Y:S04]  /*22920*/  STL [R1+0x578], R122 ;  /* 0x0005787a01007387 */ /* 0x004fe80000100800 */
[----:B------:R-:W2:Y:S01]  /*22930*/  LDL.LU.64 R112, [R1+0x5e8] ;  /* 0x0005e80001707983 */ /* 0x000ea20000300a00 */
[----:B-1----:R-:W-:-:S03]  /*22940*/  IMAD.MOV.U32 R4, RZ, RZ, R123 ;  /* 0x000000ffff047224 */ /* 0x002fc600078e007b */
[----:B------:R-:W2:Y:S04]  /*22950*/  LDL.LU.64 R114, [R1+0x5e0] ;  /* 0x0005e00001727983 */ /* 0x000ea80000300a00 */
[----:B------:R1:W-:Y:S04]  /*22960*/  STL [R1+0x574], R4 ;  /* 0x0005740401007387 */ /* 0x0003e80000100800 */
[----:B------:R-:W-:Y:S04]  /*22970*/  STL [R1+0x580], R124 ;  /* 0x0005807c01007387 */ /* 0x000fe80000100800 */
        /* <DEDUP_REMOVED lines=9> */
[----:B------:R5:W-:Y:S04]  /*22a10*/  STL [R1+0x590], R128 ;  /* 0x0005908001007387 */ /* 0x000be80000100800 */
[----:B------:R-:W2:Y:S01]  /*22a20*/  LDL.LU.64 R124, [R1+0x6e0] ;  /* 0x0006e000017c7983 */ /* 0x000ea20000300a00 */
[----:B-1----:R-:W-:-:S03]  /*22a30*/  IMAD.MOV.U32 R4, RZ, RZ, R129 ;  /* 0x000000ffff047224 */ /* 0x002fc600078e0081 */
[----:B------:R-:W2:Y:S04]  /*22a40*/  LDL.LU.64 R126, [R1+0x608] ;  /* 0x00060800017e7983 */ /* 0x000ea80000300a00 */
[----:B------:R1:W-:Y:S04]  /*22a50*/  STL [R1+0x58c], R4 ;  /* 0x00058c0401007387 */ /* 0x0003e80000100800 */
[----:B-----5:R5:W-:Y:S04]  /*22a60*/  STL [R1+0x598], R130 ;  /* 0x0005988201007387 */ /* 0x020be80000100800 */
[----:B------:R-:W2:Y:S01]  /*22a70*/  LDL.LU.64 R128, [R1+0x678] ;  /* 0x0006780001807983 */ /* 0x000ea20000300a00 */
[----:B-1----:R-:W-:-:S03]  /*22a80*/  IMAD.MOV.U32 R4, RZ, RZ, R131 ;  /* 0x000000ffff047224 */ /* 0x002fc600078e0083 */
[----:B-----5:R-:W5:Y:S04]  /*22a90*/  LDL.LU.64 R130, [R1+0x650] ;  /* 0x0006500001827983 */ /* 0x020f680000300a00 */
[----:B------:R3:W-:Y:S02]  /*22aa0*/  STL [R1+0x594], R4 ;  /* 0x0005940401007387 */ /* 0x0007e40000100800 */
[----:B---3--:R-:W-:Y:S02]  /*22ab0*/  IMAD.MOV.U32 R4, RZ, RZ, R93 ;  /* 0x000000ffff047224 */ /* 0x008fe400078e005d */
[----:B------:R-:W-:Y:S04]  /*22ac0*/  STL [R1+0x5a0], R92 ;  /* 0x0005a05c01007387 */ /* 0x000fe80000100800 */
[----:B------:R-:W-:Y:S04]  /*22ad0*/  STL [R1+0x5a8], R96 ;  /* 0x0005a86001007387 */ /* 0x000fe80000100800 */
[----:B------:R1:W-:Y:S02]  /*22ae0*/  STL [R1+0x59c], R4 ;  /* 0x00059c0401007387 */ /* 0x0003e40000100800 */
[----:B-1----:R-:W-:-:S02]  /*22af0*/  IMAD.MOV.U32 R4, RZ, RZ, R97 ;  /* 0x000000ffff047224 */ /* 0x002fc400078e0061 */
[----:B----4-:R-:W-:Y:S04]  /*22b00*/  STL [R1+0x5b0], R100 ;  /* 0x0005b06401007387 */ /* 0x010fe80000100800 */
[----:B------:R1:W-:Y:S04]  /*22b10*/  STL [R1+0x5a4], R4 ;  /* 0x0005a40401007387 */ /* 0x0003e80000100800 */
[----:B------:R-:W-:Y:S01]  /*22b20*/  STL [R1+0x5b8], R104 ;  /* 0x0005b86801007387 */ /* 0x000fe20000100800 */
[----:B-1----:R-:W-:-:S05]  /*22b30*/  MOV R4, R101 ;  /* 0x0000006500047202 */ /* 0x002fca0000000f00 */
[----:B------:R1:W-:Y:S04]  /*22b40*/  STL [R1+0x5ac], R4 ;  /* 0x0005ac0401007387 */ /* 0x0003e80000100800 */
[----:B------:R-:W-:Y:S01]  /*22b50*/  STL [R1+0x5c0], R108 ;  /* 0x0005c06c01007387 */ /* 0x000fe20000100800 */
[----:B-1----:R-:W-:-:S05]  /*22b60*/  IMAD.MOV.U32 R4, RZ, RZ, R105 ;  /* 0x000000ffff047224 */ /* 0x002fca00078e0069 */
[----:B------:R1:W-:Y:S04]  /*22b70*/  STL [R1+0x5b4], R4 ;  /* 0x0005b40401007387 */ /* 0x0003e80000100800 */
[----:B------:R-:W-:Y:S01]  /*22b80*/  STL [R1+0x5c8], R110 ;  /* 0x0005c86e01007387 */ /* 0x000fe20000100800 */
[----:B-1----:R-:W-:-:S05]  /*22b90*/  IMAD.MOV.U32 R4, RZ, RZ, R109 ;  /* 0x000000ffff047224 */ /* 0x002fca00078e006d */
[----:B------:R1:W-:Y:S04]  /*22ba0*/  STL [R1+0x5bc], R4 ;  /* 0x0005bc0401007387 */ /* 0x0003e80000100800 */
[----:B--2---:R-:W-:Y:S01]  /*22bb0*/  STL [R1+0x5d0], R112 ;  /* 0x0005d07001007387 */ /* 0x004fe20000100800 */
[----:B-1----:R-:W-:-:S05]  /*22bc0*/  IMAD.MOV.U32 R4, RZ, RZ, R111 ;  /* 0x000000ffff047224 */ /* 0x002fca00078e006f */
[----:B------:R1:W-:Y:S04]  /*22bd0*/  STL [R1+0x5c4], R4 ;  /* 0x0005c40401007387 */ /* 0x0003e80000100800 */
[----:B------:R-:W-:Y:S01]  /*22be0*/  STL [R1+0x5d8], R114 ;  /* 0x0005d87201007387 */ /* 0x000fe20000100800 */
        /* <DEDUP_REMOVED lines=12> */
[----:B-1----:R-:W-:-:S05]  /*22cb0*/  MOV R4, R121 ;  /* 0x0000007900047202 */ /* 0x002fca0000000f00 */
[----:B------:R1:W-:Y:S02]  /*22cc0*/  STL [R1+0x5ec], R4 ;  /* 0x0005ec0401007387 */ /* 0x0003e40000100800 */
[----:B-1----:R-:W-:Y:S02]  /*22cd0*/  IMAD.MOV.U32 R4, RZ, RZ, R123 ;  /* 0x000000ffff047224 */ /* 0x002fe400078e007b */
[----:B------:R-:W-:Y:S01]  /*22ce0*/  IMAD.MOV.U32 R250, RZ, RZ, RZ ;  /* 0x000000fffffa7224 */ /* 0x000fe200078e00ff */
[----:B------:R-:W-:Y:S04]  /*22cf0*/  STL [R1+0x600], R124 ;  /* 0x0006007c01007387 */ /* 0x000fe80000100800 */
[----:B------:R1:W-:Y:S04]  /*22d00*/  STL [R1+0x5f4], R4 ;  /* 0x0005f40401007387 */ /* 0x0003e80000100800 */
[----:B------:R-:W-:Y:S01]  /*22d10*/  STL [R1+0x608], R126 ;  /* 0x0006087e01007387 */ /* 0x000fe20000100800 */
[----:B-1----:R-:W-:-:S05]  /*22d20*/  IMAD.MOV.U32 R4, RZ, RZ, R125 ;  /* 0x000000ffff047224 */ /* 0x002fca00078e007d */
[----:B------:R1:W-:Y:S02]  /*22d30*/  STL [R1+0x5fc], R4 ;  /* 0x0005fc0401007387 */ /* 0x0003e40000100800 */
[----:B-1----:R-:W-:Y:S02]  /*22d40*/  IMAD.MOV.U32 R4, RZ, RZ, R127 ;  /* 0x000000ffff047224 */ /* 0x002fe400078e007f */
[----:B------:R-:W-:Y:S04]  /*22d50*/  STL [R1+0x610], R128 ;  /* 0x0006108001007387 */ /* 0x000fe80000100800 */
[----:B------:R1:W-:Y:S04]  /*22d60*/  STL [R1+0x604], R4 ;  /* 0x0006040401007387 */ /* 0x0003e80000100800 */
[----:B-----5:R-:W-:Y:S01]  /*22d70*/  STL [R1+0x618], R130 ;  /* 0x0006188201007387 */ /* 0x020fe20000100800 */
[----:B------:R-:W-:-:S02]  /*22d80*/  IMAD.MOV.U32 R5, RZ, RZ, R131 ;  /* 0x000000ffff057224 */ /* 0x000fc400078e0083 */
[----:B-1----:R-:W-:-:S05]  /*22d90*/  IMAD.MOV.U32 R4, RZ, RZ, R129 ;  /* 0x000000ffff047224 */ /* 0x002fca00078e0081 */
[----:B------:R1:W-:Y:S04]  /*22da0*/  STL [R1+0x60c], R4 ;  /* 0x00060c0401007387 */ /* 0x0003e80000100800 */
[----:B------:R2:W-:Y:S01]  /*22db0*/  STL [R1+0x614], R5 ;  /* 0x0006140501007387 */ /* 0x0005e20000100800 */
[----:B-1----:R-:W-:-:S04]  /*22dc0*/  SHF.R.S32.HI R4, RZ, 0x7, R249 ;  /* 0x00000007ff047819 */ /* 0x002fc800000114f9 */
[C---:B--2---:R-:W-:Y:S01]  /*22dd0*/  VIMNMX R5, PT, PT, R4.reuse, 0x2, !PT ;  /* 0x0000000204057848 */ /* 0x044fe20007fe0100 */
[----:B------:R-:W-:-:S04]  /*22de0*/  VIADD R6, R4, 0xfffffffc ;  /* 0xfffffffc04067836 */ /* 0x000fc80000000000 */
[----:B------:R-:W-:Y:S01]  /*22df0*/  VIADD R5, R5, 0xfffffffe ;  /* 0xfffffffe05057836 */ /* 0x000fe20000000000 */
[----:B------:R1:W-:Y:S04]  /*22e00*/  STL [R1+0x638], R6 ;  /* 0x0006380601007387 */ /* 0x0003e80000100800 */
[----:B------:R1:W-:Y:S01]  /*22e10*/  STL [R1+0x634], R5 ;  /* 0x0006340501007387 */ /* 0x0003e20000100800 */
[----:B------:R-:W-:Y:S01]  /*22e20*/  HFMA2 R4, -RZ, RZ, 0, 0 ;  /* 0x00000000ff047431 */ /* 0x000fe200000001ff */
[----:B------:R-:W-:Y:S01]  /*22e30*/  UMOV UR13, 0x1 ;  /* 0x00000001000d7882 */ /* 0x000fe20000000000 */
[----:B------:R-:W-:Y:S01]  /*22e40*/  UMOV UR14, 0x3 ;  /* 0x00000003000e7882 */ /* 0x000fe20000000000 */
[----:B------:R-:W-:Y:S01]  /*22e50*/  UMOV UR7, URZ ;  /* 0x000000ff00077c82 */ /* 0x000fe20008000000 */
[----:B------:R-:W-:Y:S01]  /*22e60*/  UMOV UR8, URZ ;  /* 0x000000ff00087c82 */ /* 0x000fe20008000000 */
[----:B------:R-:W-:-:S05]  /*22e70*/  UMOV UR5, URZ ;  /* 0x000000ff00057c82 */ /* 0x000fca0008000000 */
.L_x_11:
[----:B------:R-:W-:Y:S01]  /*22e80*/  IMAD.U32 R4, R4, -0x80000000, RZ ;  /* 0x8000000004047824 */ /* 0x000fe200078e00ff */
[----:B------:R-:W-:-:S03]  /*22e90*/  UIADD3 UR8, UPT, UPT, UR8, 0x1, URZ ;  /* 0x0000000108087890 */ /* 0x000fc6000fffe0ff */
[----:B------:R-:W2:Y:S01]  /*22ea0*/  SYNCS.PHASECHK.TRANS64.TRYWAIT P2, [UR4], R4 ;  /* 0x00000004ff0075a7 */ /* 0x000ea20008041104 */
[----:B------:R-:W-:-:S04]  /*22eb0*/  UISETP.GT.AND UP1, UPT, UR8, 0x2, UPT ;  /* 0x000000020800788c */ /* 0x000fc8000bf24270 */
[----:B------:R-:W-:-:S04]  /*22ec0*/  USEL UR8, UR8, URZ, !UP1 ;  /* 0x000000ff08087287 */ /* 0x000fc8000c800000 */
[----:B------:R-:W-:Y:S01]  /*22ed0*/  ULEA UR6, UR8, UR9, 0x10 ;  /* 0x0000000908067291 */ /* 0x000fe2000f8e80ff */
[----:B--2---:R-:W-:Y:S11]  /*22ee0*/  @!P2 BRA `(.L_x_9) ;  /* 0x000000e80004a947 */ /* 0x004ff60003800000 */
.L_x_17:
[----:B------:R-:W-:-:S04]  /*22ef0*/  DEPBAR.LE SB0, 0x4 ;  /* 0x000081000000791a */ /* 0x000fc80000000000 */
[----:B------:R-:W-:Y:S01]  /*22f00*/  LEA R249, R133, UR6, 0x9 ;  /* 0x0000000685f97c11 */ /* 0x000fe2000f8e48ff */
[----:B------:R-:W-:Y:S01]  /*22f10*/  BAR.SYNC.DEFER_BLOCKING 0x0 ;  /* 0x0000000000007b1d */ /* 0x000fe20000010000 */
[----:B------:R-:W-:Y:S02]  /*22f20*/  UIADD3 UR7, UPT, UPT, UR7, 0x1, URZ ;  /* 0x0000000107077890 */ /* 0x000fe4000fffe0ff */
[----:B------:R-:W-:Y:S02]  /*22f30*/  ULEA UR4, UR13, UR9, 0x3 ;  /* 0x000000090d047291 */ /* 0x000fe4000f8e18ff */
[----:B------:R-:W-:Y:S02]  /*22f40*/  UISETP.GT.AND UP1, UPT, UR7, 0x3, UPT ;  /* 0x000000030700788c */ /* 0x000fe4000bf24270 */
[----:B------:R-:W-:Y:S02]  /*22f50*/  UIADD3 UR4, UPT, UPT, UR4, 0x70000, URZ ;  /* 0x0007000004047890 */ /* 0x000fe4000fffe0ff */
[----:B------:R-:W-:Y:S01]  /*22f60*/  USEL UR7, UR7, URZ, !UP1 ;  /* 0x000000ff07077287 */ /* 0x000fe2000c800000 */
[----:B------:R-:W-:Y:S01]  /*22f70*/  UMOV UR6, UR5 ;  /* 0x0000000500067c82 */ /* 0x000fe20008000000 */
[----:B-1----:R-:W-:Y:S04]  /*22f80*/  LDS.128 R4, [R249+0x40000] ;  /* 0x04000000f9047984 */ /* 0x002fe80000000c00 */
        /* <DEDUP_REMOVED lines=31> */
[----:B-1----:R1:W-:Y:S01]  /*23180*/  STTM.x128 tmem[UR11+0x80], R4 ;  /* 0x00008004000079ed */ /* 0x0023e200083c000b */
[----:B------:R-:W2:Y:S02]  /*23190*/  FENCE.VIEW.ASYNC.T ;  /* 0x00000000000073c6 */ /* 0x000ea40000000200 */
[----:B--2---:R-:W-:Y:S06]  /*231a0*/  BAR.SYNC.DEFER_BLOCKING 0x0 ;  /* 0x0000000000007b1d */ /* 0x004fec0000010000 */
[----:B------:R-:W-:Y:S05]  /*231b0*/  @P0 BRA `(.L_x_10) ;  /* 0x0000000400700947 */ /* 0x000fea0003800000 */
[----:B------:R-:W-:Y:S01]  /*231c0*/  ULEA UR24, UR7, UR9, 0x10 ;  /* 0x0000000907187291 */ /* 0x000fe2000f8e80ff */
[----:B------:R-:W-:Y:S01]  /*231d0*/  UMOV UR28, URZ ;  /* 0x000000ff001c7c82 */ /* 0x000fe20008000000 */
[----:B------:R-:W-:Y:S02]  /*231e0*/  UIADD3 UR47, UPT, UPT, UR10, 0x88, URZ ;  /* 0x000000880a2f7890 */ /* 0x000fe4000fffe0ff */
[----:B------:R-:W-:Y:S02]  /*231f0*/  USHF.R.U32.HI UR24, URZ, 0x4, UR24 ;  /* 0x00000004ff187899 */ /* 0x000fe40008011618 */
[----:B------:R-:W-:Y:S02]  /*23200*/  UIADD3 UR73, UPT, UPT, UR10, 0x90, URZ ;  /* 0x000000900a497890 */ /* 0x000fe4000fffe0ff */
[----:B------:R-:W-:Y:S02]  /*23210*/  USGXT.U32 UR52, UR24, 0xe ;  /* 0x0000000e1834789a */ /* 0x000fe40008000000 */
[----:B------:R-:W-:-:S02]  /*23220*/  UIADD3 UR5, UPT, UPT, UR10, 0x98, URZ ;  /* 0x000000980a057890 */ /* 0x000fc4000fffe0ff */
[----:B------:R-:W-:Y:S02]  /*23230*/  UIADD3 UR56, UP1, UPT, UR52, 0x2, URZ ;  /* 0x0000000234387890 */ /* 0x000fe4000ff3e0ff */
[----:B------:R-:W-:Y:S02]  /*23240*/  UIADD3 UR15, UPT, UPT, UR10, 0xa0, URZ ;  /* 0x000000a00a0f7890 */ /* 0x000fe4000fffe0ff */
[----:B------:R-:W-:Y:S02]  /*23250*/  UIADD3.X UR57, UPT, UPT, UR28, 0x40004040, URZ, UP1, !UPT ;  /* 0x400040401c397890 */ /* 0x000fe40008ffe4ff */
[----:B------:R-:W-:Y:S02]  /*23260*/  UIADD3 UR62, UP3, UPT, UR56, 0x2, URZ ;  /* 0x00000002383e7890 */ /* 0x000fe4000ff7e0ff */
[----:B------:R-:W-:Y:S02]  /*23270*/  UIADD3 UR58, UP4, UPT, UR56, 0x4, URZ ;  /* 0x00000004383a7890 */ /* 0x000fe4000ff9e0ff */
[----:B------:R-:W-:-:S02]  /*23280*/  UIADD3 UR32, UP5, UPT, UR56, 0x3fe, URZ ;  /* 0x000003fe38207890 */ /* 0x000fc4000ffbe0ff */
[----:B------:R-:W-:Y:S02]  /*23290*/  UIADD3 UR34, UP6, UPT, UR56, 0x400, URZ ;  /* 0x0000040038227890 */ /* 0x000fe4000ffde0ff */
[----:B------:R-:W-:Y:S02]  /*232a0*/  UIADD3 UR36, UP1, UPT, UR56, 0x402, URZ ;  /* 0x0000040238247890 */ /* 0x000fe4000ff3e0ff */
[----:B------:R-:W-:Y:S02]  /*232b0*/  UIADD3.X UR63, UPT, UPT, UR57, URZ, URZ, UP3, !UPT ;  /* 0x000000ff393f7290 */ /* 0x000fe40009ffe4ff */
[----:B------:R-:W-:Y:S02]  /*232c0*/  UIADD3 UR38, UP2, UPT, UR56, 0x404, URZ ;  /* 0x0000040438267890 */ /* 0x000fe4000ff5e0ff */
[----:B------:R-:W-:Y:S02]  /*232d0*/  UIADD3.X UR59, UPT, UPT, UR57, URZ, URZ, UP4, !UPT ;  /* 0x000000ff393b7290 */ /* 0x000fe4000a7fe4ff */
[----:B------:R-:W-:-:S02]  /*232e0*/  UIADD3 UR40, UP3, UPT, UR56, 0x7fe, URZ ;  /* 0x000007fe38287890 */ /* 0x000fc4000ff7e0ff */
[----:B------:R-:W-:Y:S02]  /*232f0*/  UIADD3.X UR33, UPT, UPT, UR57, URZ, URZ, UP5, !UPT ;  /* 0x000000ff39217290 */ /* 0x000fe4000affe4ff */
[----:B------:R-:W-:Y:S02]  /*23300*/  UIADD3 UR16, UPT, UPT, UR10, 0xa8, URZ ;  /* 0x000000a80a107890 */ /* 0x000fe4000fffe0ff */
[----:B------:R-:W-:Y:S02]  /*23310*/  UIADD3 UR42, UP4, UPT, UR56, 0x800, URZ ;  /* 0x00000800382a7890 */ /* 0x000fe4000ff9e0ff */
[----:B------:R-:W-:Y:S02]  /*23320*/  UIADD3.X UR35, UPT, UPT, UR57, URZ, URZ, UP6, !UPT ;  /* 0x000000ff39237290 */ /* 0x000fe4000b7fe4ff */
[----:B------:R-:W-:Y:S02]  /*23330*/  UIADD3 UR17, UPT, UPT, UR10, 0xb0, URZ ;  /* 0x000000b00a117890 */ /* 0x000fe4000fffe0ff */
[----:B------:R-:W-:-:S02]  /*23340*/  UIADD3 UR44, UP5, UPT, UR56, 0x802, URZ ;  /* 0x00000802382c7890 */ /* 0x000fc4000ffbe0ff */
[----:B------:R-:W-:Y:S01]  /*23350*/  UIADD3.X UR37, UPT, UPT, UR57, URZ, URZ, UP1, !UPT ;  /* 0x000000ff39257290 */ /* 0x000fe20008ffe4ff */
[----:B------:R-:W-:Y:S01]  /*23360*/  UMOV UR64, 0x0 ;  /* 0x0000000000407882 */ /* 0x000fe20000000000 */
[----:B------:R-:W-:Y:S01]  /*23370*/  UMOV UR65, 0x8200910 ;  /* 0x0820091000417882 */ /* 0x000fe20000000000 */
[----:B------:R-:W-:Y:S01]  /*23380*/  UIADD3 UR18, UPT, UPT, UR10, 0xb8, URZ ;  /* 0x000000b80a127890 */ /* 0x000fe2000fffe0ff */
[----:B------:R-:W-:Y:S01]  /*23390*/  UMOV UR53, 0x40004040 ;  /* 0x4000404000357882 */ /* 0x000fe20000000000 */
[----:B------:R-:W-:Y:S01]  /*233a0*/  UIADD3 UR46, UP6, UPT, UR56, 0x804, URZ ;  /* 0x00000804382e7890 */ /* 0x000fe2000ffde0ff */
[----:B------:R2:W-:Y:S01]  /*233b0*/  UTCHMMA tmem[UR12], gdesc[UR52], tmem[UR10], tmem[UR64], idesc[UR65], UPT ;  /* 0x00ff40340c0079ea */ /* 0x0005e2000b80000a */
[----:B------:R-:W-:Y:S01]  /*233c0*/  UIADD3.X UR39, UPT, UPT, UR57, URZ, URZ, UP2, !UPT ;  /* 0x000000ff39277290 */ /* 0x000fe200097fe4ff */
[----:B------:R-:W-:Y:S01]  /*233d0*/  UMOV UR68, 0x0 ;  /* 0x0000000000447882 */ /* 0x000fe20000000000 */
[----:B------:R-:W-:Y:S01]  /*233e0*/  UMOV UR69, 0x8200910 ;  /* 0x0820091000457882 */ /* 0x000fe20000000000 */
[----:B------:R-:W-:-:S02]  /*233f0*/  UIADD3 UR19, UPT, UPT, UR10, 0xc0, URZ ;  /* 0x000000c00a137890 */ /* 0x000fc4000fffe0ff */
[----:B------:R3:W-:Y:S01]  /*23400*/  UTCHMMA tmem[UR47], gdesc[UR56], tmem[UR10], tmem[UR68], idesc[UR69], UPT ;  /* 0x00ff44382f0079ea */ /* 0x0007e2000b80000a */
[----:B------:R-:W-:Y:S02]  /*23410*/  UIADD3 UR48, UP1, UPT, UR56, 0xbfe, URZ ;  /* 0x00000bfe38307890 */ /* 0x000fe4000ff3e0ff */
[----:B------:R-:W-:Y:S01]  /*23420*/  UIADD3.X UR41, UPT, UPT, UR57, URZ, URZ, UP3, !UPT ;  /* 0x000000ff39297290 */ /* 0x000fe20009ffe4ff */
[----:B------:R-:W-:Y:S01]  /*23430*/  UMOV UR60, 0x0 ;  /* 0x00000000003c7882 */ /* 0x000fe20000000000 */
[----:B------:R-:W-:Y:S01]  /*23440*/  UMOV UR61, 0x8200910 ;  /* 0x08200910003d7882 */ /* 0x000fe20000000000 */
[----:B------:R-:W-:Y:S02]  /*23450*/  UIADD3 UR20, UPT, UPT, UR10, 0xc8, URZ ;  /* 0x000000c80a147890 */ /* 0x000fe4000fffe0ff */
[----:B------:R4:W-:Y:S01]  /*23460*/  UTCHMMA tmem[UR73], gdesc[UR62], tmem[UR10], tmem[UR60], idesc[UR61], UPT ;  /* 0x00ff3c3e490079ea */ /* 0x0009e2000b80000a */
[----:B------:R-:W-:Y:S02]  /*23470*/  UIADD3 UR50, UP2, UPT, UR56, 0xc00, URZ ;  /* 0x00000c0038327890 */ /* 0x000fe4000ff5e0ff */
[----:B------:R-:W-:Y:S01]  /*23480*/  UIADD3.X UR43, UPT, UPT, UR57, URZ, URZ, UP4, !UPT ;  /* 0x000000ff392b7290 */ /* 0x000fe2000a7fe4ff */
[----:B------:R-:W-:Y:S01]  /*23490*/  UMOV UR54, 0x0 ;  /* 0x0000000000367882 */ /* 0x000fe20000000000 */
[----:B------:R-:W-:Y:S01]  /*234a0*/  UMOV UR55, 0x8200910 ;  /* 0x0820091000377882 */ /* 0x000fe20000000000 */
[----:B------:R-:W-:-:S02]  /*234b0*/  UIADD3 UR21, UPT, UPT, UR10, 0xd0, URZ ;  /* 0x000000d00a157890 */ /* 0x000fc4000fffe0ff */
[----:B------:R5:W-:Y:S01]  /*234c0*/  UTCHMMA tmem[UR5], gdesc[UR58], tmem[UR10], tmem[UR54], idesc[UR55], UPT ;  /* 0x00ff363a050079ea */ /* 0x000be2000b80000a */
[----:B--2---:R-:W-:Y:S01]  /*234d0*/  UIADD3 UR52, UP3, UPT, UR56, 0xc02, URZ ;  /* 0x00000c0238347890 */ /* 0x004fe2000ff7e0ff */
[----:B------:R2:W-:Y:S01]  /*234e0*/  UTCHMMA tmem[UR15], gdesc[UR32], tmem[UR10], tmem[UR60], idesc[UR61], UPT ;  /* 0x00ff3c200f0079ea */ /* 0x0005e2000b80000a */
[----:B------:R-:W-:Y:S01]  /*234f0*/  UIADD3.X UR45, UPT, UPT, UR57, URZ, URZ, UP5, !UPT ;  /* 0x000000ff392d7290 */ /* 0x000fe2000affe4ff */
[----:B------:R2:W-:Y:S01]  /*23500*/  UTCHMMA tmem[UR16], gdesc[UR34], tmem[UR10], tmem[UR68], idesc[UR69], UPT ;  /* 0x00ff4422100079ea */ /* 0x0005e2000b80000a */
[----:B------:R-:W-:Y:S02]  /*23510*/  UIADD3 UR66, UPT, UPT, UR10, 0xd8, URZ ;  /* 0x000000d80a427890 */ /* 0x000fe4000fffe0ff */
[----:B------:R2:W-:Y:S01]  /*23520*/  UTCHMMA tmem[UR17], gdesc[UR36], tmem[UR10], tmem[UR54], idesc[UR55], UPT ;  /* 0x00ff3624110079ea */ /* 0x0005e2000b80000a */
[----:B------:R-:W-:Y:S02]  /*23530*/  UIADD3 UR64, UP4, UPT, UR56, 0xc04, URZ ;  /* 0x00000c0438407890 */ /* 0x000fe4000ff9e0ff */
[----:B---3--:R-:W-:-:S02]  /*23540*/  UIADD3.X UR47, UPT, UPT, UR57, URZ, URZ, UP6, !UPT ;  /* 0x000000ff392f7290 */ /* 0x008fc4000b7fe4ff */
[----:B------:R-:W-:Y:S02]  /*23550*/  UIADD3 UR67, UPT, UPT, UR10, 0xe0, URZ ;  /* 0x000000e00a437890 */ /* 0x000fe4000fffe0ff */
[----:B------:R-:W-:Y:S02]  /*23560*/  UIADD3.X UR49, UPT, UPT, UR57, URZ, URZ, UP1, !UPT ;  /* 0x000000ff39317290 */ /* 0x000fe40008ffe4ff */
[----:B------:R-:W-:Y:S02]  /*23570*/  UIADD3 UR70, UPT, UPT, UR10, 0xe8, URZ ;  /* 0x000000e80a467890 */ /* 0x000fe4000fffe0ff */
[----:B------:R-:W-:Y:S02]  /*23580*/  UIADD3.X UR51, UPT, UPT, UR57, URZ, URZ, UP2, !UPT ;  /* 0x000000ff39337290 */ /* 0x000fe400097fe4ff */
[----:B------:R-:W-:Y:S02]  /*23590*/  UIADD3 UR71, UPT, UPT, UR10, 0xf0, URZ ;  /* 0x000000f00a477890 */ /* 0x000fe4000fffe0ff */
[----:B------:R-:W-:Y:S01]  /*235a0*/  UIADD3.X UR53, UPT, UPT, UR57, URZ, URZ, UP3, !UPT ;  /* 0x000000ff39357290 */ /* 0x000fe20009ffe4ff */
[----:B----4-:R-:W-:Y:S01]  /*235b0*/  UMOV UR62, 0x0 ;  /* 0x00000000003e7882 */ /* 0x010fe20000000000 */
[----:B------:R-:W-:Y:S01]  /*235c0*/  UMOV UR63, 0x8200910 ;  /* 0x08200910003f7882 */ /* 0x000fe20000000000 */
[----:B------:R-:W-:-:S02]  /*235d0*/  UIADD3 UR72, UPT, UPT, UR10, 0xf8, URZ ;  /* 0x000000f80a487890 */ /* 0x000fc4000fffe0ff */
[----:B------:R2:W-:Y:S01]  /*235e0*/  UTCHMMA tmem[UR18], gdesc[UR38], tmem[UR10], tmem[UR62], idesc[UR63], UPT ;  /* 0x00ff3e26120079ea */ /* 0x0005e2000b80000a */
[----:B------:R-:W-:Y:S01]  /*235f0*/  UIADD3.X UR65, UPT, UPT, UR57, URZ, URZ, UP4, !UPT ;  /* 0x000000ff39417290 */ /* 0x000fe2000a7fe4ff */
[----:B------:R2:W-:Y:S01]  /*23600*/  UTCHMMA tmem[UR19], gdesc[UR40], tmem[UR10], tmem[UR60], idesc[UR61], UPT ;  /* 0x00ff3c28130079ea */ /* 0x0005e2000b80000a */
        /* <DEDUP_REMOVED lines=13> */
[----:B-----5:R-:W-:Y:S01]  /*236e0*/  UMOV UR5, URZ ;  /* 0x000000ff00057c82 */ /* 0x020fe20008000000 */
[----:B------:R2:W-:Y:S01]  /*236f0*/  UTCHMMA tmem[UR67], gdesc[UR48], tmem[UR10], tmem[UR24], idesc[UR25], UPT ;  /* 0x00ff1830430079ea */ /* 0x0005e2000b80000a */
[----:B------:R-:W-:Y:S01]  /*23700*/  UMOV UR30, 0x0 ;  /* 0x00000000001e7882 */ /* 0x000fe20000000000 */
[----:B------:R-:W-:Y:S01]  /*23710*/  UMOV UR31, 0x8200910 ;  /* 0x08200910001f7882 */ /* 0x000fe20000000000 */
[----:B------:R2:W-:Y:S01]  /*23720*/  UTCHMMA tmem[UR70], gdesc[UR50], tmem[UR10], tmem[UR26], idesc[UR27], UPT ;  /* 0x00ff1a32460079ea */ /* 0x0005e2000b80000a */
[----:B------:R-:W-:Y:S01]  /*23730*/  UMOV UR56, UR4 ;  /* 0x0000000400387c82 */ /* 0x000fe20008000000 */
[----:B------:R2:W-:Y:S01]  /*23740*/  UTCHMMA tmem[UR71], gdesc[UR52], tmem[UR10], tmem[UR28], idesc[UR29], UPT ;  /* 0x00ff1c34470079ea */ /* 0x0005e2000b80000a */
[----:B------:R2:W-:Y:S01]  /*23750*/  UTCHMMA tmem[UR72], gdesc[UR64], tmem[UR10], tmem[UR30], idesc[UR31], UPT ;  /* 0x00ff1e40480079ea */ /* 0x0005e2000b80000a */
[----:B------:R2:W-:Y:S01]  /*23760*/  UTCBAR [UR56], URZ ;  /* 0x000000ff380073e9 */ /* 0x0005e200080000ff */
[----:B------:R-:W-:Y:S01]  /*23770*/  NOP ;  /* 0x0000000000007918 */ /* 0x000fe20000000000 */
.L_x_10:
[----:B-1----:R-:W3:Y:S01]  /*23780*/  LDL R5, [R1+0x638] ;  /* 0x0006380001057983 */ /* 0x002ee20000100800 */
[----:B------:R-:W1:Y:S08]  /*23790*/  LDC R11, c[0x0][0x3a0] ;  /* 0x0000e800ff0b7b82 */ /* 0x000e700000000800 */
[----:B------:R-:W-:Y:S01]  /*237a0*/  BAR.SYNC.DEFER_BLOCKING 0x0 ;  /* 0x0000000000007b1d */ /* 0x000fe20000010000 */
[----:B------:R-:W-:-:S05]  /*237b0*/  IADD3 R136, P6, PT, R136, R2, RZ ;  /* 0x0000000288887210 */ /* 0x000fca0007fde0ff */
[----:B------:R-:W4:Y:S01]  /*237c0*/  LDL.LU R13, [R1+0x630] ;  /* 0x00063000010d7983 */ /* 0x000f220000300800 */
[----:B-1----:R-:W-:-:S03]  /*237d0*/  VIADD R11, R11, 0xfffffe00 ;  /* 0xfffffe000b0b7836 */ /* 0x002fc60000000000 */
[----:B------:R-:W5:Y:S01]  /*237e0*/  LDL.LU R9, [R1+0x62c] ;  /* 0x00062c0001097983 */ /* 0x000f620000300800 */
[----:B------:R-:W-:-:S03]  /*237f0*/  IMAD R4, R250, -0x80, R11 ;  /* 0xffffff80fa047824 */ /* 0x000fc600078e020b */
[----:B--2---:R-:W2:Y:S02]  /*23800*/  LDL.LU R12, [R1+0x628] ;  /* 0x00062800010c7983 */ /* 0x004ea40000300800 */
[C---:B------:R-:W-:Y:S01]  /*23810*/  ISETP.GT.AND P4, PT, R4.reuse, RZ, PT ;  /* 0x000000ff0400720c */ /* 0x040fe20003f84270 */
[--C-:B------:R-:W-:Y:S01]  /*23820*/  IMAD.X R137, R137, 0x1, R0.reuse, P6 ;  /* 0x0000000189897824 */ /* 0x100fe200030e0600 */
[----:B------:R-:W-:Y:S01]  /*23830*/  ISETP.GT.AND P5, PT, R4, 0x1, PT ;  /* 0x000000010400780c */ /* 0x000fe20003fa4270 */
[----:B------:R-:W2:Y:S01]  /*23840*/  LDL.LU R10, [R1] ;  /* 0x00000000010a7983 */ /* 0x000ea20000300800 */
[----:B------:R-:W-:Y:S02]  /*23850*/  SEL R6, RZ, 0x4, !P4 ;  /* 0x00000004ff067807 */ /* 0x000fe40006000000 */
[-C--:B------:R-:W-:Y:S01]  /*23860*/  IADD3 R138, P6, PT, R138, R2.reuse, RZ ;  /* 0x000000028a8a7210 */ /* 0x080fe20007fde0ff */
[----:B------:R-:W-:Y:S01]  /*23870*/  IMAD.MOV.U32 R7, RZ, RZ, R137 ;  /* 0x000000ffff077224 */ /* 0x000fe200078e0089 */
[----:B------:R-:W2:Y:S03]  /*23880*/  LDL.LU R8, [R1+0x624] ;  /* 0x0006240001087983 */ /* 0x000ea60000300800 */
[----:B------:R-:W-:Y:S01]  /*23890*/  IMAD.X R139, R139, 0x1, R0, P6 ;  /* 0x000000018b8b7824 */ /* 0x000fe200030e0600 */
[----:B------:R-:W-:-:S05]  /*238a0*/  IADD3 R251, P6, PT, R251, R2, RZ ;  /* 0x00000002fbfb7210 */ /* 0x000fca0007fde0ff */
[----:B------:R-:W-:Y:S01]  /*238b0*/  IMAD.X R140, R140, 0x1, R0, P6 ;  /* 0x000000018c8c7824 */ /* 0x000fe200030e0600 */
[----:B------:R-:W-:-:S05]  /*238c0*/  IADD3 R141, P6, PT, R141, R2, RZ ;  /* 0x000000028d8d7210 */ /* 0x000fca0007fde0ff */
[----:B------:R-:W-:Y:S01]  /*238d0*/  IMAD.X R142, R142, 0x1, R0, P6 ;  /* 0x000000018e8e7824 */ /* 0x000fe200030e0600 */
[----:B------:R-:W-:-:S04]  /*238e0*/  IADD3 R143, P6, PT, R143, R2, RZ ;  /* 0x000000028f8f7210 */ /* 0x000fc80007fde0ff */
[----:B------:R-:W-:Y:S02]  /*238f0*/  IADD3.X R144, PT, PT, R144, R0, RZ, P6, !PT ;  /* 0x0000000090907210 */ /* 0x000fe400037fe4ff */
[----:B------:R-:W-:-:S05]  /*23900*/  IADD3 R145, P6, PT, R145, R2, RZ ;  /* 0x0000000291917210 */ /* 0x000fca0007fde0ff */
[----:B------:R-:W-:Y:S01]  /*23910*/  IMAD.X R146, R146, 0x1, R0, P6 ;  /* 0x0000000192927824 */ /* 0x000fe200030e0600 */
        /* <DEDUP_REMOVED lines=12> */
[----:B---3--:R-:W-:Y:S02]  /*239e0*/  ISETP.GE.AND P2, PT, R250, R5, PT ;  /* 0x00000005fa00720c */ /* 0x008fe40003f46270 */
[----:B------:R-:W-:Y:S02]  /*239f0*/  SEL R5, RZ, 0x4, !P5 ;  /* 0x00000004ff057807 */ /* 0x000fe40006800000 */
[----:B------:R-:W-:Y:S02]  /*23a00*/  SEL R6, R6, RZ, !P2 ;  /* 0x000000ff06067207 */ /* 0x000fe40005000000 */
[----:B------:R-:W-:Y:S02]  /*23a10*/  SEL R5, R5, RZ, !P2 ;  /* 0x000000ff05057207 */ /* 0x000fe40005000000 */
[----:B------:R-:W-:Y:S02]  /*23a20*/  ISETP.NE.U32.AND P5, PT, R6, RZ, PT ;  /* 0x000000ff0600720c */ /* 0x000fe40003fa5070 */
[----:B------:R-:W-:Y:S01]  /*23a30*/  ISETP.NE.U32.AND P4, PT, R5, RZ, PT ;  /* 0x000000ff0500720c */ /* 0x000fe20003f85070 */
[----:B------:R-:W-:-:S10]  /*23a40*/  IMAD.MOV.U32 R6, RZ, RZ, R136 ;  /* 0x000000ffff067224 */ /* 0x000fd400078e0088 */
[----:B------:R-:W-:Y:S01]  /*23a50*/  @!PT LDS RZ, [RZ] ;  /* 0x00000000fffff984 */ /* 0x000fe20000000800 */
[----:B------:R-:W-:Y:S01]  /*23a60*/  @!PT LDS RZ, [RZ] ;  /* 0x00000000fffff984 */ /* 0x000fe20000000800 */
[----:B------:R-:W-:Y:S01]  /*23a70*/  @!PT LDS RZ, [RZ] ;  /* 0x00000000fffff984 */ /* 0x000fe20000000800 */
[----:B------:R1:W-:Y:S02]  /*23a80*/  LDGSTS.E [R249+0x40000], desc[UR22][R6.64], P5 ;  /* 0x4000000006f97fae */ /* 0x0003e4000a9a1016 */
[----:B-1----:R-:W-:Y:S01]  /*23a90*/  MOV R6, R138 ;  /* 0x0000008a00067202 */ /* 0x002fe20000000f00 */
[----:B------:R-:W-:-:S05]  /*23aa0*/  IMAD.MOV.U32 R7, RZ, RZ, R139 ;  /* 0x000000ffff077224 */ /* 0x000fca00078e008b */
[----:B------:R1:W-:Y:S01]  /*23ab0*/  LDGSTS.E [R249+0x40004], desc[UR22][R6.64], P4 ;  /* 0x4000400006f97fae */ /* 0x0003e2000a1a1016 */
[C---:B------:R-:W-:Y:S02]  /*23ac0*/  ISETP.GT.AND P4, PT, R4.reuse, 0x2, PT ;  /* 0x000000020400780c */ /* 0x040fe40003f84270 */
[----:B------:R-:W-:Y:S02]  /*23ad0*/  ISETP.GT.AND P5, PT, R4, 0x3, PT ;  /* 0x000000030400780c */ /* 0x000fe40003fa4270 */
[----:B-1----:R-:W-:Y:S02]  /*23ae0*/  SEL R6, RZ, 0x4, !P4 ;  /* 0x00000004ff067807 */ /* 0x002fe40006000000 */
[----:B------:R-:W-:Y:S02]  /*23af0*/  SEL R5, RZ, 0x4, !P5 ;  /* 0x00000004ff057807 */ /* 0x000fe40006800000 */
[----:B------:R-:W-:Y:S02]  /*23b00*/  SEL R6, R6, RZ, !P2 ;  /* 0x000000ff06067207 */ /* 0x000fe40005000000 */
[----:B------:R-:W-:-:S02]  /*23b10*/  SEL R5, R5, RZ, !P2 ;  /* 0x000000ff05057207 */ /* 0x000fc40005000000 */
[----:B------:R-:W-:Y:S02]  /*23b20*/  ISETP.NE.U32.AND P5, PT, R6, RZ, PT ;  /* 0x000000ff0600720c */ /* 0x000fe40003fa5070 */
[----:B------:R-:W-:Y:S01]  /*23b30*/  ISETP.NE.U32.AND P4, PT, R5, RZ, PT ;  /* 0x000000ff0500720c */ /* 0x000fe20003f85070 */
[----:B------:R-:W-:Y:S02]  /*23b40*/  IMAD.MOV.U32 R6, RZ, RZ, R251 ;  /* 0x000000ffff067224 */ /* 0x000fe400078e00fb */
[----:B------:R-:W-:-:S08]  /*23b50*/  IMAD.MOV.U32 R7, RZ, RZ, R140 ;  /* 0x000000ffff077224 */ /* 0x000fd000078e008c */
[----:B------:R1:W-:Y:S02]  /*23b60*/  LDGSTS.E [R249+0x40008], desc[UR22][R6.64], P5 ;  /* 0x4000800006f97fae */ /* 0x0003e4000a9a1016 */
[----:B-1----:R-:W-:Y:S02]  /*23b70*/  IMAD.MOV.U32 R6, RZ, RZ, R141 ;  /* 0x000000ffff067224 */ /* 0x002fe400078e008d */
        /* <DEDUP_REMOVED lines=24> */
[----:B------:R-:W-:Y:S01]  /*23d00*/  IMAD.MOV.U32 R7, RZ, RZ, R148 ;  /* 0x000000ffff077224 */ /* 0x000fe200078e0094 */
[----:B------:R-:W-:-:S09]  /*23d10*/  MOV R6, R147 ;  /* 0x0000009300067202 */ /* 0x000fd20000000f00 */
        /* <DEDUP_REMOVED lines=34> */
[----:B------:R-:W-:Y:S02]  /*23f40*/  IADD3 R159, P6, PT, R159, R2, RZ ;  /* 0x000000029f9f7210 */ /* 0x000fe40007fde0ff */
[----:B-1----:R-:W-:Y:S02]  /*23f50*/  SEL R6, RZ, 0x4, !P4 ;  /* 0x00000004ff067807 */ /* 0x002fe40006000000 */
[----:B------:R-:W-:Y:S02]  /*23f60*/  SEL R5, RZ, 0x4, !P5 ;  /* 0x00000004ff057807 */ /* 0x000fe40006800000 */
[----:B------:R-:W-:-:S02]  /*23f70*/  SEL R6, R6, RZ, !P2 ;  /* 0x000000ff06067207 */ /* 0x000fc40005000000 */
[----:B------:R-:W-:Y:S02]  /*23f80*/  SEL R5, R5, RZ, !P2 ;  /* 0x000000ff05057207 */ /* 0x000fe40005000000 */
[----:B------:R-:W-:Y:S02]  /*23f90*/  ISETP.NE.U32.AND P5, PT, R6, RZ, PT ;  /* 0x000000ff0600720c */ /* 0x000fe40003fa5070 */
[----:B------:R-:W-:Y:S02]  /*23fa0*/  IADD3.X R160, PT, PT, R160, R0, RZ, P6, !PT ;  /* 0x00000000a0a07210 */ /* 0x000fe400037fe4ff */
[----:B------:R-:W-:Y:S02]  /*23fb0*/  IADD3 R161, P6, PT, R161, R2, RZ ;  /* 0x00000002a1a17210 */ /* 0x000fe40007fde0ff */
[----:B------:R-:W-:Y:S01]  /*23fc0*/  ISETP.NE.U32.AND P4, PT, R5, RZ, PT ;  /* 0x000000ff0500720c */ /* 0x000fe20003f85070 */
[----:B------:R-:W-:Y:S02]  /*23fd0*/  IMAD.MOV.U32 R6, RZ, RZ, R159 ;  /* 0x000000ffff067224 */ /* 0x000fe400078e009f */
[----:B------:R-:W-:-:S02]  /*23fe0*/  IMAD.MOV.U32 R7, RZ, RZ, R160 ;  /* 0x000000ffff077224 */ /* 0x000fc400078e00a0 */
[----:B------:R-:W-:-:S03]  /*23ff0*/  IMAD.X R162, R162, 0x1, R0, P6 ;  /* 0x00000001a2a27824 */ /* 0x000fc600030e0600 */
        /* <DEDUP_REMOVED lines=11> */
[----:B------:R-:W-:Y:S01]  /*240b0*/  ISETP.NE.U32.AND P5, PT, R6, RZ, PT ;  /* 0x000000ff0600720c */ /* 0x000fe20003fa5070 */
[----:B------:R-:W-:Y:S01]  /*240c0*/  IMAD.X R164, R164, 0x1, R0, P6 ;  /* 0x00000001a4a47824 */ /* 0x000fe200030e0600 */
[----:B------:R-:W-:Y:S02]  /*240d0*/  IADD3 R165, P6, PT, R165, R2, RZ ;  /* 0x00000002a5a57210 */ /* 0x000fe40007fde0ff */
[----:B------:R-:W-:Y:S01]  /*240e0*/  ISETP.NE.U32.AND P4, PT, R5, RZ, PT ;  /* 0x000000ff0500720c */ /* 0x000fe20003f85070 */
[----:B------:R-:W-:Y:S01]  /*240f0*/  IMAD.MOV.U32 R7, RZ, RZ, R164 ;  /* 0x000000ffff077224 */ /* 0x000fe200078e00a4 */
[----:B------:R-:W-:Y:S01]  /*24100*/  MOV R6, R163 ;  /* 0x000000a300067202 */ /* 0x000fe20000000f00 */
[----:B------:R-:W-:-:S06]  /*24110*/  IMAD.X R166, R166, 0x1, R0, P6 ;  /* 0x00000001a6a67824 */ /* 0x000fcc00030e0600 */
        /* <DEDUP_REMOVED lines=15> */
[----:B------:R-:W-:Y:S02]  /*24210*/  IMAD.MOV.U32 R6, RZ, RZ, R167 ;  /* 0x000000ffff067224 */ /* 0x000fe400078e00a7 */
[----:B------:R-:W-:Y:S02]  /*24220*/  IMAD.MOV.U32 R7, RZ, RZ, R168 ;  /* 0x000000ffff077224 */ /* 0x000fe400078e00a8 */
[----:B------:R-:W-:-:S04]  /*24230*/  IMAD.X R170, R170, 0x1, R0, P6 ;  /* 0x00000001aaaa7824 */ /* 0x000fc800030e0600 */
[----:B------:R1:W-:Y:S02]  /*24240*/  LDGSTS.E [R249+0x40040], desc[UR22][R6.64], P5 ;  /* 0x4004000006f97fae */ /* 0x0003e4000a9a1016 */
[----:B-1----:R-:W-:Y:S01]  /*24250*/  MOV R6, R169 ;  /* 0x000000a900067202 */ /* 0x002fe20000000f00 */
        /* <DEDUP_REMOVED lines=346> */
[----:B----4-:R-:W-:Y:S02]  /*25800*/  IADD3 R13, P6, PT, R13, R2, RZ ;  /* 0x000000020d0d7210 */ /* 0x010fe40007fde0ff */
[----:B-1----:R-:W-:-:S04]  /*25810*/  SEL R6, RZ, 0x4, !P4 ;  /* 0x00000004ff067807 */ /* 0x002fc80006000000 */
[----:B------:R-:W-:Y:S02]  /*25820*/  SEL R6, R6, RZ, !P2 ;  /* 0x000000ff06067207 */ /* 0x000fe40005000000 */
[----:B------:R-:W-:Y:S02]  /*25830*/  SEL R5, RZ, 0x4, !P5 ;  /* 0x00000004ff057807 */ /* 0x000fe40006800000 */
[----:B------:R-:W-:Y:S01]  /*25840*/  ISETP.NE.U32.AND P5, PT, R6, RZ, PT ;  /* 0x000000ff0600720c */ /* 0x000fe20003fa5070 */
[----:B------:R-:W-:Y:S01]  /*25850*/  IMAD.X R247, R247, 0x1, R0, P6 ;  /* 0x00000001f7f77824 */ /* 0x000fe200030e0600 */
[----:B-----5:R-:W-:Y:S01]  /*25860*/  IADD3 R9, P6, PT, R9, R2, RZ ;  /* 0x0000000209097210 */ /* 0x020fe20007fde0ff */
[----:B------:R1:W-:Y:S01]  /*25870*/  STL [R1+0x630], R13 ;  /* 0x0006300d01007387 */ /* 0x0003e20000100800 */
[----:B------:R-:W-:Y:S02]  /*25880*/  IMAD.MOV.U32 R6, RZ, RZ, R13 ;  /* 0x000000ffff067224 */ /* 0x000fe400078e000d */
[----:B------:R-:W-:Y:S01]  /*25890*/  IMAD.MOV.U32 R7, RZ, RZ, R247 ;  /* 0x000000ffff077224 */ /* 0x000fe200078e00f7 */
[----:B------:R3:W-:Y:S04]  /*258a0*/  STL [R1+0x62c], R9 ;  /* 0x00062c0901007387 */ /* 0x0007e80000100800 */
[----:B------:R-:W4:Y:S04]  /*258b0*/  LDL.LU R16, [R1+0x4] ;  /* 0x0000040001107983 */ /* 0x000f280000300800 */
[----:B------:R-:W5:Y:S04]  /*258c0*/  LDL.LU R15, [R1+0x620] ;  /* 0x00062000010f7983 */ /* 0x000f680000300800 */
[----:B------:R2:W-:Y:S04]  /*258d0*/  LDGSTS.E [R249+0x400e0], desc[UR22][R6.64], P5 ;  /* 0x400e000006f97fae */ /* 0x0005e8000a9a1016 */
[----:B-1----:R-:W4:Y:S01]  /*258e0*/  LDL.LU R13, [R1+0x8] ;  /* 0x00000800010d7983 */ /* 0x002f220000300800 */
[----:B--2---:R-:W-:-:S03]  /*258f0*/  MOV R6, R9 ;  /* 0x0000000900067202 */ /* 0x004fc60000000f00 */
[----:B---3--:R-:W2:Y:S01]  /*25900*/  LDL.LU R9, [R1+0x61c] ;  /* 0x00061c0001097983 */ /* 0x008ea20000300800 */
[----:B------:R-:W-:-:S04]  /*25910*/  SEL R5, R5, RZ, !P2 ;  /* 0x000000ff05057207 */ /* 0x000fc80005000000 */
[----:B------:R-:W-:Y:S01]  /*25920*/  ISETP.NE.U32.AND P4, PT, R5, RZ, PT ;  /* 0x000000ff0500720c */ /* 0x000fe20003f85070 */
[----:B------:R-:W-:-:S04]  /*25930*/  IMAD.X R248, R248, 0x1, R0, P6 ;  /* 0x00000001f8f87824 */ /* 0x000fc800030e0600 */
[----:B------:R-:W-:Y:S01]  /*25940*/  IMAD.MOV.U32 R7, RZ, RZ, R248 ;  /* 0x000000ffff077224 */ /* 0x000fe200078e00f8 */
[----:B------:R-:W-:-:S07]  /*25950*/  IADD3 R12, P6, PT, R12, R2, RZ ;  /* 0x000000020c0c7210 */ /* 0x000fce0007fde0ff */
[----:B------:R1:W-:Y:S01]  /*25960*/  LDGSTS.E [R249+0x400e4], desc[UR22][R6.64], P4 ;  /* 0x400e400006f97fae */ /* 0x0003e2000a1a1016 */
[C---:B------:R-:W-:Y:S02]  /*25970*/  ISETP.GT.AND P4, PT, R4.reuse, 0x3a, PT ;  /* 0x0000003a0400780c */ /* 0x040fe40003f84270 */
[----:B------:R-:W-:Y:S01]  /*25980*/  ISETP.GT.AND P5, PT, R4, 0x3b, PT ;  /* 0x0000003b0400780c */ /* 0x000fe20003fa4270 */
[----:B------:R-:W-:Y:S01]  /*25990*/  IMAD.X R252, R252, 0x1, R0, P6 ;  /* 0x00000001fcfc7824 */ /* 0x000fe200030e0600 */
[----:B------:R-:W-:Y:S02]  /*259a0*/  IADD3 R8, P6, PT, R8, R2, RZ ;  /* 0x0000000208087210 */ /* 0x000fe40007fde0ff */
[----:B-1----:R-:W-:-:S04]  /*259b0*/  SEL R6, RZ, 0x4, !P4 ;  /* 0x00000004ff067807 */ /* 0x002fc80006000000 */
[----:B------:R-:W-:Y:S02]  /*259c0*/  SEL R6, R6, RZ, !P2 ;  /* 0x000000ff06067207 */ /* 0x000fe40005000000 */
[----:B------:R-:W-:Y:S02]  /*259d0*/  SEL R5, RZ, 0x4, !P5 ;  /* 0x00000004ff057807 */ /* 0x000fe40006800000 */
[----:B------:R-:W-:Y:S01]  /*259e0*/  ISETP.NE.U32.AND P5, PT, R6, RZ, PT ;  /* 0x000000ff0600720c */ /* 0x000fe20003fa5070 */
[----:B------:R-:W-:Y:S01]  /*259f0*/  IMAD.X R10, R10, 0x1, R0, P6 ;  /* 0x000000010a0a7824 */ /* 0x000fe200030e0600 */
[----:B------:R1:W-:Y:S01]  /*25a00*/  STL [R1+0x628], R12 ;  /* 0x0006280c01007387 */ /* 0x0003e20000100800 */
[----:B------:R-:W-:Y:S02]  /*25a10*/  IMAD.MOV.U32 R6, RZ, RZ, R12 ;  /* 0x000000ffff067224 */ /* 0x000fe400078e000c */
[----:B------:R-:W-:Y:S01]  /*25a20*/  IMAD.MOV.U32 R7, RZ, RZ, R252 ;  /* 0x000000ffff077224 */ /* 0x000fe200078e00fc */
[----:B------:R-:W-:Y:S04]  /*25a30*/  STL [R1+0x624], R8 ;  /* 0x0006240801007387 */ /* 0x000fe80000100800 */
[----:B------:R3:W-:Y:S04]  /*25a40*/  STL [R1], R10 ;  /* 0x0000000a01007387 */ /* 0x0007e80000100800 */
[----:B------:R-:W2:Y:S04]  /*25a50*/  LDL.LU R14, [R1+0xc] ;  /* 0x00000c00010e7983 */ /* 0x000ea80000300800 */
[----:B-1----:R-:W2:Y:S01]  /*25a60*/  LDL.LU R12, [R1+0x10] ;  /* 0x00001000010c7983 */ /* 0x002ea20000300800 */
[----:B------:R-:W-:-:S03]  /*25a70*/  SEL R5, R5, RZ, !P2 ;  /* 0x000000ff05057207 */ /* 0x000fc60005000000 */
[----:B------:R1:W-:Y:S01]  /*25a80*/  LDGSTS.E [R249+0x400e8], desc[UR22][R6.64], P5 ;  /* 0x400e800006f97fae */ /* 0x0003e2000a9a1016 */
[----:B------:R-:W-:Y:S01]  /*25a90*/  ISETP.NE.U32.AND P4, PT, R5, RZ, PT ;  /* 0x000000ff0500720c */ /* 0x000fe20003f85070 */
[----:B-1----:R-:W-:Y:S02]  /*25aa0*/  IMAD.MOV.U32 R7, RZ, RZ, R10 ;  /* 0x000000ffff077224 */ /* 0x002fe400078e000a */
[----:B------:R-:W-:Y:S01]  /*25ab0*/  IMAD.MOV.U32 R6, RZ, RZ, R8 ;  /* 0x000000ffff067224 */ /* 0x000fe200078e0008 */
[----:B---3--:R-:W3:Y:S04]  /*25ac0*/  LDL.LU R10, [R1+0x14] ;  /* 0x00001400010a7983 */ /* 0x008ee80000300800 */
[----:B------:R-:W3:Y:S05]  /*25ad0*/  LDL.LU R8, [R1+0x18] ;  /* 0x0000180001087983 */ /* 0x000eea0000300800 */
[----:B------:R1:W-:Y:S01]  /*25ae0*/  LDGSTS.E [R249+0x400ec], desc[UR22][R6.64], P4 ;  /* 0x400ec00006f97fae */ /* 0x0003e2000a1a1016 */
[----:B------:R-:W-:-:S02]  /*25af0*/  ISETP.GT.AND P4, PT, R4, 0x3c, PT ;  /* 0x0000003c0400780c */ /* 0x000fc40003f84270 */
[----:B------:R-:W-:Y:S02]  /*25b00*/  ISETP.GT.AND P5, PT, R4, 0x3d, PT ;  /* 0x0000003d0400780c */ /* 0x000fe40003fa4270 */
[----:B-1----:R-:W-:-:S04]  /*25b10*/  SEL R6, RZ, 0x4, !P4 ;  /* 0x00000004ff067807 */ /* 0x002fc80006000000 */
[----:B------:R-:W-:Y:S02]  /*25b20*/  SEL R6, R6, RZ, !P2 ;  /* 0x000000ff06067207 */ /* 0x000fe40005000000 */
[----:B------:R-:W-:Y:S02]  /*25b30*/  SEL R5, RZ, 0x4, !P5 ;  /* 0x00000004ff057807 */ /* 0x000fe40006800000 */
[----:B------:R-:W-:Y:S02]  /*25b40*/  ISETP.NE.U32.AND P5, PT, R6, RZ, PT ;  /* 0x000000ff0600720c */ /* 0x000fe40003fa5070 */
[----:B-----5:R-:W-:-:S04]  /*25b50*/  IADD3 R15, P6, PT, R15, R2, RZ ;  /* 0x000000020f0f7210 */ /* 0x020fc80007fde0ff */
[----:B----4-:R-:W-:Y:S01]  /*25b60*/  IADD3.X R16, PT, PT, R16, R0, RZ, P6, !PT ;  /* 0x0000000010107210 */ /* 0x010fe200037fe4ff */
[----:B------:R-:W-:Y:S01]  /*25b70*/  STL [R1+0x620], R15 ;  /* 0x0006200f01007387 */ /* 0x000fe20000100800 */
[----:B------:R-:W-:-:S03]  /*25b80*/  IMAD.MOV.U32 R6, RZ, RZ, R15 ;  /* 0x000000ffff067224 */ /* 0x000fc600078e000f */
[----:B------:R1:W-:Y:S01]  /*25b90*/  STL [R1+0x4], R16 ;  /* 0x0000041001007387 */ /* 0x0003e20000100800 */
[----:B--2---:R-:W-:-:S05]  /*25ba0*/  IADD3 R9, P6, PT, R9, R2, RZ ;  /* 0x0000000209097210 */ /* 0x004fca0007fde0ff */
[----:B------:R-:W-:Y:S01]  /*25bb0*/  IMAD.X R13, R13, 0x1, R0, P6 ;  /* 0x000000010d0d7824 */ /* 0x000fe200030e0600 */
[----:B------:R-:W-:Y:S01]  /*25bc0*/  STL [R1+0x61c], R9 ;  /* 0x00061c0901007387 */ /* 0x000fe20000100800 */
[----:B------:R-:W-:-:S03]  /*25bd0*/  IMAD.MOV.U32 R7, RZ, RZ, R16 ;  /* 0x000000ffff077224 */ /* 0x000fc600078e0010 */
[----:B------:R2:W-:Y:S04]  /*25be0*/  STL [R1+0x8], R13 ;  /* 0x0000080d01007387 */ /* 0x0005e80000100800 */
[----:B-1----:R-:W4:Y:S04]  /*25bf0*/  LDL.LU R16, [R1+0x1c] ;  /* 0x00001c0001107983 */ /* 0x002f280000300800 */
[----:B------:R-:W5:Y:S04]  /*25c00*/  LDL.LU R15, [R1+0x20] ;  /* 0x00002000010f7983 */ /* 0x000f680000300800 */
[----:B------:R1:W-:Y:S02]  /*25c10*/  LDGSTS.E [R249+0x400f0], desc[UR22][R6.64], P5 ;  /* 0x400f000006f97fae */ /* 0x0003e4000a9a1016 */
[----:B-1----:R-:W-:-:S02]  /*25c20*/  IMAD.MOV.U32 R7, RZ, RZ, R13 ;  /* 0x000000ffff077224 */ /* 0x002fc400078e000d */
[----:B------:R-:W-:Y:S01]  /*25c30*/  IMAD.MOV.U32 R6, RZ, RZ, R9 ;  /* 0x000000ffff067224 */ /* 0x000fe200078e0009 */
[----:B--2---:R-:W2:Y:S04]  /*25c40*/  LDL.LU R13, [R1+0x24] ;  /* 0x00002400010d7983 */ /* 0x004ea80000300800 */
[----:B------:R-:W2:Y:S01]  /*25c50*/  LDL.LU R9, [R1+0x28] ;  /* 0x0000280001097983 */ /* 0x000ea20000300800 */
[----:B------:R-:W-:-:S04]  /*25c60*/  SEL R5, R5, RZ, !P2 ;  /* 0x000000ff05057207 */ /* 0x000fc80005000000 */
[----:B------:R-:W-:Y:S02]  /*25c70*/  ISETP.NE.U32.AND P4, PT, R5, RZ, PT ;  /* 0x000000ff0500720c */ /* 0x000fe40003f85070 */
[----:B------:R-:W-:-:S11]  /*25c80*/  ISETP.GT.AND P5, PT, R4, 0x3f, PT ;  /* 0x0000003f0400780c */ /* 0x000fd60003fa4270 */
[----:B------:R1:W-:Y:S01]  /*25c90*/  LDGSTS.E [R249+0x400f4], desc[UR22][R6.64], P4 ;  /* 0x400f400006f97fae */ /* 0x0003e2000a1a1016 */
[----:B------:R-:W-:Y:S02]  /*25ca0*/  ISETP.GT.AND P4, PT, R4, 0x3e, PT ;  /* 0x0000003e0400780c */ /* 0x000fe40003f84270 */
[----:B------:R-:W-:Y:S02]  /*25cb0*/  IADD3 R12, P6, PT, R12, R2, RZ ;  /* 0x000000020c0c7210 */ /* 0x000fe40007fde0ff */
[----:B------:R-:W-:Y:S02]  /*25cc0*/  SEL R5, RZ, 0x4, !P5 ;  /* 0x00000004ff057807 */ /* 0x000fe40006800000 */
[----:B-1----:R-:W-:Y:S01]  /*25cd0*/  SEL R6, RZ, 0x4, !P4 ;  /* 0x00000004ff067807 */ /* 0x002fe20006000000 */
[----:B------:R-:W-:-:S03]  /*25ce0*/  IMAD.X R14, R14, 0x1, R0, P6 ;  /* 0x000000010e0e7824 */ /* 0x000fc600030e0600 */
[----:B------:R-:W-:Y:S02]  /*25cf0*/  SEL R6, R6, RZ, !P2 ;  /* 0x000000ff06067207 */ /* 0x000fe40005000000 */
[----:B---3--:R-:W-:Y:S02]  /*25d00*/  IADD3 R8, P6, PT, R8, R2, RZ ;  /* 0x0000000208087210 */ /* 0x008fe40007fde0ff */
[----:B------:R-:W-:Y:S01]  /*25d10*/  ISETP.NE.U32.AND P5, PT, R6, RZ, PT ;  /* 0x000000ff0600720c */ /* 0x000fe20003fa5070 */
[----:B------:R-:W-:Y:S02]  /*25d20*/  STL [R1+0x10], R12 ;  /* 0x0000100c01007387 */ /* 0x000fe40000100800 */
[----:B------:R-:W-:Y:S02]  /*25d30*/  IMAD.X R10, R10, 0x1, R0, P6 ;  /* 0x000000010a0a7824 */ /* 0x000fe400030e0600 */
[----:B------:R1:W-:Y:S01]  /*25d40*/  STL [R1+0xc], R14 ;  /* 0x00000c0e01007387 */ /* 0x0003e20000100800 */
[----:B------:R-:W-:Y:S01]  /*25d50*/  MOV R6, R12 ;  /* 0x0000000c00067202 */ /* 0x000fe20000000f00 */
[----:B------:R-:W-:-:S02]  /*25d60*/  IMAD.MOV.U32 R7, RZ, RZ, R14 ;  /* 0x000000ffff077224 */ /* 0x000fc400078e000e */
[----:B------:R-:W-:Y:S04]  /*25d70*/  STL [R1+0x18], R8 ;  /* 0x0000180801007387 */ /* 0x000fe80000100800 */
[----:B------:R3:W-:Y:S04]  /*25d80*/  STL [R1+0x14], R10 ;  /* 0x0000140a01007387 */ /* 0x0007e80000100800 */
[----:B-1----:R-:W2:Y:S04]  /*25d90*/  LDL.LU R14, [R1+0x2c] ;  /* 0x00002c00010e7983 */ /* 0x002ea80000300800 */
[----:B------:R-:W2:Y:S01]  /*25da0*/  LDL.LU R12, [R1+0x30] ;  /* 0x00003000010c7983 */ /* 0x000ea20000300800 */
        /* <DEDUP_REMOVED lines=14> */
[----:B-----5:R-:W-:-:S05]  /*25e90*/  IADD3 R15, P6, PT, R15, R2, RZ ;  /* 0x000000020f0f7210 */ /* 0x020fca0007fde0ff */
[----:B----4-:R-:W-:Y:S01]  /*25ea0*/  IMAD.X R16, R16, 0x1, R0, P6 ;  /* 0x0000000110107824 */ /* 0x010fe200030e0600 */
[----:B------:R-:W-:Y:S01]  /*25eb0*/  STL [R1+0x20], R15 ;  /* 0x0000200f01007387 */ /* 0x000fe20000100800 */
[----:B------:R-:W-:Y:S02]  /*25ec0*/  IMAD.MOV.U32 R6, RZ, RZ, R15 ;  /* 0x000000ffff067224 */ /* 0x000fe400078e000f */
[----:B------:R-:W-:Y:S01]  /*25ed0*/  IMAD.MOV.U32 R7, RZ, RZ, R16 ;  /* 0x000000ffff077224 */ /* 0x000fe200078e0010 */
[----:B------:R1:W-:Y:S04]  /*25ee0*/  STL [R1+0x1c], R16 ;  /* 0x00001c1001007387 */ /* 0x0003e80000100800 */
[----:B------:R4:W-:Y:S01]  /*25ef0*/  LDGSTS.E [R249+0x40100], desc[UR22][R6.64], P5 ;  /* 0x4010000006f97fae */ /* 0x0009e2000a9a1016 */
[----:B--2---:R-:W-:-:S05]  /*25f00*/  IADD3 R9, P6, PT, R9, R2, RZ ;  /* 0x0000000209097210 */ /* 0x004fca0007fde0ff */
[----:B------:R-:W-:Y:S01]  /*25f10*/  IMAD.X R13, R13, 0x1, R0, P6 ;  /* 0x000000010d0d7824 */ /* 0x000fe200030e0600 */
[----:B------:R-:W-:Y:S04]  /*25f20*/  STL [R1+0x28], R9 ;  /* 0x0000280901007387 */ /* 0x000fe80000100800 */
[----:B------:R2:W-:Y:S04]  /*25f30*/  STL [R1+0x24], R13 ;  /* 0x0000240d01007387 */ /* 0x0005e80000100800 */
[----:B-1----:R-:W5:Y:S01]  /*25f40*/  LDL.LU R16, [R1+0x3c] ;  /* 0x00003c0001107983 */ /* 0x002f620000300800 */
[----:B----4-:R-:W-:-:S03]  /*25f50*/  IMAD.MOV.U32 R7, RZ, RZ, R13 ;  /* 0x000000ffff077224 */ /* 0x010fc600078e000d */
[----:B------:R-:W4:Y:S01]  /*25f60*/  LDL.LU R15, [R1+0x40] ;  /* 0x00004000010f7983 */ /* 0x000f220000300800 */
[----:B------:R-:W-:-:S03]  /*25f70*/  MOV R6, R9 ;  /* 0x0000000900067202 */ /* 0x000fc60000000f00 */
[----:B--2---:R-:W2:Y:S04]  /*25f80*/  LDL.LU R13, [R1+0x44] ;  /* 0x00004400010d7983 */ /* 0x004ea80000300800 */
[----:B------:R-:W2:Y:S01]  /*25f90*/  LDL.LU R9, [R1+0x48] ;  /* 0x0000480001097983 */ /* 0x000ea20000300800 */
[----:B------:R-:W-:-:S04]  /*25fa0*/  SEL R5, R5, RZ, !P2 ;  /* 0x000000ff05057207 */ /* 0x000fc80005000000 */
[----:B------:R-:W-:Y:S02]  /*25fb0*/  ISETP.NE.U32.AND P4, PT, R5, RZ, PT ;  /* 0x000000ff0500720c */ /* 0x000fe40003f85070 */
[----:B------:R-:W-:-:S11]  /*25fc0*/  ISETP.GT.AND P5, PT, R4, 0x43, PT ;  /* 0x000000430400780c */ /* 0x000fd60003fa4270 */
[----:B------:R1:W-:Y:S01]  /*25fd0*/  LDGSTS.E [R249+0x40104], desc[UR22][R6.64], P4 ;  /* 0x4010400006f97fae */ /* 0x0003e2000a1a1016 */
[----:B------:R-:W-:Y:S02]  /*25fe0*/  ISETP.GT.AND P4, PT, R4, 0x42, PT ;  /* 0x000000420400780c */ /* 0x000fe40003f84270 */
[----:B------:R-:W-:Y:S02]  /*25ff0*/  SEL R5, RZ, 0x4, !P5 ;  /* 0x00000004ff057807 */ /* 0x000fe40006800000 */
[----:B-1----:R-:W-:Y:S02]  /*26000*/  SEL R6, RZ, 0x4, !P4 ;  /* 0x00000004ff067807 */ /* 0x002fe40006000000 */
[----:B------:R-:W-:Y:S02]  /*26010*/  IADD3 R12, P6, PT, R12, R2, RZ ;  /* 0x000000020c0c7210 */ /* 0x000fe40007fde0ff */
[----:B------:R-:W-:-:S03]  /*26020*/  SEL R6, R6, RZ, !P2 ;  /* 0x000000ff06067207 */ /* 0x000fc60005000000 */
[----:B------:R-:W-:Y:S01]  /*26030*/  IMAD.X R14, R14, 0x1, R0, P6 ;  /* 0x000000010e0e7824 */ /* 0x000fe200030e0600 */
[----:B------:R-:W-:Y:S01]  /*26040*/  ISETP.NE.U32.AND P5, PT, R6, RZ, PT ;  /* 0x000000ff0600720c */ /* 0x000fe20003fa5070 */
[----:B------:R-:W-:Y:S01]  /*26050*/  STL [R1+0x30], R12 ;  /* 0x0000300c01007387 */ /* 0x000fe20000100800 */
[----:B------:R-:W-:-:S03]  /*26060*/  IMAD.MOV.U32 R6, RZ, RZ, R12 ;  /* 0x000000ffff067224 */ /* 0x000fc600078e000c */
[----:B------:R1:W-:Y:S01]  /*26070*/  STL [R1+0x2c], R14 ;  /* 0x00002c0e01007387 */ /* 0x0003e20000100800 */
[----:B------:R-:W-:Y:S01]  /*26080*/  IMAD.MOV.U32 R7, RZ, RZ, R14 ;  /* 0x000000ffff077224 */ /* 0x000fe200078e000e */
[----:B------:R-:W-:-:S06]  /*26090*/  SEL R5, R5, RZ, !P2 ;  /* 0x000000ff05057207 */ /* 0x000fcc0005000000 */
[----:B------:R1:W-:Y:S01]  /*260a0*/  LDGSTS.E [R249+0x40108], desc[UR22][R6.64], P5 ;  /* 0x4010800006f97fae */ /* 0x0003e2000a9a1016 */
[----:B---3--:R-:W-:-:S05]  /*260b0*/  IADD3 R8, P6, PT, R8, R2, RZ ;  /* 0x0000000208087210 */ /* 0x008fca0007fde0ff */
[----:B------:R-:W-:Y:S01]  /*260c0*/  IMAD.X R10, R10, 0x1, R0, P6 ;  /* 0x000000010a0a7824 */ /* 0x000fe200030e0600 */
[----:B------:R-:W-:Y:S04]  /*260d0*/  STL [R1+0x38], R8 ;  /* 0x0000380801007387 */ /* 0x000fe80000100800 */
[----:B------:R3:W-:Y:S04]  /*260e0*/  STL [R1+0x34], R10 ;  /* 0x0000340a01007387 */ /* 0x0007e80000100800 */
[----:B-1----:R-:W2:Y:S04]  /*260f0*/  LDL.LU R14, [R1+0x4c] ;  /* 0x00004c00010e7983 */ /* 0x002ea80000300800 */
[----:B------:R-:W2:Y:S01]  /*26100*/  LDL.LU R12, [R1+0x50] ;  /* 0x00005000010c7983 */ /* 0x000ea20000300800 */
[----:B------:R-:W-:-:S02]  /*26110*/  IMAD.MOV.U32 R7, RZ, RZ, R10 ;  /* 0x000000ffff077224 */ /* 0x000fc400078e000a */
[----:B------:R-:W-:Y:S01]  /*26120*/  IMAD.MOV.U32 R6, RZ, RZ, R8 ;  /* 0x000000ffff067224 */ /* 0x000fe200078e0008 */
[----:B---3--:R-:W3:Y:S01]  /*26130*/  LDL.LU R10, [R1+0x54] ;  /* 0x00005400010a7983 */ /* 0x008ee20000300800 */
[----:B------:R-:W-:-:S03]  /*26140*/  ISETP.NE.U32.AND P4, PT, R5, RZ, PT ;  /* 0x000000ff0500720c */ /* 0x000fc60003f85070 */
[----:B------:R-:W3:Y:S01]  /*26150*/  LDL.LU R8, [R1+0x58] ;  /* 0x0000580001087983 */ /* 0x000ee20000300800 */
[----:B------:R-:W-:-:S09]  /*26160*/  ISETP.GT.AND P5, PT, R4, 0x45, PT ;  /* 0x000000450400780c */ /* 0x000fd20003fa4270 */
[----:B------:R1:W-:Y:S01]  /*26170*/  LDGSTS.E [R249+0x4010c], desc[UR22][R6.64], P4 ;  /* 0x4010c00006f97fae */ /* 0x0003e2000a1a1016 */
[----:B------:R-:W-:Y:S02]  /*26180*/  ISETP.GT.AND P4, PT, R4, 0x44, PT ;  /* 0x000000440400780c */ /* 0x000fe40003f84270 */
[----:B------:R-:W-:Y:S02]  /*26190*/  SEL R5, RZ, 0x4, !P5 ;  /* 0x00000004ff057807 */ /* 0x000fe40006800000 */
[----:B-1----:R-:W-:-:S04]  /*261a0*/  SEL R6, RZ, 0x4, !P4 ;  /* 0x00000004ff067807 */ /* 0x002fc80006000000 */
[----:B------:R-:W-:-:S04]  /*261b0*/  SEL R6, R6, RZ, !P2 ;  /* 0x000000ff06067207 */ /* 0x000fc80005000000 */
[----:B------:R-:W-:Y:S02]  /*261c0*/  ISETP.NE.U32.AND P5, PT, R6, RZ, PT ;  /* 0x000000ff0600720c */ /* 0x000fe40003fa5070 */
[----:B----4-:R-:W-:-:S04]  /*261d0*/  IADD3 R15, P6, PT, R15, R2, RZ ;  /* 0x000000020f0f7210 */ /* 0x010fc80007fde0ff */
[----:B-----5:R-:W-:Y:S02]  /*261e0*/  IADD3.X R16, PT, PT, R16, R0, RZ, P6, !PT ;  /* 0x0000000010107210 */ /* 0x020fe400037fe4ff */
[----:B--2---:R-:W-:Y:S01]  /*261f0*/  IADD3 R9, P6, PT, R9, R2, RZ ;  /* 0x0000000209097210 */ /* 0x004fe20007fde0ff */
[----:B------:R-:W-:Y:S04]  /*26200*/  STL [R1+0x40], R15 ;  /* 0x0000400f01007387 */ /* 0x000fe80000100800 */
[----:B------:R-:W-:Y:S01]  /*26210*/  IMAD.X R13, R13, 0x1, R0, P6 ;  /* 0x000000010d0d7824 */ /* 0x000fe200030e0600 */
[----:B------:R1:W-:Y:S01]  /*26220*/  STL [R1+0x3c], R16 ;  /* 0x00003c1001007387 */ /* 0x0003e20000100800 */
[----:B------:R-:W-:Y:S02]  /*26230*/  IMAD.MOV.U32 R6, RZ, RZ, R15 ;  /* 0x000000ffff067224 */ /* 0x000fe400078e000f */
[----:B------:R-:W-:Y:S01]  /*26240*/  IMAD.MOV.U32 R7, RZ, RZ, R16 ;  /* 0x000000ffff077224 */ /* 0x000fe200078e0010 */
[----:B------:R-:W-:Y:S04]  /*26250*/  STL [R1+0x48], R9 ;  /* 0x0000480901007387 */ /* 0x000fe80000100800 */
        /* <DEDUP_REMOVED lines=17> */
[--C-:B------:R-:W-:Y:S01]  /*26370*/  IMAD.X R14, R14, 0x1, R0.reuse, P6 ;  /* 0x000000010e0e7824 */ /* 0x100fe200030e0600 */
        /* <DEDUP_REMOVED lines=104> */
[----:B------:R-:W-:Y:S02]  /*26a00*/  ISETP.NE.U32.AND P5, PT, R6, RZ, PT ;  /* 0x000000ff0600720c */ /* 0x000fe40003fa5070 */
[----:B---3--:R-:W-:Y:S01]  /*26a10*/  IADD3 R8, P6, PT, R8, R2, RZ ;  /* 0x0000000208087210 */ /* 0x008fe20007fde0ff */
[----:B------:R-:W-:Y:S04]  /*26a20*/  STL [R1+0x90], R12 ;  /* 0x0000900c01007387 */ /* 0x000fe80000100800 */
[----:B------:R-:W-:Y:S01]  /*26a30*/  IMAD.X R10, R10, 0x1, R0, P6 ;  /* 0x000000010a0a7824 */ /* 0x000fe200030e0600 */
[----:B------:R1:W-:Y:S01]  /*26a40*/  STL [R1+0x8c], R14 ;  /* 0x00008c0e01007387 */ /* 0x0003e20000100800 */
[----:B------:R-:W-:Y:S01]  /*26a50*/  MOV R6, R12 ;  /* 0x0000000c00067202 */ /* 0x000fe20000000f00 */
[----:B------:R-:W-:-:S02]  /*26a60*/  IMAD.MOV.U32 R7, RZ, RZ, R14 ;  /* 0x000000ffff077224 */ /* 0x000fc400078e000e */
[----:B------:R-:W-:Y:S04]  /*26a70*/  STL [R1+0x98], R8 ;  /* 0x0000980801007387 */ /* 0x000fe80000100800 */
[----:B------:R3:W-:Y:S04]  /*26a80*/  STL [R1+0x94], R10 ;  /* 0x0000940a01007387 */ /* 0x0007e80000100800 */
[----:B-1----:R-:W2:Y:S01]  /*26a90*/  LDL.LU R14, [R1+0xac] ;  /* 0x0000ac00010e7983 */ /* 0x002ea20000300800 */
[----:B------:R-:W-:-:S03]  /*26aa0*/  SEL R5, R5, RZ, !P2 ;  /* 0x000000ff05057207 */ /* 0x000fc60005000000 */
[----:B------:R-:W2:Y:S04]  /*26ab0*/  LDL.LU R12, [R1+0xb0] ;  /* 0x0000b000010c7983 */ /* 0x000ea80000300800 */
        /* <DEDUP_REMOVED lines=100> */
[----:B------:R3:W-:Y:S01]  /*27100*/  STL [R1+0xd4], R10 ;  /* 0x0000d40a01007387 */ /* 0x0007e20000100800 */
[----:B------:R-:W-:-:S03]  /*27110*/  SEL R5, R5, RZ, !P2 ;  /* 0x000000ff05057207 */ /* 0x000fc60005000000 */
[----:B-1----:R-:W2:Y:S04]  /*27120*/  LDL.LU R14, [R1+0xec] ;  /* 0x0000ec00010e7983 */ /* 0x002ea80000300800 */
[----:B------:R-:W2:Y:S01]  /*27130*/  LDL.LU R12, [R1+0xf0] ;  /* 0x0000f000010c7983 */ /* 0x000ea20000300800 */
[----:B------:R-:W-:-:S03]  /*27140*/  ISETP.NE.U32.AND P4, PT, R5, RZ, PT ;  /* 0x000000ff0500720c */ /* 0x000fc60003f85070 */
[----:B------:R1:W-:Y:S02]  /*27150*/  LDGSTS.E [R249+0x40158], desc[UR22][R6.64], P5 ;  /* 0x4015800006f97fae */ /* 0x0003e4000a9a1016 */
[----:B-1----:R-:W-:Y:S02]  /*27160*/  IMAD.MOV.U32 R7, RZ, RZ, R10 ;  /* 0x000000ffff077224 */ /* 0x002fe400078e000a */
[----:B------:R-:W-:Y:S01]  /*27170*/  IMAD.MOV.U32 R6, RZ, RZ, R8 ;  /* 0x000000ffff067224 */ /* 0x000fe200078e0008 */
[----:B---3--:R-:W3:Y:S04]  /*27180*/  LDL.LU R10, [R1+0xf4] ;  /* 0x0000f400010a7983 */ /* 0x008ee80000300800 */
[----:B------:R-:W3:Y:S04]  /*27190*/  LDL.LU R8, [R1+0xf8] ;  /* 0x0000f80001087983 */ /* 0x000ee80000300800 */
        /* <DEDUP_REMOVED lines=47> */
[----:B------:R-:W-:Y:S01]  /*27490*/  IMAD.MOV.U32 R7, RZ, RZ, R10 ;  /* 0x000000ffff077224 */ /* 0x000fe200078e000a */
[----:B------:R-:W-:Y:S01]  /*274a0*/  ISETP.NE.U32.AND P4, PT, R5, RZ, PT ;  /* 0x000000ff0500720c */ /* 0x000fe20003f85070 */
[----:B------:R-:W-:Y:S01]  /*274b0*/  IMAD.MOV.U32 R6, RZ, RZ, R8 ;  /* 0x000000ffff067224 */ /* 0x000fe200078e0008 */
[----:B---3--:R-:W3:Y:S04]  /*274c0*/  LDL.LU R10, [R1+0x114] ;  /* 0x00011400010a7983 */ /* 0x008ee80000300800 */
[----:B------:R-:W3:Y:S07]  /*274d0*/  LDL.LU R8, [R1+0x118] ;  /* 0x0001180001087983 */ /* 0x000eee0000300800 */
[----:B------:R1:W-:Y:S01]  /*274e0*/  LDGSTS.E [R249+0x4016c], desc[UR22][R6.64], P4 ;  /* 0x4016c00006f97fae */ /* 0x0003e2000a1a1016 */
[----:B------:R-:W-:-:S02]  /*274f0*/  ISETP.GT.AND P4, PT, R4, 0x5c, PT ;  /* 0x0000005c0400780c */ /* 0x000fc40003f84270 */
[----:B------:R-:W-:Y:S02]  /*27500*/  ISETP.GT.AND P5, PT, R4, 0x5d, PT ;  /* 0x0000005d0400780c */ /* 0x000fe40003fa4270 */
[----:B-1----:R-:W-:-:S04]  /*27510*/  SEL R6, RZ, 0x4, !P4 ;  /* 0x00000004ff067807 */ /* 0x002fc80006000000 */
[----:B------:R-:W-:Y:S02]  /*27520*/  SEL R6, R6, RZ, !P2 ;  /* 0x000000ff06067207 */ /* 0x000fe40005000000 */
[----:B------:R-:W-:Y:S02]  /*27530*/  SEL R5, RZ, 0x4, !P5 ;  /* 0x00000004ff057807 */ /* 0x000fe40006800000 */
        /* <DEDUP_REMOVED lines=35> */
[----:B------:R-:W-:Y:S01]  /*27770*/  STL [R1+0x118], R8 ;  /* 0x0001180801007387 */ /* 0x000fe20000100800 */
[----:B------:R-:W-:-:S03]  /*27780*/  SEL R5, R5, RZ, !P2 ;  /* 0x000000ff05057207 */ /* 0x000fc60005000000 */
[----:B------:R3:W-:Y:S04]  /*27790*/  STL [R1+0x114], R10 ;  /* 0x0001140a01007387 */ /* 0x0007e80000100800 */
        /* <DEDUP_REMOVED lines=47> */
[----:B------:R-:W-:Y:S02]  /*27a90*/  SEL R5, R5, RZ, !P2 ;  /* 0x000000ff05057207 */ /* 0x000fe40005000000 */
[----:B---3--:R-:W-:-:S04]  /*27aa0*/  IADD3 R8, P6, PT, R8, R2, RZ ;  /* 0x0000000208087210 */ /* 0x008fc80007fde0ff */
[----:B------:R3:W-:Y:S01]  /*27ab0*/  LDGSTS.E [R249+0x40188], desc[UR22][R6.64], P5 ;  /* 0x4018800006f97fae */ /* 0x0007e2000a9a1016 */
[----:B------:R-:W-:-:S03]  /*27ac0*/  IMAD.X R10, R10, 0x1, R0, P6 ;  /* 0x000000010a0a7824 */ /* 0x000fc600030e0600 */
[----:B------:R-:W-:Y:S04]  /*27ad0*/  STL [R1+0x138], R8 ;  /* 0x0001380801007387 */ /* 0x000fe80000100800 */
[----:B------:R3:W-:Y:S04]  /*27ae0*/  STL [R1+0x134], R10 ;  /* 0x0001340a01007387 */ /* 0x0007e80000100800 */
[----:B-1----:R-:W2:Y:S04]  /*27af0*/  LDL.LU R14, [R1+0x14c] ;  /* 0x00014c00010e7983 */ /* 0x002ea80000300800 */
[----:B------:R-:W2:Y:S01]  /*27b00*/  LDL.LU R12, [R1+0x150] ;  /* 0x00015000010c7983 */ /* 0x000ea20000300800 */
[----:B---3--:R-:W-:Y:S01]  /*27b10*/  IMAD.MOV.U32 R7, RZ, RZ, R10 ;  /* 0x000000ffff077224 */ /* 0x008fe200078e000a */
[----:B------:R-:W-:Y:S01]  /*27b20*/  ISETP.NE.U32.AND P4, PT, R5, RZ, PT ;  /* 0x000000ff0500720c */ /* 0x000fe20003f85070 */
[----:B------:R-:W-:Y:S01]  /*27b30*/  IMAD.MOV.U32 R6, RZ, RZ, R8 ;  /* 0x000000ffff067224 */ /* 0x000fe200078e0008 */
[----:B------:R-:W3:Y:S04]  /*27b40*/  LDL.LU R10, [R1+0x154] ;  /* 0x00015400010a7983 */ /* 0x000ee80000300800 */
        /* <DEDUP_REMOVED lines=100> */
[----:B------:R-:W-:Y:S01]  /*28190*/  ISETP.NE.U32.AND P4, PT, R5, RZ, PT ;  /* 0x000000ff0500720c */ /* 0x000fe20003f85070 */
[----:B---3--:R-:W-:-:S02]  /*281a0*/  IMAD.MOV.U32 R7, RZ, RZ, R10 ;  /* 0x000000ffff077224 */ /* 0x008fc400078e000a */
[----:B------:R-:W-:Y:S01]  /*281b0*/  IMAD.MOV.U32 R6, RZ, RZ, R8 ;  /* 0x000000ffff067224 */ /* 0x000fe200078e0008 */
[----:B------:R-:W3:Y:S04]  /*281c0*/  LDL.LU R10, [R1+0x194] ;  /* 0x00019400010a7983 */ /* 0x000ee80000300800 */
        /* <DEDUP_REMOVED lines=45> */
[----:B-1----:R-:W2:Y:S01]  /*284a0*/  LDL.LU R14, [R1+0x1ac] ;  /* 0x0001ac00010e7983 */ /* 0x002ea20000300800 */
[----:B------:R-:W-:-:S03]  /*284b0*/  ISETP.NE.U32.AND P4, PT, R5, RZ, PT ;  /* 0x000000ff0500720c */ /* 0x000fc60003f85070 */
[----:B------:R-:W2:Y:S04]  /*284c0*/  LDL.LU R12, [R1+0x1b0] ;  /* 0x0001b000010c7983 */ /* 0x000ea80000300800 */
        /* <DEDUP_REMOVED lines=50> */
[----:B-1----:R-:W2:Y:S01]  /*287f0*/  LDL.LU R14, [R1+0x1cc] ;  /* 0x0001cc00010e7983 */ /* 0x002ea20000300800 */
[----:B------:R-:W-:-:S03]  /*28800*/  ISETP.NE.U32.AND P4, PT, R5, RZ, PT ;  /* 0x000000ff0500720c */ /* 0x000fc60003f85070 */
[----:B------:R-:W2:Y:S01]  /*28810*/  LDL.LU R12, [R1+0x1d0] ;  /* 0x0001d000010c7983 */ /* 0x000ea20000300800 */
[----:B---3--:R-:W-:Y:S02]  /*28820*/  IMAD.MOV.U32 R7, RZ, RZ, R10 ;  /* 0x000000ffff077224 */ /* 0x008fe400078e000a */
[----:B------:R-:W-:Y:S01]  /*28830*/  IMAD.MOV.U32 R6, RZ, RZ, R8 ;  /* 0x000000ffff067224 */ /* 0x000fe200078e0008 */
[----:B------:R-:W3:Y:S04]  /*28840*/  LDL.LU R10, [R1+0x1d4] ;  /* 0x0001d400010a7983 */ /* 0x000ee80000300800 */
        /* <DEDUP_REMOVED lines=62> */
[----:B------:R1:W-:Y:S01]  /*28c30*/  STL [R1+0x1e0], R15 ;  /* 0x0001e00f01007387 */ /* 0x0003e20000100800 */
[----:B------:R-:W-:-:S03]  /*28c40*/  IMAD.MOV.U32 R6, RZ, RZ, R15 ;  /* 0x000000ffff067224 */ /* 0x000fc600078e000f */
[----:B------:R4:W-:Y:S01]  /*28c50*/  STL [R1+0x1dc], R16 ;  /* 0x0001dc1001007387 */ /* 0x0009e20000100800 */
[----:B------:R-:W-:-:S03]  /*28c60*/  IMAD.MOV.U32 R7, RZ, RZ, R16 ;  /* 0x000000ffff077224 */ /* 0x000fc600078e0010 */
[----:B-1----:R-:W5:Y:S04]  /*28c70*/  LDL.LU R15, [R1+0x200] ;  /* 0x00020000010f7983 */ /* 0x002f680000300800 */
[----:B------:R1:W-:Y:S01]  /*28c80*/  LDGSTS.E [R249+0x401e0], desc[UR22][R6.64], P5 ;  /* 0x401e000006f97fae */ /* 0x0003e2000a9a1016 */
[----:B--2---:R-:W-:-:S05]  /*28c90*/  IADD3 R9, P6, PT, R9, R2, RZ ;  /* 0x0000000209097210 */ /* 0x004fca0007fde0ff */
[----:B------:R-:W-:Y:S01]  /*28ca0*/  IMAD.X R13, R13, 0x1, R0, P6 ;  /* 0x000000010d0d7824 */ /* 0x000fe200030e0600 */
[----:B------:R-:W-:Y:S04]  /*28cb0*/  STL [R1+0x1e8], R9 ;  /* 0x0001e80901007387 */ /* 0x000fe80000100800 */
[----:B------:R2:W-:Y:S04]  /*28cc0*/  STL [R1+0x1e4], R13 ;  /* 0x0001e40d01007387 */ /* 0x0005e80000100800 */
[----:B----4-:R-:W4:Y:S01]  /*28cd0*/  LDL.LU R16, [R1+0x1fc] ;  /* 0x0001fc0001107983 */ /* 0x010f220000300800 */
[----:B-1----:R-:W-:Y:S01]  /*28ce0*/  IMAD.MOV.U32 R7, RZ, RZ, R13 ;  /* 0x000000ffff077224 */ /* 0x002fe200078e000d */
[----:B------:R-:W-:-:S02]  /*28cf0*/  MOV R6, R9 ;  /* 0x0000000900067202 */ /* 0x000fc40000000f00 */
        /* <DEDUP_REMOVED lines=8> */
[----:B-1----:R-:W-:-:S04]  /*28d80*/  SEL R6, RZ, 0x4, !P4 ;  /* 0x00000004ff067807 */ /* 0x002fc80006000000 */
[----:B------:R-:W-:Y:S02]  /*28d90*/  SEL R6, R6, RZ, !P2 ;  /* 0x000000ff06067207 */ /* 0x000fe40005000000 */
[----:B------:R-:W-:Y:S02]  /*28da0*/  IADD3 R12, P6, PT, R12, R2, RZ ;  /* 0x000000020c0c7210 */ /* 0x000fe40007fde0ff */
[----:B------:R-:W-:Y:S02]  /*28db0*/  ISETP.NE.U32.AND P5, PT, R6, RZ, PT ;  /* 0x000000ff0600720c */ /* 0x000fe40003fa5070 */
[----:B------:R-:W-:Y:S01]  /*28dc0*/  SEL R5, R5, RZ, !P2 ;  /* 0x000000ff05057207 */ /* 0x000fe20005000000 */
[----:B------:R-:W-:-:S03]  /*28dd0*/  IMAD.X R14, R14, 0x1, R0, P6 ;  /* 0x000000010e0e7824 */ /* 0x000fc600030e0600 */
[----:B------:R-:W-:Y:S01]  /*28de0*/  ISETP.NE.U32.AND P4, PT, R5, RZ, PT ;  /* 0x000000ff0500720c */ /* 0x000fe20003f85070 */
[----:B------:R-:W-:Y:S02]  /*28df0*/  IMAD.MOV.U32 R6, RZ, RZ, R12 ;  /* 0x000000ffff067224 */ /* 0x000fe400078e000c */
[----:B------:R-:W-:Y:S01]  /*28e00*/  IMAD.MOV.U32 R7, RZ, RZ, R14 ;  /* 0x000000ffff077224 */ /* 0x000fe200078e000e */
[----:B------:R-:W-:Y:S01]  /*28e10*/  STL [R1+0x1f0], R12 ;  /* 0x0001f00c01007387 */ /* 0x000fe20000100800 */
[----:B---3--:R-:W-:-:S03]  /*28e20*/  IADD3 R8, P6, PT, R8, R2, RZ ;  /* 0x0000000208087210 */ /* 0x008fc60007fde0ff */
[----:B------:R1:W-:Y:S02]  /*28e30*/  STL [R1+0x1ec], R14 ;  /* 0x0001ec0e01007387 */ /* 0x0003e40000100800 */
[----:B------:R-:W-:Y:S02]  /*28e40*/  IMAD.X R10, R10, 0x1, R0, P6 ;  /* 0x000000010a0a7824 */ /* 0x000fe400030e0600 */
[----:B------:R-:W-:Y:S04]  /*28e50*/  STL [R1+0x1f8], R8 ;  /* 0x0001f80801007387 */ /* 0x000fe80000100800 */
[----:B------:R3:W-:Y:S04]  /*28e60*/  LDGSTS.E [R249+0x401e8], desc[UR22][R6.64], P5 ;  /* 0x401e800006f97fae */ /* 0x0007e8000a9a1016 */
[----:B------:R3:W-:Y:S04]  /*28e70*/  STL [R1+0x1f4], R10 ;  /* 0x0001f40a01007387 */ /* 0x0007e80000100800 */
[----:B-1----:R-:W2:Y:S01]  /*28e80*/  LDL.LU R14, [R1+0x20c] ;  /* 0x00020c00010e7983 */ /* 0x002ea20000300800 */
[----:B---3--:R-:W-:-:S03]  /*28e90*/  IMAD.MOV.U32 R6, RZ, RZ, R8 ;  /* 0x000000ffff067224 */ /* 0x008fc600078e0008 */
[----:B------:R-:W3:Y:S01]  /*28ea0*/  LDL.LU R12, [R1+0x210] ;  /* 0x00021000010c7983 */ /* 0x000ee20000300800 */
[----:B------:R-:W-:-:S03]  /*28eb0*/  IMAD.MOV.U32 R7, RZ, RZ, R10 ;  /* 0x000000ffff077224 */ /* 0x000fc600078e000a */
[----:B------:R-:W3:Y:S04]  /*28ec0*/  LDL.LU R10, [R1+0x214] ;  /* 0x00021400010a7983 */ /* 0x000ee80000300800 */
[----:B------:R1:W-:Y:S01]  /*28ed0*/  LDGSTS.E [R249+0x401ec], desc[UR22][R6.64], P4 ;  /* 0x401ec00006f97fae */ /* 0x0003e2000a1a1016 */
[----:B------:R-:W-:-:S03]  /*28ee0*/  ISETP.GT.AND P4, PT, R4, 0x7c, PT ;  /* 0x0000007c0400780c */ /* 0x000fc60003f84270 */
[----:B------:R-:W3:Y:S01]  /*28ef0*/  LDL.LU R8, [R1+0x218] ;  /* 0x0002180001087983 */ /* 0x000ee20000300800 */
[----:B------:R-:W-:-:S04]  /*28f00*/  SEL R5, RZ, 0x4, !P4 ;  /* 0x00000004ff057807 */ /* 0x000fc80006000000 */
[----:B------:R-:W-:-:S04]  /*28f10*/  SEL R5, R5, RZ, !P2 ;  /* 0x000000ff05057207 */ /* 0x000fc80005000000 */
[----:B------:R-:W-:Y:S02]  /*28f20*/  ISETP.NE.U32.AND P5, PT, R5, RZ, PT ;  /* 0x000000ff0500720c */ /* 0x000fe40003fa5070 */
[----:B------:R-:W-:-:S04]  /*28f30*/  ISETP.GT.AND P4, PT, R4, 0x7d, PT ;  /* 0x0000007d0400780c */ /* 0x000fc80003f84270 */
[----:B------:R-:W-:-:S04]  /*28f40*/  SEL R5, RZ, 0x4, !P4 ;  /* 0x00000004ff057807 */ /* 0x000fc80006000000 */
[----:B------:R-:W-:-:S04]  /*28f50*/  SEL R5, R5, RZ, !P2 ;  /* 0x000000ff05057207 */ /* 0x000fc80005000000 */
[----:B------:R-:W-:Y:S02]  /*28f60*/  ISETP.NE.U32.AND P4, PT, R5, RZ, PT ;  /* 0x000000ff0500720c */ /* 0x000fe40003f85070 */
[----:B-----5:R-:W-:-:S05]  /*28f70*/  IADD3 R15, P6, PT, R15, R2, RZ ;  /* 0x000000020f0f7210 */ /* 0x020fca0007fde0ff */
[----:B-1----:R-:W-:Y:S01]  /*28f80*/  IMAD.MOV.U32 R6, RZ, RZ, R15 ;  /* 0x000000ffff067224 */ /* 0x002fe200078e000f */
[----:B----4-:R-:W-:-:S05]  /*28f90*/  IADD3.X R16, PT, PT, R16, R0, RZ, P6, !PT ;  /* 0x0000000010107210 */ /* 0x010fca00037fe4ff */
[----:B------:R-:W-:-:S05]  /*28fa0*/  IMAD.MOV.U32 R7, RZ, RZ, R16 ;  /* 0x000000ffff077224 */ /* 0x000fca00078e0010 */
[----:B------:R-:W-:Y:S01]  /*28fb0*/  LDGSTS.E [R249+0x401f0], desc[UR22][R6.64], P5 ;  /* 0x401f000006f97fae */ /* 0x000fe2000a9a1016 */
[----:B--2---:R-:W-:-:S03]  /*28fc0*/  IADD3 R9, P5, PT, R9, R2, RZ ;  /* 0x0000000209097210 */ /* 0x004fc60007fbe0ff */
[----:B------:R1:W-:Y:S02]  /*28fd0*/  STL [R1+0x200], R15 ;  /* 0x0002000f01007387 */ /* 0x0003e40000100800 */
[----:B------:R-:W-:Y:S02]  /*28fe0*/  IMAD.X R13, R13, 0x1, R0, P5 ;  /* 0x000000010d0d7824 */ /* 0x000fe400028e0600 */
[----:B------:R-:W-:Y:S01]  /*28ff0*/  STL [R1+0x1fc], R16 ;  /* 0x0001fc1001007387 */ /* 0x000fe20000100800 */
[C---:B------:R-:W-:Y:S02]  /*29000*/  ISETP.GT.AND P5, PT, R4.reuse, 0x7e, PT ;  /* 0x0000007e0400780c */ /* 0x040fe40003fa4270 */
[----:B------:R-:W-:Y:S01]  /*29010*/  ISETP.GT.AND P6, PT, R4, 0x7f, PT ;  /* 0x0000007f0400780c */ /* 0x000fe20003fc4270 */
[----:B------:R2:W-:Y:S01]  /*29020*/  STL [R1+0x208], R9 ;  /* 0x0002080901007387 */ /* 0x0005e20000100800 */
[----:B------:R-:W-:-:S03]  /*29030*/  IMAD.MOV.U32 R4, RZ, RZ, R9 ;  /* 0x000000ffff047224 */ /* 0x000fc600078e0009 */
[----:B------:R4:W-:Y:S01]  /*29040*/  STL [R1+0x204], R13 ;  /* 0x0002040d01007387 */ /* 0x0009e20000100800 */
[----:B------:R-:W-:-:S03]  /*29050*/  IMAD.MOV.U32 R5, RZ, RZ, R13 ;  /* 0x000000ffff057224 */ /* 0x000fc600078e000d */
[----:B-1----:R-:W5:Y:S04]  /*29060*/  LDL.LU R15, [R1+0x21c] ;  /* 0x00021c00010f7983 */ /* 0x002f680000300800 */
[----:B--2---:R-:W2:Y:S04]  /*29070*/  LDL.LU R9, [R1+0x220] ;  /* 0x0002200001097983 */ /* 0x004ea80000300800 */
[----:B------:R-:W5:Y:S04]  /*29080*/  LDL.LU R18, [R1+0x25c] ;  /* 0x00025c0001127983 */ /* 0x000f680000300800 */
[----:B----4-:R-:W4:Y:S04]  /*29090*/  LDL.LU R13, [R1+0x260] ;  /* 0x00026000010d7983 */ /* 0x010f280000300800 */
[----:B------:R1:W-:Y:S02]  /*290a0*/  LDGSTS.E [R249+0x401f4], desc[UR22][R4.64], P4 ;  /* 0x401f400004f97fae */ /* 0x0003e4000a1a1016 */
[----:B-1----:R-:W-:-:S02]  /*290b0*/  SEL R5, RZ, 0x4, !P5 ;  /* 0x00000004ff057807 */ /* 0x002fc40006800000 */
[----:B------:R-:W-:Y:S02]  /*290c0*/  SEL R4, RZ, 0x4, !P6 ;  /* 0x00000004ff047807 */ /* 0x000fe40007000000 */
[----:B------:R-:W-:-:S04]  /*290d0*/  SEL R5, R5, RZ, !P2 ;  /* 0x000000ff05057207 */ /* 0x000fc80005000000 */
[----:B------:R-:W-:Y:S02]  /*290e0*/  ISETP.NE.U32.AND P5, PT, R5, RZ, PT ;  /* 0x000000ff0500720c */ /* 0x000fe40003fa5070 */
[----:B------:R-:W-:-:S04]  /*290f0*/  SEL R4, R4, RZ, !P2 ;  /* 0x000000ff04047207 */ /* 0x000fc80005000000 */
[----:B------:R-:W-:Y:S02]  /*29100*/  ISETP.NE.U32.AND P4, PT, R4, RZ, PT ;  /* 0x000000ff0400720c */ /* 0x000fe40003f85070 */
[----:B---3--:R-:W-:-:S05]  /*29110*/  IADD3 R12, P6, PT, R12, R2, RZ ;  /* 0x000000020c0c7210 */ /* 0x008fca0007fde0ff */
[----:B------:R-:W-:Y:S01]  /*29120*/  IMAD.X R14, R14, 0x1, R0, P6 ;  /* 0x000000010e0e7824 */ /* 0x000fe200030e0600 */
[----:B------:R-:W-:Y:S02]  /*29130*/  MOV R4, R12 ;  /* 0x0000000c00047202 */ /* 0x000fe40000000f00 */
[----:B------:R-:W-:Y:S01]  /*29140*/  IADD3 R8, P6, PT, R8, R2, RZ ;  /* 0x0000000208087210 */ /* 0x000fe20007fde0ff */
[----:B------:R-:W-:Y:S01]  /*29150*/  IMAD.MOV.U32 R5, RZ, RZ, R14 ;  /* 0x000000ffff057224 */ /* 0x000fe200078e000e */
[----:B------:R-:W-:Y:S03]  /*29160*/  STL [R1+0x210], R12 ;  /* 0x0002100c01007387 */ /* 0x000fe60000100800 */
[----:B------:R-:W-:Y:S01]  /*29170*/  IMAD.X R10, R10, 0x1, R0, P6 ;  /* 0x000000010a0a7824 */ /* 0x000fe200030e0600 */
[----:B------:R-:W-:Y:S04]  /*29180*/  STL [R1+0x20c], R14 ;  /* 0x00020c0e01007387 */ /* 0x000fe80000100800 */
[----:B------:R1:W-:Y:S04]  /*29190*/  LDGSTS.E [R249+0x401f8], desc[UR22][R4.64], P5 ;  /* 0x401f800004f97fae */ /* 0x0003e8000a9a1016 */
[----:B------:R3:W-:Y:S04]  /*291a0*/  STL [R1+0x218], R8 ;  /* 0x0002180801007387 */ /* 0x0007e80000100800 */
[----:B------:R3:W-:Y:S01]  /*291b0*/  STL [R1+0x214], R10 ;  /* 0x0002140a01007387 */ /* 0x0007e20000100800 */
[----:B-1----:R-:W-:-:S03]  /*291c0*/  IMAD.MOV.U32 R4, RZ, RZ, R8 ;  /* 0x000000ffff047224 */ /* 0x002fc600078e0008 */
[----:B---3--:R-:W3:Y:S01]  /*291d0*/  LDL.LU R8, [R1+0x2a0] ;  /* 0x0002a00001087983 */ /* 0x008ee20000300800 */
[----:B------:R-:W-:-:S03]  /*291e0*/  IMAD.MOV.U32 R5, RZ, RZ, R10 ;  /* 0x000000ffff057224 */ /* 0x000fc600078e000a */
[----:B------:R-:W3:Y:S04]  /*291f0*/  LDL.LU R10, [R1+0x2e0] ;  /* 0x0002e000010a7983 */ /* 0x000ee80000300800 */
[----:B------:R-:W3:Y:S04]  /*29200*/  LDL.LU R14, [R1+0x29c] ;  /* 0x00029c00010e7983 */ /* 0x000ee80000300800 */
[----:B------:R-:W3:Y:S04]  /*29210*/  LDL.LU R16, [R1+0x2dc] ;  /* 0x0002dc0001107983 */ /* 0x000ee80000300800 */
[----:B------:R1:W-:Y:S04]  /*29220*/  LDGSTS.E [R249+0x401fc], desc[UR22][R4.64], P4 ;  /* 0x401fc00004f97fae */ /* 0x0003e8000a1a1016 */
[----:B------:R-:W3:Y:S04]  /*29230*/  LDL.LU R17, [R1+0x31c] ;  /* 0x00031c0001117983 */ /* 0x000ee80000300800 */
[----:B------:R-:W3:Y:S01]  /*29240*/  LDL.LU R12, [R1+0x320] ;  /* 0x00032000010c7983 */ /* 0x000ee20000300800 */
[----:B-1----:R-:W-:Y:S01]  /*29250*/  IMAD R4, R250, -0x80, R11 ;  /* 0xffffff80fa047824 */ /* 0x002fe200078e020b */
[----:B------:R-:W-:-:S02]  /*29260*/  UIADD3 UR14, UPT, UPT, UR14, 0x1, URZ ;  /* 0x000000010e0e7890 */ /* 0x000fc4000fffe0ff */
[----:B------:R-:W3:Y:S02]  /*29270*/  LDL.LU R11, [R1+0x35c] ;  /* 0x00035c00010b7983 */ /* 0x000ee40000300800 */
[----:B------:R-:W-:Y:S02]  /*29280*/  ISETP.GE.AND P4, PT, R133, R4, PT ;  /* 0x000000048500720c */ /* 0x000fe40003f86270 */
[----:B------:R-:W3:Y:S01]  /*29290*/  LDL.LU R7, [R1+0x360] ;  /* 0x0003600001077983 */ /* 0x000ee20000300800 */
[----:B------:R-:W-:Y:S01]  /*292a0*/  UISETP.GT.AND UP1, UPT, UR14, 0x3, UPT ;  /* 0x000000030e00788c */ /* 0x000fe2000bf24270 */
[----:B------:R-:W-:Y:S02]  /*292b0*/  SEL R4, RZ, 0x4, P4 ;  /* 0x00000004ff047807 */ /* 0x000fe40002000000 */
[----:B------:R-:W0:Y:S01]  /*292c0*/  LDGDEPBAR ;  /* 0x00000000000079af */ /* 0x000e220000000000 */
[----:B------:R-:W-:Y:S01]  /*292d0*/  USEL UR14, UR14, URZ, !UP1 ;  /* 0x000000ff0e0e7287 */ /* 0x000fe2000c800000 */
[----:B------:R-:W-:-:S03]  /*292e0*/  SEL R4, R4, RZ, !P2 ;  /* 0x000000ff04047207 */ /* 0x000fc60005000000 */
[----:B------:R-:W-:Y:S01]  /*292f0*/  ULEA UR5, UR14, UR9, 0x10 ;  /* 0x000000090e057291 */ /* 0x000fe2000f8e80ff */
[----:B------:R-:W-:-:S05]  /*29300*/  ISETP.NE.U32.AND P2, PT, R4, RZ, PT ;  /* 0x000000ff0400720c */ /* 0x000fca0003f45070 */
[----:B------:R-:W-:Y:S01]  /*29310*/  VIADD R6, R3, UR5 ;  /* 0x0000000503067c36 */ /* 0x000fe20008000000 */
[----:B--2---:R-:W-:-:S05]  /*29320*/  IADD3 R9, P4, PT, R9, R134, RZ ;  /* 0x0000008609097210 */ /* 0x004fca0007f9e0ff */
[--C-:B-----5:R-:W-:Y:S01]  /*29330*/  IMAD.X R15, R15, 0x1, R135.reuse, P4 ;  /* 0x000000010f0f7824 */ /* 0x120fe200020e0687 */
[----:B----4-:R-:W-:Y:S01]  /*29340*/  IADD3 R13, P5, PT, R13, R134, RZ ;  /* 0x000000860d0d7210 */ /* 0x010fe20007fbe0ff */
[----:B------:R-:W-:Y:S04]  /*29350*/  STL [R1+0x220], R9 ;  /* 0x0002200901007387 */ /* 0x000fe80000100800 */
[----:B------:R-:W-:Y:S01]  /*29360*/  IMAD.X R18, R18, 0x1, R135, P5 ;  /* 0x0000000112127824 */ /* 0x000fe200028e0687 */
[----:B------:R1:W-:Y:S01]  /*29370*/  STL [R1+0x21c], R15 ;  /* 0x00021c0f01007387 */ /* 0x0003e20000100800 */
[----:B------:R-:W-:Y:S01]  /*29380*/  IMAD.MOV.U32 R4, RZ, RZ, R9 ;  /* 0x000000ffff047224 */ /* 0x000fe200078e0009 */
[----:B------:R-:W-:Y:S02]  /*29390*/  MOV R5, R15 ;  /* 0x0000000f00057202 */ /* 0x000fe40000000f00 */
[----:B------:R-:W-:Y:S04]  /*293a0*/  STL [R1+0x260], R13 ;  /* 0x0002600d01007387 */ /* 0x000fe80000100800 */
[----:B------:R2:W-:Y:S04]  /*293b0*/  STL [R1+0x25c], R18 ;  /* 0x00025c1201007387 */ /* 0x0005e80000100800 */
[----:B-1----:R-:W4:Y:S04]  /*293c0*/  LDL.LU R15, [R1+0x3a0] ;  /* 0x0003a000010f7983 */ /* 0x002f280000300800 */
[----:B------:R1:W-:Y:S04]  /*293d0*/  LDGSTS.E [R6], desc[UR22][R4.64], P2 ;  /* 0x0000000004067fae */ /* 0x0003e800091a1016 */
[----:B------:R-:W5:Y:S01]  /*293e0*/  LDL.LU R9, [R1+0x3e0] ;  /* 0x0003e00001097983 */ /* 0x000f620000300800 */
[----:B-1----:R-:W-:-:S03]  /*293f0*/  IMAD.MOV.U32 R5, RZ, RZ, R18 ;  /* 0x000000ffff057224 */ /* 0x002fc600078e0012 */
[----:B--2---:R-:W2:Y:S01]  /*29400*/  LDL.LU R18, [R1+0x39c] ;  /* 0x00039c0001127983 */ /* 0x004ea20000300800 */
[----:B------:R-:W-:-:S03]  /*29410*/  IMAD.MOV.U32 R4, RZ, RZ, R13 ;  /* 0x000000ffff047224 */ /* 0x000fc600078e000d */
[----:B------:R-:W2:Y:S04]  /*29420*/  LDL.LU R13, [R1+0x3dc] ;  /* 0x0003dc00010d7983 */ /* 0x000ea80000300800 */
[----:B------:R1:W-:Y:S01]  /*29430*/  LDGSTS.E [R6+0x400], desc[UR22][R4.64], P2 ;  /* 0x0040000004067fae */ /* 0x0003e200091a1016 */
[-C--:B---3--:R-:W-:Y:S02]  /*29440*/  IADD3 R8, P4, PT, R8, R134.reuse, RZ ;  /* 0x0000008608087210 */ /* 0x088fe40007f9e0ff */
[----:B------:R-:W-:-:S03]  /*29450*/  IADD3 R10, P5, PT, R10, R134, RZ ;  /* 0x000000860a0a7210 */ /* 0x000fc60007fbe0ff */
[--C-:B------:R-:W-:Y:S01]  /*29460*/  IMAD.X R14, R14, 0x1, R135.reuse, P4 ;  /* 0x000000010e0e7824 */ /* 0x100fe200020e0687 */
[----:B------:R-:W-:Y:S01]  /*29470*/  STL [R1+0x2a0], R8 ;  /* 0x0002a00801007387 */ /* 0x000fe20000100800 */
[----:B-1----:R-:W-:Y:S02]  /*29480*/  IMAD.MOV.U32 R4, RZ, RZ, R8 ;  /* 0x000000ffff047224 */ /* 0x002fe400078e0008 */
[----:B------:R-:W-:Y:S01]  /*29490*/  IMAD.X R16, R16, 0x1, R135, P5 ;  /* 0x0000000110107824 */ /* 0x000fe200028e0687 */
[----:B------:R1:W-:Y:S01]  /*294a0*/  STL [R1+0x29c], R14 ;  /* 0x00029c0e01007387 */ /* 0x0003e20000100800 */
[----:B------:R-:W-:-:S03]  /*294b0*/  IMAD.MOV.U32 R5, RZ, RZ, R14 ;  /* 0x000000ffff057224 */ /* 0x000fc600078e000e */
[----:B------:R-:W-:Y:S04]  /*294c0*/  STL [R1+0x2e0], R10 ;  /* 0x0002e00a01007387 */ /* 0x000fe80000100800 */
[----:B------:R3:W-:Y:S04]  /*294d0*/  LDGSTS.E [R6+0x800], desc[UR22][R4.64], P2 ;  /* 0x0080000004067fae */ /* 0x0007e800091a1016 */
[----:B-1----:R-:W2:Y:S01]  /*294e0*/  LDL.LU R14, [R1+0x420] ;  /* 0x00042000010e7983 */ /* 0x002ea20000300800 */
[----:B------:R-:W-:-:S03]  /*294f0*/  IADD3 R12, P4, PT, R12, R134, RZ ;  /* 0x000000860c0c7210 */ /* 0x000fc60007f9e0ff */
[----:B------:R1:W-:Y:S04]  /*29500*/  STL [R1+0x2dc], R16 ;  /* 0x0002dc1001007387 */ /* 0x0003e80000100800 */
[----:B------:R-:W2:Y:S01]  /*29510*/  LDL.LU R8, [R1+0x460] ;  /* 0x0004600001087983 */ /* 0x000ea20000300800 */
[----:B---3--:R-:W-:Y:S01]  /*29520*/  MOV R5, R16 ;  /* 0x0000001000057202 */ /* 0x008fe20000000f00 */
[----:B------:R-:W-:Y:S01]  /*29530*/  IMAD.X R17, R17, 0x1, R135, P4 ;  /* 0x0000000111117824 */ /* 0x000fe200020e0687 */
[----:B------:R-:W-:Y:S01]  /*29540*/  IADD3 R7, P5, PT, R7, R134, RZ ;  /* 0x0000008607077210 */ /* 0x000fe20007fbe0ff */
[----:B-1----:R-:W3:Y:S01]  /*29550*/  LDL.LU R16, [R1+0x41c] ;  /* 0x00041c0001107983 */ /* 0x002ee20000300800 */
[----:B------:R-:W-:-:S03]  /*29560*/  IMAD.MOV.U32 R4, RZ, RZ, R10 ;  /* 0x000000ffff047224 */ /* 0x000fc600078e000a */
[----:B------:R-:W3:Y:S01]  /*29570*/  LDL.LU R10, [R1+0x45c] ;  /* 0x00045c00010a7983 */ /* 0x000ee20000300800 */
[----:B------:R-:W-:-:S03]  /*29580*/  IMAD.X R11, R11, 0x1, R135, P5 ;  /* 0x000000010b0b7824 */ /* 0x000fc600028e0687 */
[----:B------:R1:W-:Y:S04]  /*29590*/  STL [R1+0x320], R12 ;  /* 0x0003200c01007387 */ /* 0x0003e80000100800 */
[----:B------:R1:W-:Y:S04]  /*295a0*/  STL [R1+0x31c], R17 ;  /* 0x00031c1101007387 */ /* 0x0003e80000100800 */
[----:B------:R1:W-:Y:S04]  /*295b0*/  STL [R1+0x360], R7 ;  /* 0x0003600701007387 */ /* 0x0003e80000100800 */
[----:B------:R-:W3:Y:S04]  /*295c0*/  LDL.LU R19, [R1+0x4a0] ;  /* 0x0004a00001137983 */ /* 0x000ee80000300800 */
[----:B------:R1:W-:Y:S04]  /*295d0*/  LDGSTS.E [R6+0xc00], desc[UR22][R4.64], P2 ;  /* 0x00c0000004067fae */ /* 0x0003e800091a1016 */
[----:B------:R1:W-:Y:S02]  /*295e0*/  STL [R1+0x35c], R11 ;  /* 0x00035c0b01007387 */ /* 0x0003e40000100800 */
[----:B-1----:R-:W-:-:S02]  /*295f0*/  IMAD.MOV.U32 R4, RZ, RZ, R12 ;  /* 0x000000ffff047224 */ /* 0x002fc400078e000c */
[----:B------:R-:W3:Y:S04]  /*29600*/  LDL.LU R12, [R1+0x4e0] ;  /* 0x0004e000010c7983 */ /* 0x000ee80000300800 */
[----:B------:R-:W3:Y:S01]  /*29610*/  LDL.LU R20, [R1+0x49c] ;  /* 0x00049c0001147983 */ /* 0x000ee20000300800 */
[----:B------:R-:W-:-:S03]  /*29620*/  IMAD.MOV.U32 R5, RZ, RZ, R17 ;  /* 0x000000ffff057224 */ /* 0x000fc600078e0011 */
[----:B------:R-:W3:Y:S04]  /*29630*/  LDL.LU R17, [R1+0x4dc] ;  /* 0x0004dc0001117983 */ /* 0x000ee80000300800 */
[----:B------:R1:W-:Y:S02]  /*29640*/  LDGSTS.E [R6+0x1000], desc[UR22][R4.64], P2 ;  /* 0x0100000004067fae */ /* 0x0003e400091a1016 */
[----:B-1----:R-:W-:Y:S02]  /*29650*/  IMAD.MOV.U32 R4, RZ, RZ, R7 ;  /* 0x000000ffff047224 */ /* 0x002fe400078e0007 */
[----:B------:R-:W-:Y:S01]  /*29660*/  IMAD.MOV.U32 R5, RZ, RZ, R11 ;  /* 0x000000ffff057224 */ /* 0x000fe200078e000b */
[----:B------:R-:W3:Y:S04]  /*29670*/  LDL.LU R7, [R1+0x520] ;  /* 0x0005200001077983 */ /* 0x000ee80000300800 */
[----:B------:R-:W3:Y:S04]  /*29680*/  LDL.LU R11, [R1+0x560] ;  /* 0x00056000010b7983 */ /* 0x000ee80000300800 */
[----:B------:R1:W-:Y:S01]  /*29690*/  LDGSTS.E [R6+0x1400], desc[UR22][R4.64], P2 ;  /* 0x0140000004067fae */ /* 0x0003e200091a1016 */
[----:B----4-:R-:W-:-:S05]  /*296a0*/  IADD3 R15, P4, PT, R15, R134, RZ ;  /* 0x000000860f0f7210 */ /* 0x010fca0007f9e0ff */
[----:B------:R4:W-:Y:S01]  /*296b0*/  STL [R1+0x3a0], R15 ;  /* 0x0003a00f01007387 */ /* 0x0009e20000100800 */
[----:B-----5:R-:W-:Y:S01]  /*296c0*/  IADD3 R9, P5, PT, R9, R134, RZ ;  /* 0x0000008609097210 */ /* 0x020fe20007fbe0ff */
[----:B-1----:R-:W-:Y:S02]  /*296d0*/  IMAD.MOV.U32 R4, RZ, RZ, R15 ;  /* 0x000000ffff047224 */ /* 0x002fe400078e000f */
[----:B--2---:R-:W-:Y:S01]  /*296e0*/  IMAD.X R18, R18, 0x1, R135, P4 ;  /* 0x0000000112127824 */ /* 0x004fe200020e0687 */
[----:B------:R-:W-:-:S04]  /*296f0*/  IADD3.X R13, PT, PT, R13, R135, RZ, P5, !PT ;  /* 0x000000870d0d7210 */ /* 0x000fc80002ffe4ff */
[----:B------:R1:W-:Y:S04]  /*29700*/  STL [R1+0x39c], R18 ;  /* 0x00039c1201007387 */ /* 0x0003e80000100800 */
[----:B------:R2:W-:Y:S04]  /*29710*/  STL [R1+0x3e0], R9 ;  /* 0x0003e00901007387 */ /* 0x0005e80000100800 */
[----:B----4-:R-:W4:Y:S01]  /*29720*/  LDL.LU R15, [R1+0x51c] ;  /* 0x00051c00010f7983 */ /* 0x010f220000300800 */
[----:B------:R-:W-:-:S03]  /*29730*/  IMAD.MOV.U32 R5, RZ, RZ, R18 ;  /* 0x000000ffff057224 */ /* 0x000fc600078e0012 */
[----:B------:R5:W-:Y:S04]  /*29740*/  STL [R1+0x3dc], R13 ;  /* 0x0003dc0d01007387 */ /* 0x000be80000100800 */
[----:B-1----:R-:W4:Y:S04]  /*29750*/  LDL.LU R18, [R1+0x55c] ;  /* 0x00055c0001127983 */ /* 0x002f280000300800 */
[----:B------:R1:W-:Y:S02]  /*29760*/  LDGSTS.E [R6+0x1800], desc[UR22][R4.64], P2 ;  /* 0x0180000004067fae */ /* 0x0003e400091a1016 */
[----:B-1----:R-:W-:-:S02]  /*29770*/  IMAD.MOV.U32 R4, RZ, RZ, R9 ;  /* 0x000000ffff047224 */ /* 0x002fc400078e0009 */
[----:B------:R-:W-:Y:S01]  /*29780*/  IMAD.MOV.U32 R5, RZ, RZ, R13 ;  /* 0x000000ffff057224 */ /* 0x000fe200078e000d */
[----:B--2---:R-:W2:Y:S04]  /*29790*/  LDL.LU R9, [R1+0x5a0] ;  /* 0x0005a00001097983 */ /* 0x004ea80000300800 */
[----:B-----5:R-:W5:Y:S04]  /*297a0*/  LDL.LU R13, [R1+0x5e0] ;  /* 0x0005e000010d7983 */ /* 0x020f680000300800 */
[----:B------:R1:W-:Y:S01]  /*297b0*/  LDGSTS.E [R6+0x1c00], desc[UR22][R4.64], P2 ;  /* 0x01c0000004067fae */ /* 0x0003e200091a1016 */
[----:B------:R-:W-:-:S05]  /*297c0*/  IADD3 R14, P4, PT, R14, R134, RZ ;  /* 0x000000860e0e7210 */ /* 0x000fca0007f9e0ff */
[----:B------:R3:W-:Y:S01]  /*297d0*/  STL [R1+0x420], R14 ;  /* 0x0004200e01007387 */ /* 0x0007e20000100800 */
[----:B------:R-:W-:Y:S01]  /*297e0*/  IADD3 R8, P5, PT, R8, R134, RZ ;  /* 0x0000008608087210 */ /* 0x000fe20007fbe0ff */
[--C-:B---3--:R-:W-:Y:S02]  /*297f0*/  IMAD.X R16, R16, 0x1, R135.reuse, P4 ;  /* 0x0000000110107824 */ /* 0x108fe400020e0687 */
[----:B-1----:R-:W-:Y:S02]  /*29800*/  IMAD.MOV.U32 R4, RZ, RZ, R14 ;  /* 0x000000ffff047224 */ /* 0x002fe400078e000e */
[----:B------:R-:W-:Y:S01]  /*29810*/  IMAD.X R10, R10, 0x1, R135, P5 ;  /* 0x000000010a0a7824 */ /* 0x000fe200028e0687 */
[----:B------:R1:W-:Y:S01]  /*29820*/  STL [R1+0x41c], R16 ;  /* 0x00041c1001007387 */ /* 0x0003e20000100800 */
[----:B------:R-:W-:-:S03]  /*29830*/  MOV R5, R16 ;  /* 0x0000001000057202 */ /* 0x000fc60000000f00 */
[----:B------:R3:W-:Y:S04]  /*29840*/  STL [R1+0x460], R8 ;  /* 0x0004600801007387 */ /* 0x0007e80000100800 */
[----:B------:R-:W5:Y:S04]  /*29850*/  LDL.LU R14, [R1+0x59c] ;  /* 0x00059c00010e7983 */ /* 0x000f680000300800 */
[----:B------:R1:W-:Y:S01]  /*29860*/  STL [R1+0x45c], R10 ;  /* 0x00045c0a01007387 */ /* 0x0003e20000100800 */
[----:B------:R-:W-:-:S03]  /*29870*/  IADD3 R19, P4, PT, R19, R134, RZ ;  /* 0x0000008613137210 */ /* 0x000fc60007f9e0ff */
[----:B------:R3:W-:Y:S04]  /*29880*/  LDGSTS.E [R6+0x2000], desc[UR22][R4.64], P2 ;  /* 0x0200000004067fae */ /* 0x0007e800091a1016 */
[----:B-1----:R-:W5:Y:S01]  /*29890*/  LDL.LU R16, [R1+0x5dc] ;  /* 0x0005dc0001107983 */ /* 0x002f620000300800 */
[----:B---3--:R-:W-:Y:S02]  /*298a0*/  IMAD.MOV.U32 R4, RZ, RZ, R8 ;  /* 0x000000ffff047224 */ /* 0x008fe400078e0008 */
[----:B------:R-:W-:Y:S01]  /*298b0*/  IMAD.MOV.U32 R5, RZ, RZ, R10 ;  /* 0x000000ffff057224 */ /* 0x000fe200078e000a */
[----:B------:R-:W3:Y:S01]  /*298c0*/  LDL.LU R8, [R1+0x228] ;  /* 0x0002280001087983 */ /* 0x000ee20000300800 */
[----:B------:R-:W-:-:S03]  /*298d0*/  IADD3 R12, P5, PT, R12, R134, RZ ;  /* 0x000000860c0c7210 */ /* 0x000fc60007fbe0ff */
[----:B------:R1:W-:Y:S01]  /*298e0*/  LDGSTS.E [R6+0x2400], desc[UR22][R4.64], P2 ;  /* 0x0240000004067fae */ /* 0x0003e200091a1016 */
[----:B------:R-:W-:-:S03]  /*298f0*/  IMAD.X R20, R20, 0x1, R135, P4 ;  /* 0x0000000114147824 */ /* 0x000fc600020e0687 */
[----:B------:R-:W3:Y:S01]  /*29900*/  LDL.LU R10, [R1+0x268] ;  /* 0x00026800010a7983 */ /* 0x000ee20000300800 */
[----:B------:R-:W-:-:S03]  /*29910*/  IMAD.X R17, R17, 0x1, R135, P5 ;  /* 0x0000000111117824 */ /* 0x000fc600028e0687 */
[----:B------:R-:W-:Y:S01]  /*29920*/  STL [R1+0x4a0], R19 ;  /* 0x0004a01301007387 */ /* 0x000fe20000100800 */
[----:B-1----:R-:W-:Y:S02]  /*29930*/  IMAD.MOV.U32 R4, RZ, RZ, R19 ;  /* 0x000000ffff047224 */ /* 0x002fe400078e0013 */
[----:B------:R-:W-:Y:S01]  /*29940*/  IMAD.MOV.U32 R5, RZ, RZ, R20 ;  /* 0x000000ffff057224 */ /* 0x000fe200078e0014 */
[----:B------:R-:W-:Y:S04]  /*29950*/  STL [R1+0x49c], R20 ;  /* 0x00049c1401007387 */ /* 0x000fe80000100800 */
[----:B------:R1:W-:Y:S04]  /*29960*/  STL [R1+0x4e0], R12 ;  /* 0x0004e00c01007387 */ /* 0x0003e80000100800 */
[----:B------:R1:W-:Y:S04]  /*29970*/  LDGSTS.E [R6+0x2800], desc[UR22][R4.64], P2 ;  /* 0x0280000004067fae */ /* 0x0003e800091a1016 */
[----:B------:R1:W-:Y:S01]  /*29980*/  STL [R1+0x4dc], R17 ;  /* 0x0004dc1101007387 */ /* 0x0003e20000100800 */
[----:B------:R-:W-:Y:S01]  /*29990*/  IADD3 R7, P4, PT, R7, R134, RZ ;  /* 0x0000008607077210 */ /* 0x000fe20007f9e0ff */
[----:B-1----:R-:W-:-:S02]  /*299a0*/  IMAD.MOV.U32 R4, RZ, RZ, R12 ;  /* 0x000000ffff047224 */ /* 0x002fc400078e000c */
[----:B------:R-:W3:Y:S01]  /*299b0*/  LDL.LU R12, [R1+0x224] ;  /* 0x00022400010c7983 */ /* 0x000ee20000300800 */
[----:B------:R-:W-:-:S03]  /*299c0*/  MOV R5, R17 ;  /* 0x0000001100057202 */ /* 0x000fc60000000f00 */
[----:B------:R-:W3:Y:S01]  /*299d0*/  LDL.LU R17, [R1+0x264] ;  /* 0x0002640001117983 */ /* 0x000ee20000300800 */
[----:B------:R-:W-:-:S03]  /*299e0*/  IADD3 R11, P5, PT, R11, R134, RZ ;  /* 0x000000860b0b7210 */ /* 0x000fc60007fbe0ff */
[----:B------:R1:W-:Y:S04]  /*299f0*/  LDGSTS.E [R6+0x2c00], desc[UR22][R4.64], P2 ;  /* 0x02c0000004067fae */ /* 0x0003e800091a1016 */
[----:B------:R4:W-:Y:S01]  /*29a00*/  STL [R1+0x520], R7 ;  /* 0x0005200701007387 */ /* 0x0009e20000100800 */
[----:B-1----:R-:W-:Y:S02]  /*29a10*/  IMAD.MOV.U32 R4, RZ, RZ, R7 ;  /* 0x000000ffff047224 */ /* 0x002fe400078e0007 */
[----:B----4-:R-:W-:-:S04]  /*29a20*/  IMAD.X R15, R15, 0x1, R135, P4 ;  /* 0x000000010f0f7824 */ /* 0x010fc800020e0687 */
[----:B------:R-:W-:Y:S01]  /*29a30*/  IMAD.MOV.U32 R5, RZ, RZ, R15 ;  /* 0x000000ffff057224 */ /* 0x000fe200078e000f */
[----:B------:R1:W-:Y:S01]  /*29a40*/  STL [R1+0x51c], R15 ;  /* 0x00051c0f01007387 */ /* 0x0003e20000100800 */
[----:B------:R-:W-:-:S03]  /*29a50*/  IMAD.X R18, R18, 0x1, R135, P5 ;  /* 0x0000000112127824 */ /* 0x000fc600028e0687 */
[----:B------:R4:W-:Y:S04]  /*29a60*/  STL [R1+0x560], R11 ;  /* 0x0005600b01007387 */ /* 0x0009e80000100800 */
[----:B------:R-:W3:Y:S04]  /*29a70*/  LDL.LU R7, [R1+0x2a8] ;  /* 0x0002a80001077983 */ /* 0x000ee80000300800 */
[----:B------:R2:W-:Y:S04]  /*29a80*/  STL [R1+0x55c], R18 ;  /* 0x00055c1201007387 */ /* 0x0005e80000100800 */
[----:B------:R2:W-:Y:S04]  /*29a90*/  LDGSTS.E [R6+0x3000], desc[UR22][R4.64], P2 ;  /* 0x0300000004067fae */ /* 0x0005e800091a1016 */
[----:B-1----:R-:W3:Y:S01]  /*29aa0*/  LDL.LU R15, [R1+0x2e8] ;  /* 0x0002e800010f7983 */ /* 0x002ee20000300800 */
[----:B--2---:R-:W-:-:S03]  /*29ab0*/  IMAD.MOV.U32 R4, RZ, RZ, R11 ;  /* 0x000000ffff047224 */ /* 0x004fc600078e000b */
[----:B----4-:R-:W2:Y:S01]  /*29ac0*/  LDL.LU R11, [R1+0x2a4] ;  /* 0x0002a400010b7983 */ /* 0x010ea20000300800 */
[----:B------:R-:W-:-:S03]  /*29ad0*/  IMAD.MOV.U32 R5, RZ, RZ, R18 ;  /* 0x000000ffff057224 */ /* 0x000fc600078e0012 */
[----:B------:R-:W4:Y:S01]  /*29ae0*/  LDL.LU R18, [R1+0x2e4] ;  /* 0x0002e40001127983 */ /* 0x000f220000300800 */
[-C--:B------:R-:W-:Y:S02]  /*29af0*/  IADD3 R9, P4, PT, R9, R134.reuse, RZ ;  /* 0x0000008609097210 */ /* 0x080fe40007f9e0ff */
[----:B-----5:R-:W-:Y:S01]  /*29b00*/  IADD3 R13, P5, PT, R13, R134, RZ ;  /* 0x000000860d0d7210 */ /* 0x020fe20007fbe0ff */
[----:B------:R1:W-:Y:S04]  /*29b10*/  LDGSTS.E [R6+0x3400], desc[UR22][R4.64], P2 ;  /* 0x0340000004067fae */ /* 0x0003e800091a1016 */
[----:B------:R-:W-:Y:S01]  /*29b20*/  STL [R1+0x5a0], R9 ;  /* 0x0005a00901007387 */ /* 0x000fe20000100800 */
[----:B-1----:R-:W-:Y:S02]  /*29b30*/  IMAD.MOV.U32 R4, RZ, RZ, R9 ;  /* 0x000000ffff047224 */ /* 0x002fe400078e0009 */
[----:B------:R-:W-:-:S04]  /*29b40*/  IMAD.X R14, R14, 0x1, R135, P4 ;  /* 0x000000010e0e7824 */ /* 0x000fc800020e0687 */
[----:B------:R-:W-:Y:S01]  /*29b50*/  IMAD.MOV.U32 R5, RZ, RZ, R14 ;  /* 0x000000ffff057224 */ /* 0x000fe200078e000e */
[----:B------:R1:W-:Y:S04]  /*29b60*/  STL [R1+0x59c], R14 ;  /* 0x00059c0e01007387 */ /* 0x0003e80000100800 */
[----:B------:R-:W-:Y:S01]  /*29b70*/  STL [R1+0x5e0], R13 ;  /* 0x0005e00d01007387 */ /* 0x000fe20000100800 */
[----:B------:R-:W-:-:S03]  /*29b80*/  IADD3.X R16, PT, PT, R16, R135, RZ, P5, !PT ;  /* 0x0000008710107210 */ /* 0x000fc60002ffe4ff */
[----:B------:R5:W-:Y:S04]  /*29b90*/  LDGSTS.E [R6+0x3800], desc[UR22][R4.64], P2 ;  /* 0x0380000004067fae */ /* 0x000be800091a1016 */
[----:B-1----:R-:W4:Y:S04]  /*29ba0*/  LDL.LU R14, [R1+0x328] ;  /* 0x00032800010e7983 */ /* 0x002f280000300800 */
[----:B------:R1:W-:Y:S01]  /*29bb0*/  STL [R1+0x5dc], R16 ;  /* 0x0005dc1001007387 */ /* 0x0003e20000100800 */
[----:B---3--:R-:W-:-:S03]  /*29bc0*/  IADD3 R8, P4, PT, R8, R134, RZ ;  /* 0x0000008608087210 */ /* 0x008fc60007f9e0ff */
[----:B------:R-:W3:Y:S01]  /*29bd0*/  LDL.LU R9, [R1+0x368] ;  /* 0x0003680001097983 */ /* 0x000ee20000300800 */
[----:B-----5:R-:W-:Y:S02]  /*29be0*/  IMAD.MOV.U32 R4, RZ, RZ, R13 ;  /* 0x000000ffff047224 */ /* 0x020fe400078e000d */
[----:B------:R-:W-:Y:S02]  /*29bf0*/  IMAD.MOV.U32 R5, RZ, RZ, R16 ;  /* 0x000000ffff057224 */ /* 0x000fe400078e0010 */
[----:B-1----:R-:W5:Y:S01]  /*29c00*/  LDL.LU R16, [R1+0x324] ;  /* 0x0003240001107983 */ /* 0x002f620000300800 */
[----:B------:R-:W-:-:S03]  /*29c10*/  IADD3 R10, P5, PT, R10, R134, RZ ;  /* 0x000000860a0a7210 */ /* 0x000fc60007fbe0ff */
[----:B------:R1:W-:Y:S04]  /*29c20*/  LDGSTS.E [R6+0x3c00], desc[UR22][R4.64], P2 ;  /* 0x03c0000004067fae */ /* 0x0003e800091a1016 */
[----:B------:R-:W5:Y:S01]  /*29c30*/  LDL.LU R13, [R1+0x364] ;  /* 0x00036400010d7983 */ /* 0x000f620000300800 */
[----:B-1----:R-:W-:-:S03]  /*29c40*/  LOP3.LUT R6, R3, 0x10, RZ, 0x3c, !PT ;  /* 0x0000001003067812 */ /* 0x002fc600078e3cff */
[----:B------:R-:W-:Y:S01]  /*29c50*/  STL [R1+0x228], R8 ;  /* 0x0002280801007387 */ /* 0x000fe20000100800 */
[----:B------:R-:W-:Y:S01]  /*29c60*/  MOV R4, R8 ;  /* 0x0000000800047202 */ /* 0x000fe20000000f00 */
[----:B------:R-:W-:Y:S02]  /*29c70*/  VIADD R6, R6, UR5 ;  /* 0x0000000506067c36 */ /* 0x000fe40008000000 */
[----:B------:R-:W-:Y:S01]  /*29c80*/  STL [R1+0x268], R10 ;  /* 0x0002680a01007387 */ /* 0x000fe20000100800 */
[----:B------:R-:W-:-:S04]  /*29c90*/  IMAD.X R12, R12, 0x1, R135, P4 ;  /* 0x000000010c0c7824 */ /* 0x000fc800020e0687 */
[----:B------:R-:W-:Y:S01]  /*29ca0*/  IMAD.MOV.U32 R5, RZ, RZ, R12 ;  /* 0x000000ffff057224 */ /* 0x000fe200078e000c */
[----:B------:R1:W-:Y:S01]  /*29cb0*/  STL [R1+0x224], R12 ;  /* 0x0002240c01007387 */ /* 0x0003e20000100800 */
[----:B------:R-:W-:-:S03]  /*29cc0*/  IMAD.X R17, R17, 0x1, R135, P5 ;  /* 0x0000000111117824 */ /* 0x000fc600028e0687 */
[----:B------:R1:W-:Y:S04]  /*29cd0*/  LDGSTS.E [R6+0x80], desc[UR22][R4.64], P2 ;  /* 0x0008000004067fae */ /* 0x0003e800091a1016 */
[----:B-1----:R-:W5:Y:S04]  /*29ce0*/  LDL.LU R12, [R1+0x3a8] ;  /* 0x0003a800010c7983 */ /* 0x002f680000300800 */
[----:B------:R-:W5:Y:S01]  /*29cf0*/  LDL.LU R8, [R1+0x3e8] ;  /* 0x0003e80001087983 */ /* 0x000f620000300800 */
[----:B------:R-:W-:-:S03]  /*29d00*/  IMAD.MOV.U32 R5, RZ, RZ, R17 ;  /* 0x000000ffff057224 */ /* 0x000fc600078e0011 */
[----:B------:R1:W-:Y:S01]  /*29d10*/  STL [R1+0x264], R17 ;  /* 0x0002641101007387 */ /* 0x0003e20000100800 */
[----:B------:R-:W-:-:S05]  /*29d20*/  IMAD.MOV.U32 R4, RZ, RZ, R10 ;  /* 0x000000ffff047224 */ /* 0x000fca00078e000a */
[----:B------:R1:W-:Y:S04]  /*29d30*/  LDGSTS.E [R6+0x480], desc[UR22][R4.64], P2 ;  /* 0x0048000004067fae */ /* 0x0003e800091a1016 */
[----:B-1----:R-:W5:Y:S04]  /*29d40*/  LDL.LU R17, [R1+0x3a4] ;  /* 0x0003a40001117983 */ /* 0x002f680000300800 */
[----:B------:R-:W5:Y:S01]  /*29d50*/  LDL.LU R10, [R1+0x3e4] ;  /* 0x0003e400010a7983 */ /* 0x000f620000300800 */
[----:B------:R-:W-:-:S05]  /*29d60*/  IADD3 R7, P4, PT, R7, R134, RZ ;  /* 0x0000008607077210 */ /* 0x000fca0007f9e0ff */
[----:B------:R-:W-:Y:S01]  /*29d70*/  STL [R1+0x2a8], R7 ;  /* 0x0002a80701007387 */ /* 0x000fe20000100800 */
[----:B------:R-:W-:Y:S01]  /*29d80*/  IMAD.MOV.U32 R4, RZ, RZ, R7 ;  /* 0x000000ffff047224 */ /* 0x000fe200078e0007 */
[----:B------:R-:W-:Y:S01]  /*29d90*/  IADD3 R15, P5, PT, R15, R134, RZ ;  /* 0x000000860f0f7210 */ /* 0x000fe20007fbe0ff */
[----:B--2---:R-:W-:-:S04]  /*29da0*/  IMAD.X R11, R11, 0x1, R135, P4 ;  /* 0x000000010b0b7824 */ /* 0x004fc800020e0687 */
[----:B----4-:R-:W-:Y:S01]  /*29db0*/  IMAD.X R18, R18, 0x1, R135, P5 ;  /* 0x0000000112127824 */ /* 0x010fe200028e0687 */
[----:B------:R1:W-:Y:S01]  /*29dc0*/  STL [R1+0x2a4], R11 ;  /* 0x0002a40b01007387 */ /* 0x0003e20000100800 */
[----:B------:R-:W-:-:S03]  /*29dd0*/  IMAD.MOV.U32 R5, RZ, RZ, R11 ;  /* 0x000000ffff057224 */ /* 0x000fc600078e000b */
[----:B------:R-:W-:Y:S04]  /*29de0*/  STL [R1+0x2e8], R15 ;  /* 0x0002e80f01007387 */ /* 0x000fe80000100800 */
[----:B------:R2:W-:Y:S04]  /*29df0*/  LDGSTS.E [R6+0x880], desc[UR22][R4.64], P2 ;  /* 0x0088000004067fae */ /* 0x0005e800091a1016 */
[----:B-1----:R-:W4:Y:S04]  /*29e00*/  LDL.LU R11, [R1+0x428] ;  /* 0x00042800010b7983 */ /* 0x002f280000300800 */
[----:B------:R1:W-:Y:S04]  /*29e10*/  STL [R1+0x2e4], R18 ;  /* 0x0002e41201007387 */ /* 0x0003e80000100800 */
[----:B------:R-:W4:Y:S01]  /*29e20*/  LDL.LU R7, [R1+0x468] ;  /* 0x0004680001077983 */ /* 0x000f220000300800 */
[----:B--2---:R-:W-:-:S03]  /*29e30*/  IMAD.MOV.U32 R5, RZ, RZ, R18 ;  /* 0x000000ffff057224 */ /* 0x004fc600078e0012 */
[----:B-1----:R-:W2:Y:S01]  /*29e40*/  LDL.LU R18, [R1+0x424] ;  /* 0x0004240001127983 */ /* 0x002ea20000300800 */
[----:B------:R-:W-:-:S03]  /*29e50*/  MOV R4, R15 ;  /* 0x0000000f00047202 */ /* 0x000fc60000000f00 */
[----:B------:R-:W2:Y:S04]  /*29e60*/  LDL.LU R15, [R1+0x464] ;  /* 0x00046400010f7983 */ /* 0x000ea80000300800 */
[----:B------:R1:W-:Y:S01]  /*29e70*/  LDGSTS.E [R6+0xc80], desc[UR22][R4.64], P2 ;  /* 0x00c8000004067fae */ /* 0x0003e200091a1016 */
[-C--:B------:R-:W-:Y:S02]  /*29e80*/  IADD3 R14, P4, PT, R14, R134.reuse, RZ ;  /* 0x000000860e0e7210 */ /* 0x080fe40007f9e0ff */
[----:B---3--:R-:W-:-:S03]  /*29e90*/  IADD3 R9, P5, PT, R9, R134, RZ ;  /* 0x0000008609097210 */ /* 0x008fc60007fbe0ff */
[----:B------:R3:W-:Y:S01]  /*29ea0*/  STL [R1+0x328], R14 ;  /* 0x0003280e01007387 */ /* 0x0007e20000100800 */
[----:B-----5:R-:W-:-:S05]  /*29eb0*/  IMAD.X R16, R16, 0x1, R135, P4 ;  /* 0x0000000110107824 */ /* 0x020fca00020e0687 */
[----:B------:R5:W-:Y:S01]  /*29ec0*/  STL [R1+0x324], R16 ;  /* 0x0003241001007387 */ /* 0x000be20000100800 */
[----:B------:R-:W-:-:S03]  /*29ed0*/  IMAD.X R13, R13, 0x1, R135, P5 ;  /* 0x000000010d0d7824 */ /* 0x000fc600028e0687 */
[----:B------:R3:W-:Y:S01]  /*29ee0*/  STL [R1+0x368], R9 ;  /* 0x0003680901007387 */ /* 0x0007e20000100800 */
[----:B-1----:R-:W-:-:S03]  /*29ef0*/  IMAD.MOV.U32 R4, RZ, RZ, R14 ;  /* 0x000000ffff047224 */ /* 0x002fc600078e000e */
[----:B------:R-:W2:Y:S01]  /*29f00*/  LDL.LU R19, [R1+0x4a8] ;  /* 0x0004a80001137983 */ /* 0x000ea20000300800 */
[----:B------:R-:W-:-:S03]  /*29f10*/  IMAD.MOV.U32 R5, RZ, RZ, R16 ;  /* 0x000000ffff057224 */ /* 0x000fc600078e0010 */
[----:B------:R1:W-:Y:S04]  /*29f20*/  STL [R1+0x364], R13 ;  /* 0x0003640d01007387 */ /* 0x0003e80000100800 */
[----:B---3--:R-:W3:Y:S04]  /*29f30*/  LDL.LU R14, [R1+0x4e8] ;  /* 0x0004e800010e7983 */ /* 0x008ee80000300800 */
[----:B------:R-:W3:Y:S04]  /*29f40*/  LDL.LU R20, [R1+0x4a4] ;  /* 0x0004a40001147983 */ /* 0x000ee80000300800 */
[----:B------:R1:W-:Y:S04]  /*29f50*/  LDGSTS.E [R6+0x1080], desc[UR22][R4.64], P2 ;  /* 0x0108000004067fae */ /* 0x0003e800091a1016 */
[----:B-----5:R-:W5:Y:S01]  /*29f60*/  LDL.LU R16, [R1+0x4e4] ;  /* 0x0004e40001107983 */ /* 0x020f620000300800 */
[----:B-1----:R-:W-:-:S02]  /*29f70*/  IMAD.MOV.U32 R4, RZ, RZ, R9 ;  /* 0x000000ffff047224 */ /* 0x002fc400078e0009 */
[----:B------:R-:W-:Y:S01]  /*29f80*/  IMAD.MOV.U32 R5, RZ, RZ, R13 ;  /* 0x000000ffff057224 */ /* 0x000fe200078e000d */
[----:B------:R-:W5:Y:S01]  /*29f90*/  LDL.LU R9, [R1+0x528] ;  /* 0x0005280001097983 */ /* 0x000f620000300800 */
[----:B------:R-:W-:-:S03]  /*29fa0*/  IADD3 R12, P4, PT, R12, R134, RZ ;  /* 0x000000860c0c7210 */ /* 0x000fc60007f9e0ff */
[----:B------:R-:W5:Y:S01]  /*29fb0*/  LDL.LU R13, [R1+0x568] ;  /* 0x00056800010d7983 */ /* 0x000f620000300800 */
[----:B------:R-:W-:-:S03]  /*29fc0*/  IADD3 R8, P5, PT, R8, R134, RZ ;  /* 0x0000008608087210 */ /* 0x000fc60007fbe0ff */
[----:B------:R1:W-:Y:S04]  /*29fd0*/  STL [R1+0x3a8], R12 ;  /* 0x0003a80c01007387 */ /* 0x0003e80000100800 */
[----:B------:R1:W-:Y:S01]  /*29fe0*/  LDGSTS.E [R6+0x1480], desc[UR22][R4.64], P2 ;  /* 0x0148000004067fae */ /* 0x0003e200091a1016 */
[----:B------:R-:W-:Y:S01]  /*29ff0*/  IADD3.X R17, PT, PT, R17, R135, RZ, P4, !PT ;  /* 0x0000008711117210 */ /* 0x000fe200027fe4ff */
[----:B-1----:R-:W-:-:S04]  /*2a000*/  IMAD.MOV.U32 R4, RZ, RZ, R12 ;  /* 0x000000ffff047224 */ /* 0x002fc800078e000c */
[----:B------:R1:W-:Y:S01]  /*2a010*/  STL [R1+0x3a4], R17 ;  /* 0x0003a41101007387 */ /* 0x0003e20000100800 */
[----:B------:R-:W-:-:S03]  /*2a020*/  IMAD.X R10, R10, 0x1, R135, P5 ;  /* 0x000000010a0a7824 */ /* 0x000fc600028e0687 */
[----:B------:R1:W-:Y:S04]  /*2a030*/  STL [R1+0x3e8], R8 ;  /* 0x0003e80801007387 */ /* 0x0003e80000100800 */
[----:B------:R-:W5:Y:S01]  /*2a040*/  LDL.LU R12, [R1+0x524] ;  /* 0x00052400010c7983 */ /* 0x000f620000300800 */
[----:B------:R-:W-:-:S03]  /*2a050*/  IMAD.MOV.U32 R5, RZ, RZ, R17 ;  /* 0x000000ffff057224 */ /* 0x000fc600078e0011 */
[----:B------:R1:W-:Y:S04]  /*2a060*/  STL [R1+0x3e4], R10 ;  /* 0x0003e40a01007387 */ /* 0x0003e80000100800 */
[----:B-1----:R-:W5:Y:S04]  /*2a070*/  LDL.LU R17, [R1+0x564] ;  /* 0x0005640001117983 */ /* 0x002f680000300800 */
[----:B------:R1:W-:Y:S02]  /*2a080*/  LDGSTS.E [R6+0x1880], desc[UR22][R4.64], P2 ;  /* 0x0188000004067fae */ /* 0x0003e400091a1016 */
[----:B-1----:R-:W-:-:S02]  /*2a090*/  IMAD.MOV.U32 R4, RZ, RZ, R8 ;  /* 0x000000ffff047224 */ /* 0x002fc400078e0008 */
[----:B------:R-:W-:Y:S01]  /*2a0a0*/  IMAD.MOV.U32 R5, RZ, RZ, R10 ;  /* 0x000000ffff057224 */ /* 0x000fe200078e000a */
[----:B------:R-:W5:Y:S04]  /*2a0b0*/  LDL.LU R8, [R1+0x5a8] ;  /* 0x0005a80001087983 */ /* 0x000f680000300800 */
[----:B------:R-:W5:Y:S04]  /*2a0c0*/  LDL.LU R10, [R1+0x5e8] ;  /* 0x0005e800010a7983 */ /* 0x000f680000300800 */
[----:B------:R1:W-:Y:S01]  /*2a0d0*/  LDGSTS.E [R6+0x1c80], desc[UR22][R4.64], P2 ;  /* 0x01c8000004067fae */ /* 0x0003e200091a1016 */
[----:B----4-:R-:W-:-:S05]  /*2a0e0*/  IADD3 R11, P4, PT, R11, R134, RZ ;  /* 0x000000860b0b7210 */ /* 0x010fca0007f9e0ff */
[----:B------:R4:W-:Y:S01]  /*2a0f0*/  STL [R1+0x428], R11 ;  /* 0x0004280b01007387 */ /* 0x0009e20000100800 */
[----:B------:R-:W-:Y:S01]  /*2a100*/  IADD3 R7, P5, PT, R7, R134, RZ ;  /* 0x0000008607077210 */ /* 0x000fe20007fbe0ff */
[----:B--2---:R-:W-:Y:S01]  /*2a110*/  IMAD.X R18, R18, 0x1, R135, P4 ;  /* 0x0000000112127824 */ /* 0x004fe200020e0687 */
[----:B-1----:R-:W-:-:S03]  /*2a120*/  MOV R4, R11 ;  /* 0x0000000b00047202 */ /* 0x002fc60000000f00 */
[----:B------:R-:W-:Y:S01]  /*2a130*/  IMAD.X R15, R15, 0x1, R135, P5 ;  /* 0x000000010f0f7824 */ /* 0x000fe200028e0687 */
        /* <DEDUP_REMOVED lines=10> */
[----:B------:R1:W-:Y:S04]  /*2a1e0*/  LDGSTS.E [R6+0x2480], desc[UR22][R4.64], P2 ;  /* 0x0248000004067fae */ /* 0x0003e800091a1016 */
[----:B------:R-:W2:Y:S01]  /*2a1f0*/  LDL.LU R15, [R1+0x270] ;  /* 0x00027000010f7983 */ /* 0x000ea20000300800 */
[----:B------:R-:W-:-:S02]  /*2a200*/  IADD3 R19, P4, PT, R19, R134, RZ ;  /* 0x0000008613137210 */ /* 0x000fc40007f9e0ff */
[----:B---3--:R-:W-:-:S03]  /*2a210*/  IADD3 R14, P5, PT, R14, R134, RZ ;  /* 0x000000860e0e7210 */ /* 0x008fc60007fbe0ff */
[----:B------:R-:W-:Y:S02]  /*2a220*/  IMAD.X R20, R20, 0x1, R135, P4 ;  /* 0x0000000114147824 */ /* 0x000fe400020e0687 */
[----:B-1----:R-:W-:Y:S02]  /*2a230*/  IMAD.MOV.U32 R4, RZ, RZ, R19 ;  /* 0x000000ffff047224 */ /* 0x002fe400078e0013 */
[----:B------:R-:W-:Y:S01]  /*2a240*/  IMAD.MOV.U32 R5, RZ, RZ, R20 ;  /* 0x000000ffff057224 */ /* 0x000fe200078e0014 */
[----:B------:R-:W-:Y:S01]  /*2a250*/  STL [R1+0x4a8], R19 ;  /* 0x0004a81301007387 */ /* 0x000fe20000100800 */
[----:B-----5:R-:W-:-:S03]  /*2a260*/  IMAD.X R16, R16, 0x1, R135, P5 ;  /* 0x0000000110107824 */ /* 0x020fc600028e0687 */
[----:B------:R-:W-:Y:S04]  /*2a270*/  STL [R1+0x4a4], R20 ;  /* 0x0004a41401007387 */ /* 0x000fe80000100800 */
[----:B------:R1:W-:Y:S04]  /*2a280*/  STL [R1+0x4e8], R14 ;  /* 0x0004e80e01007387 */ /* 0x0003e80000100800 */
[----:B------:R3:W-:Y:S01]  /*2a290*/  LDGSTS.E [R6+0x2880], desc[UR22][R4.64], P2 ;  /* 0x0288000004067fae */ /* 0x0007e200091a1016 */
[----:B------:R-:W-:-:S03]  /*2a2a0*/  IADD3 R9, P4, PT, R9, R134, RZ ;  /* 0x0000008609097210 */ /* 0x000fc60007f9e0ff */
[----:B------:R5:W-:Y:S01]  /*2a2b0*/  STL [R1+0x4e4], R16 ;  /* 0x0004e41001007387 */ /* 0x000be20000100800 */
[----:B------:R-:W-:Y:S02]  /*2a2c0*/  IADD3 R13, P5, PT, R13, R134, RZ ;  /* 0x000000860d0d7210 */ /* 0x000fe40007fbe0ff */
[----:B---3--:R-:W-:Y:S01]  /*2a2d0*/  MOV R4, R14 ;  /* 0x0000000e00047202 */ /* 0x008fe20000000f00 */
[----:B------:R-:W-:Y:S01]  /*2a2e0*/  IMAD.MOV.U32 R5, RZ, RZ, R16 ;  /* 0x000000ffff057224 */ /* 0x000fe200078e0010 */
[----:B-1----:R-:W3:Y:S04]  /*2a2f0*/  LDL.LU R14, [R1+0x22c] ;  /* 0x00022c00010e7983 */ /* 0x002ee80000300800 */
[----:B-----5:R-:W5:Y:S04]  /*2a300*/  LDL.LU R16, [R1+0x26c] ;  /* 0x00026c0001107983 */ /* 0x020f680000300800 */
[----:B------:R1:W-:Y:S04]  /*2a310*/  LDGSTS.E [R6+0x2c80], desc[UR22][R4.64], P2 ;  /* 0x02c8000004067fae */ /* 0x0003e800091a1016 */
[----:B------:R1:W-:Y:S01]  /*2a320*/  STL [R1+0x528], R9 ;  /* 0x0005280901007387 */ /* 0x0003e20000100800 */
[----:B------:R-:W-:-:S02]  /*2a330*/  IMAD.X R12, R12, 0x1, R135, P4 ;  /* 0x000000010c0c7824 */ /* 0x000fc400020e0687 */
[----:B-1----:R-:W-:Y:S02]  /*2a340*/  IMAD.MOV.U32 R4, RZ, RZ, R9 ;  /* 0x000000ffff047224 */ /* 0x002fe400078e0009 */
[----:B------:R-:W-:Y:S01]  /*2a350*/  IMAD.MOV.U32 R5, RZ, RZ, R12 ;  /* 0x000000ffff057224 */ /* 0x000fe200078e000c */
[----:B------:R1:W-:Y:S01]  /*2a360*/  STL [R1+0x524], R12 ;  /* 0x0005240c01007387 */ /* 0x0003e20000100800 */
[----:B------:R-:W-:-:S03]  /*2a370*/  IMAD.X R17, R17, 0x1, R135, P5 ;  /* 0x0000000111117824 */ /* 0x000fc600028e0687 */
[----:B------:R1:W-:Y:S04]  /*2a380*/  STL [R1+0x568], R13 ;  /* 0x0005680d01007387 */ /* 0x0003e80000100800 */
[----:B------:R-:W5:Y:S04]  /*2a390*/  LDL.LU R9, [R1+0x2b0] ;  /* 0x0002b00001097983 */ /* 0x000f680000300800 */
[----:B------:R1:W-:Y:S04]  /*2a3a0*/  STL [R1+0x564], R17 ;  /* 0x0005641101007387 */ /* 0x0003e80000100800 */
[----:B------:R1:W-:Y:S04]  /*2a3b0*/  LDGSTS.E [R6+0x3080], desc[UR22][R4.64], P2 ;  /* 0x0308000004067fae */ /* 0x0003e800091a1016 */
[----:B-1----:R-:W5:Y:S01]  /*2a3c0*/  LDL.LU R12, [R1+0x2f0] ;  /* 0x0002f000010c7983 */ /* 0x002f620000300800 */
[----:B------:R-:W-:-:S03]  /*2a3d0*/  IMAD.MOV.U32 R4, RZ, RZ, R13 ;  /* 0x000000ffff047224 */ /* 0x000fc600078e000d */
[----:B------:R-:W5:Y:S01]  /*2a3e0*/  LDL.LU R13, [R1+0x2ac] ;  /* 0x0002ac00010d7983 */ /* 0x000f620000300800 */
[----:B------:R-:W-:Y:S01]  /*2a3f0*/  IMAD.MOV.U32 R5, RZ, RZ, R17 ;  /* 0x000000ffff057224 */ /* 0x000fe200078e0011 */
[-C--:B------:R-:W-:Y:S02]  /*2a400*/  IADD3 R8, P4, PT, R8, R134.reuse, RZ ;  /* 0x0000008608087210 */ /* 0x080fe40007f9e0ff */
[----:B------:R-:W5:Y:S01]  /*2a410*/  LDL.LU R17, [R1+0x2ec] ;  /* 0x0002ec0001117983 */ /* 0x000f620000300800 */
[----:B------:R-:W-:-:S03]  /*2a420*/  IADD3 R10, P5, PT, R10, R134, RZ ;  /* 0x000000860a0a7210 */ /* 0x000fc60007fbe0ff */
[----:B------:R1:W-:Y:S04]  /*2a430*/  LDGSTS.E [R6+0x3480], desc[UR22][R4.64], P2 ;  /* 0x0348000004067fae */ /* 0x0003e800091a1016 */
[----:B------:R-:W-:Y:S01]  /*2a440*/  STL [R1+0x5a8], R8 ;  /* 0x0005a80801007387 */ /* 0x000fe20000100800 */
[----:B-1----:R-:W-:Y:S01]  /*2a450*/  IMAD.MOV.U32 R4, RZ, RZ, R8 ;  /* 0x000000ffff047224 */ /* 0x002fe200078e0008 */
[----:B----4-:R-:W-:-:S05]  /*2a460*/  IADD3.X R11, PT, PT, R11, R135, RZ, P4, !PT ;  /* 0x000000870b0b7210 */ /* 0x010fca00027fe4ff */
[----:B------:R1:W-:Y:S01]  /*2a470*/  STL [R1+0x5a4], R11 ;  /* 0x0005a40b01007387 */ /* 0x0003e20000100800 */
[----:B------:R-:W-:Y:S02]  /*2a480*/  IMAD.MOV.U32 R5, RZ, RZ, R11 ;  /* 0x000000ffff057224 */ /* 0x000fe400078e000b */
[----:B------:R-:W-:Y:S01]  /*2a490*/  IMAD.X R18, R18, 0x1, R135, P5 ;  /* 0x0000000112127824 */ /* 0x000fe200028e0687 */
[----:B------:R-:W-:Y:S04]  /*2a4a0*/  STL [R1+0x5e8], R10 ;  /* 0x0005e80a01007387 */ /* 0x000fe80000100800 */
[----:B------:R4:W-:Y:S04]  /*2a4b0*/  LDGSTS.E [R6+0x3880], desc[UR22][R4.64], P2 ;  /* 0x0388000004067fae */ /* 0x0009e800091a1016 */
[----:B-1----:R-:W5:Y:S04]  /*2a4c0*/  LDL.LU R11, [R1+0x330] ;  /* 0x00033000010b7983 */ /* 0x002f680000300800 */
[----:B------:R1:W-:Y:S04]  /*2a4d0*/  STL [R1+0x5e4], R18 ;  /* 0x0005e41201007387 */ /* 0x0003e80000100800 */
[----:B------:R-:W5:Y:S01]  /*2a4e0*/  LDL.LU R8, [R1+0x370] ;  /* 0x0003700001087983 */ /* 0x000f620000300800 */
[----:B----4-:R-:W-:-:S03]  /*2a4f0*/  IMAD.MOV.U32 R5, RZ, RZ, R18 ;  /* 0x000000ffff057224 */ /* 0x010fc600078e0012 */
[----:B-1----:R-:W4:Y:S01]  /*2a500*/  LDL.LU R18, [R1+0x32c] ;  /* 0x00032c0001127983 */ /* 0x002f220000300800 */
[----:B------:R-:W-:-:S03]  /*2a510*/  IMAD.MOV.U32 R4, RZ, RZ, R10 ;  /* 0x000000ffff047224 */ /* 0x000fc600078e000a */
[----:B------:R-:W4:Y:S01]  /*2a520*/  LDL.LU R10, [R1+0x36c] ;  /* 0x00036c00010a7983 */ /* 0x000f220000300800 */
[-C--:B--2---:R-:W-:Y:S02]  /*2a530*/  IADD3 R7, P4, PT, R7, R134.reuse, RZ ;  /* 0x0000008607077210 */ /* 0x084fe40007f9e0ff */
[----:B------:R-:W-:Y:S01]  /*2a540*/  IADD3 R15, P5, PT, R15, R134, RZ ;  /* 0x000000860f0f7210 */ /* 0x000fe20007fbe0ff */
[----:B------:R1:W-:Y:S04]  /*2a550*/  LDGSTS.E [R6+0x3c80], desc[UR22][R4.64], P2 ;  /* 0x03c8000004067fae */ /* 0x0003e800091a1016 */
[----:B------:R-:W-:Y:S01]  /*2a560*/  STL [R1+0x230], R7 ;  /* 0x0002300701007387 */ /* 0x000fe20000100800 */
[----:B-1----:R-:W-:-:S03]  /*2a570*/  LOP3.LUT R6, R3, 0x20, RZ, 0x3c, !PT ;  /* 0x0000002003067812 */ /* 0x002fc600078e3cff */
[----:B------:R-:W-:Y:S01]  /*2a580*/  STL [R1+0x270], R15 ;  /* 0x0002700f01007387 */ /* 0x000fe20000100800 */
[----:B------:R-:W-:Y:S02]  /*2a590*/  IMAD.MOV.U32 R4, RZ, RZ, R7 ;  /* 0x000000ffff047224 */ /* 0x000fe400078e0007 */
[----:B------:R-:W-:Y:S02]  /*2a5a0*/  VIADD R6, R6, UR5 ;  /* 0x0000000506067c36 */ /* 0x000fe40008000000 */
[----:B---3--:R-:W-:-:S04]  /*2a5b0*/  IMAD.X R14, R14, 0x1, R135, P4 ;  /* 0x000000010e0e7824 */ /* 0x008fc800020e0687 */
[----:B------:R-:W-:Y:S01]  /*2a5c0*/  IMAD.MOV.U32 R5, RZ, RZ, R14 ;  /* 0x000000ffff057224 */ /* 0x000fe200078e000e */
[----:B------:R1:W-:Y:S01]  /*2a5d0*/  STL [R1+0x22c], R14 ;  /* 0x00022c0e01007387 */ /* 0x0003e20000100800 */
[----:B-----5:R-:W-:-:S03]  /*2a5e0*/  IADD3.X R16, PT, PT, R16, R135, RZ, P5, !PT ;  /* 0x0000008710107210 */ /* 0x020fc60002ffe4ff */
[----:B------:R2:W-:Y:S04]  /*2a5f0*/  LDGSTS.E [R6+0x100], desc[UR22][R4.64], P2 ;  /* 0x0010000004067fae */ /* 0x0005e800091a1016 */
[----:B-1----:R-:W3:Y:S04]  /*2a600*/  LDL.LU R14, [R1+0x3b0] ;  /* 0x0003b000010e7983 */ /* 0x002ee80000300800 */
[----:B------:R-:W5:Y:S01]  /*2a610*/  LDL.LU R7, [R1+0x3f0] ;  /* 0x0003f00001077983 */ /* 0x000f620000300800 */
[----:B--2---:R-:W-:-:S03]  /*2a620*/  IMAD.MOV.U32 R4, RZ, RZ, R15 ;  /* 0x000000ffff047224 */ /* 0x004fc600078e000f */
[----:B------:R1:W-:Y:S01]  /*2a630*/  STL [R1+0x26c], R16 ;  /* 0x00026c1001007387 */ /* 0x0003e20000100800 */
[----:B------:R-:W-:-:S03]  /*2a640*/  IMAD.MOV.U32 R5, RZ, RZ, R16 ;  /* 0x000000ffff057224 */ /* 0x000fc600078e0010 */
[----:B------:R-:W2:Y:S04]  /*2a650*/  LDL.LU R15, [R1+0x3ac] ;  /* 0x0003ac00010f7983 */ /* 0x000ea80000300800 */
[----:B------:R1:W-:Y:S04]  /*2a660*/  LDGSTS.E [R6+0x500], desc[UR22][R4.64], P2 ;  /* 0x0050000004067fae */ /* 0x0003e800091a1016 */
[----:B-1----:R-:W2:Y:S01]  /*2a670*/  LDL.LU R16, [R1+0x3ec] ;  /* 0x0003ec0001107983 */ /* 0x002ea20000300800 */
[----:B------:R-:W-:-:S05]  /*2a680*/  IADD3 R9, P4, PT, R9, R134, RZ ;  /* 0x0000008609097210 */ /* 0x000fca0007f9e0ff */
[----:B------:R-:W-:Y:S01]  /*2a690*/  STL [R1+0x2b0], R9 ;  /* 0x0002b00901007387 */ /* 0x000fe20000100800 */
[----:B------:R-:W-:Y:S01]  /*2a6a0*/  IMAD.MOV.U32 R4, RZ, RZ, R9 ;  /* 0x000000ffff047224 */ /* 0x000fe200078e0009 */
[----:B------:R-:W-:Y:S01]  /*2a6b0*/  IADD3 R12, P5, PT, R12, R134, RZ ;  /* 0x000000860c0c7210 */ /* 0x000fe20007fbe0ff */
[----:B------:R-:W-:-:S04]  /*2a6c0*/  IMAD.X R13, R13, 0x1, R135, P4 ;  /* 0x000000010d0d7824 */ /* 0x000fc800020e0687 */
[----:B------:R-:W-:Y:S01]  /*2a6d0*/  IMAD.X R17, R17, 0x1, R135, P5 ;  /* 0x0000000111117824 */ /* 0x000fe200028e0687 */
[----:B------:R1:W-:Y:S01]  /*2a6e0*/  STL [R1+0x2ac], R13 ;  /* 0x0002ac0d01007387 */ /* 0x0003e20000100800 */
[----:B------:R-:W-:-:S03]  /*2a6f0*/  MOV R5, R13 ;  /* 0x0000000d00057202 */ /* 0x000fc60000000f00 */
[----:B------:R-:W-:Y:S04]  /*2a700*/  STL [R1+0x2f0], R12 ;  /* 0x0002f00c01007387 */ /* 0x000fe80000100800 */
[----:B------:R1:W-:Y:S04]  /*2a710*/  LDGSTS.E [R6+0x900], desc[UR22][R4.64], P2 ;  /* 0x0090000004067fae */ /* 0x0003e800091a1016 */
[----:B-1----:R-:W2:Y:S04]  /*2a720*/  LDL.LU R13, [R1+0x430] ;  /* 0x00043000010d7983 */ /* 0x002ea80000300800 */
[----:B------:R1:W-:Y:S04]  /*2a730*/  STL [R1+0x2ec], R17 ;  /* 0x0002ec1101007387 */ /* 0x0003e80000100800 */
[----:B------:R-:W2:Y:S01]  /*2a740*/  LDL.LU R9, [R1+0x470] ;  /* 0x0004700001097983 */ /* 0x000ea20000300800 */
[----:B------:R-:W-:-:S03]  /*2a750*/  IMAD.MOV.U32 R5, RZ, RZ, R17 ;  /* 0x000000ffff057224 */ /* 0x000fc600078e0011 */
[----:B-1----:R-:W2:Y:S01]  /*2a760*/  LDL.LU R17, [R1+0x42c] ;  /* 0x00042c0001117983 */ /* 0x002ea20000300800 */
[----:B------:R-:W-:-:S03]  /*2a770*/  IMAD.MOV.U32 R4, RZ, RZ, R12 ;  /* 0x000000ffff047224 */ /* 0x000fc600078e000c */
[----:B------:R-:W2:Y:S04]  /*2a780*/  LDL.LU R12, [R1+0x46c] ;  /* 0x00046c00010c7983 */ /* 0x000ea80000300800 */
[----:B------:R1:W-:Y:S01]  /*2a790*/  LDGSTS.E [R6+0xd00], desc[UR22][R4.64], P2 ;  /* 0x00d0000004067fae */ /* 0x0003e200091a1016 */
[-C--:B------:R-:W-:Y:S02]  /*2a7a0*/  IADD3 R11, P4, PT, R11, R134.reuse, RZ ;  /* 0x000000860b0b7210 */ /* 0x080fe40007f9e0ff */
[----:B------:R-:W-:-:S03]  /*2a7b0*/  IADD3 R8, P5, PT, R8, R134, RZ ;  /* 0x0000008608087210 */ /* 0x000fc60007fbe0ff */
[----:B------:R1:W-:Y:S01]  /*2a7c0*/  STL [R1+0x330], R11 ;  /* 0x0003300b01007387 */ /* 0x0003e20000100800 */
[--C-:B----4-:R-:W-:Y:S02]  /*2a7d0*/  IMAD.X R18, R18, 0x1, R135.reuse, P4 ;  /* 0x0000000112127824 */ /* 0x110fe400020e0687 */
[----:B------:R-:W-:-:S03]  /*2a7e0*/  IMAD.X R10, R10, 0x1, R135, P5 ;  /* 0x000000010a0a7824 */ /* 0x000fc600028e0687 */
[----:B------:R4:W-:Y:S04]  /*2a7f0*/  STL [R1+0x32c], R18 ;  /* 0x00032c1201007387 */ /* 0x0009e80000100800 */
[----:B------:R4:W-:Y:S01]  /*2a800*/  STL [R1+0x370], R8 ;  /* 0x0003700801007387 */ /* 0x0009e20000100800 */
[----:B-1----:R-:W-:-:S03]  /*2a810*/  IMAD.MOV.U32 R4, RZ, RZ, R11 ;  /* 0x000000ffff047224 */ /* 0x002fc600078e000b */
[----:B------:R-:W2:Y:S04]  /*2a820*/  LDL.LU R19, [R1+0x4b0] ;  /* 0x0004b00001137983 */ /* 0x000ea80000300800 */
[----:B------:R1:W-:Y:S04]  /*2a830*/  STL [R1+0x36c], R10 ;  /* 0x00036c0a01007387 */ /* 0x0003e80000100800 */
[----:B------:R-:W2:Y:S04]  /*2a840*/  LDL.LU R11, [R1+0x4f0] ;  /* 0x0004f000010b7983 */ /* 0x000ea80000300800 */
[----:B------:R-:W2:Y:S01]  /*2a850*/  LDL.LU R20, [R1+0x4ac] ;  /* 0x0004ac0001147983 */ /* 0x000ea20000300800 */
[----:B------:R-:W-:-:S03]  /*2a860*/  IMAD.MOV.U32 R5, RZ, RZ, R18 ;  /* 0x000000ffff057224 */ /* 0x000fc600078e0012 */
[----:B----4-:R-:W4:Y:S04]  /*2a870*/  LDL.LU R18, [R1+0x4ec] ;  /* 0x0004ec0001127983 */ /* 0x010f280000300800 */
[----:B------:R1:W-:Y:S02]  /*2a880*/  LDGSTS.E [R6+0x1100], desc[UR22][R4.64], P2 ;  /* 0x0110000004067fae */ /* 0x0003e400091a1016 */
[----:B-1----:R-:W-:Y:S01]  /*2a890*/  IMAD.MOV.U32 R4, RZ, RZ, R8 ;  /* 0x000000ffff047224 */ /* 0x002fe200078e0008 */
[----:B------:R-:W-:Y:S01]  /*2a8a0*/  MOV R5, R10 ;  /* 0x0000000a00057202 */ /* 0x000fe20000000f00 */
[----:B------:R-:W4:Y:S04]  /*2a8b0*/  LDL.LU R8, [R1+0x530] ;  /* 0x0005300001087983 */ /* 0x000f280000300800 */
[----:B------:R-:W4:Y:S04]  /*2a8c0*/  LDL.LU R10, [R1+0x570] ;  /* 0x00057000010a7983 */ /* 0x000f280000300800 */
[----:B------:R1:W-:Y:S01]  /*2a8d0*/  LDGSTS.E [R6+0x1500], desc[UR22][R4.64], P2 ;  /* 0x0150000004067fae */ /* 0x0003e200091a1016 */
[----:B---3--:R-:W-:-:S02]  /*2a8e0*/  IADD3 R14, P4, PT, R14, R134, RZ ;  /* 0x000000860e0e7210 */ /* 0x008fc40007f9e0ff */
[----:B-----5:R-:W-:-:S03]  /*2a8f0*/  IADD3 R7, P5, PT, R7, R134, RZ ;  /* 0x0000008607077210 */ /* 0x020fc60007fbe0ff */
[----:B------:R3:W-:Y:S01]  /*2a900*/  STL [R1+0x3b0], R14 ;  /* 0x0003b00e01007387 */ /* 0x0007e20000100800 */
[----:B-1----:R-:W-:Y:S02]  /*2a910*/  IMAD.MOV.U32 R4, RZ, RZ, R14 ;  /* 0x000000ffff047224 */ /* 0x002fe400078e000e */
[----:B--2---:R-:W-:-:S05]  /*2a920*/  IMAD.X R15, R15, 0x1, R135, P4 ;  /* 0x000000010f0f7824 */ /* 0x004fca00020e0687 */
[----:B------:R1:W-:Y:S01]  /*2a930*/  STL [R1+0x3ac], R15 ;  /* 0x0003ac0f01007387 */ /* 0x0003e20000100800 */
[----:B------:R-:W-:Y:S02]  /*2a940*/  IMAD.MOV.U32 R5, RZ, RZ, R15 ;  /* 0x000000ffff057224 */ /* 0x000fe400078e000f */
[----:B------:R-:W-:Y:S01]  /*2a950*/  IMAD.X R16, R16, 0x1, R135, P5 ;  /* 0x0000000110107824 */ /* 0x000fe200028e0687 */
[----:B------:R2:W-:Y:S04]  /*2a960*/  STL [R1+0x3f0], R7 ;  /* 0x0003f00701007387 */ /* 0x0005e80000100800 */
[----:B---3--:R-:W3:Y:S04]  /*2a970*/  LDL.LU R14, [R1+0x52c] ;  /* 0x00052c00010e7983 */ /* 0x008ee80000300800 */
[----:B------:R5:W-:Y:S04]  /*2a980*/  STL [R1+0x3ec], R16 ;  /* 0x0003ec1001007387 */ /* 0x000be80000100800 */
[----:B-1----:R-:W3:Y:S04]  /*2a990*/  LDL.LU R15, [R1+0x56c] ;  /* 0x00056c00010f7983 */ /* 0x002ee80000300800 */
[----:B------:R1:W-:Y:S02]  /*2a9a0*/  LDGSTS.E [R6+0x1900], desc[UR22][R4.64], P2 ;  /* 0x0190000004067fae */ /* 0x0003e400091a1016 */
[----:B-1----:R-:W-:-:S02]  /*2a9b0*/  IMAD.MOV.U32 R4, RZ, RZ, R7 ;  /* 0x000000ffff047224 */ /* 0x002fc400078e0007 */
[----:B------:R-:W-:Y:S01]  /*2a9c0*/  IMAD.MOV.U32 R5, RZ, RZ, R16 ;  /* 0x000000ffff057224 */ /* 0x000fe200078e0010 */
[----:B--2---:R-:W2:Y:S04]  /*2a9d0*/  LDL.LU R7, [R1+0x5b0] ;  /* 0x0005b00001077983 */ /* 0x004ea80000300800 */
[----:B-----5:R-:W5:Y:S01]  /*2a9e0*/  LDL.LU R16, [R1+0x5f0] ;  /* 0x0005f00001107983 */ /* 0x020f620000300800 */
[----:B------:R-:W-:-:S03]  /*2a9f0*/  IADD3 R13, P4, PT, R13, R134, RZ ;  /* 0x000000860d0d7210 */ /* 0x000fc60007f9e0ff */
[----:B------:R1:W-:Y:S04]  /*2aa00*/  LDGSTS.E [R6+0x1d00], desc[UR22][R4.64], P2 ;  /* 0x01d0000004067fae */ /* 0x0003e800091a1016 */
[----:B------:R1:W-:Y:S01]  /*2aa10*/  STL [R1+0x430], R13 ;  /* 0x0004300d01007387 */ /* 0x0003e20000100800 */
[----:B------:R-:W-:Y:S01]  /*2aa20*/  IADD3 R9, P5, PT, R9, R134, RZ ;  /* 0x0000008609097210 */ /* 0x000fe20007fbe0ff */
[----:B------:R-:W-:Y:S02]  /*2aa30*/  IMAD.X R17, R17, 0x1, R135, P4 ;  /* 0x0000000111117824 */ /* 0x000fe400020e0687 */
[----:B-1----:R-:W-:Y:S01]  /*2aa40*/  IMAD.MOV.U32 R4, RZ, RZ, R13 ;  /* 0x000000ffff047224 */ /* 0x002fe200078e000d */
[----:B------:R-:W-:Y:S02]  /*2aa50*/  IADD3.X R12, PT, PT, R12, R135, RZ, P5, !PT ;  /* 0x000000870c0c7210 */ /* 0x000fe40002ffe4ff */
[----:B------:R1:W-:Y:S04]  /*2aa60*/  STL [R1+0x42c], R17 ;  /* 0x00042c1101007387 */ /* 0x0003e80000100800 */
        /* <DEDUP_REMOVED lines=9> */
[----:B------:R1:W-:Y:S04]  /*2ab00*/  LDGSTS.E [R6+0x2500], desc[UR22][R4.64], P2 ;  /* 0x0250000004067fae */ /* 0x0003e800091a1016 */
[----:B------:R-:W5:Y:S01]  /*2ab10*/  LDL.LU R12, [R1+0x278] ;  /* 0x00027800010c7983 */ /* 0x000f620000300800 */
[----:B------:R-:W-:-:S02]  /*2ab20*/  IADD3 R19, P4, PT, R19, R134, RZ ;  /* 0x0000008613137210 */ /* 0x000fc40007f9e0ff */
[----:B------:R-:W-:-:S03]  /*2ab30*/  IADD3 R11, P5, PT, R11, R134, RZ ;  /* 0x000000860b0b7210 */ /* 0x000fc60007fbe0ff */
[----:B------:R-:W-:Y:S02]  /*2ab40*/  IMAD.X R20, R20, 0x1, R135, P4 ;  /* 0x0000000114147824 */ /* 0x000fe400020e0687 */
[----:B-1----:R-:W-:Y:S02]  /*2ab50*/  IMAD.MOV.U32 R4, RZ, RZ, R19 ;  /* 0x000000ffff047224 */ /* 0x002fe400078e0013 */
[----:B----4-:R-:W-:Y:S01]  /*2ab60*/  IMAD.X R18, R18, 0x1, R135, P5 ;  /* 0x0000000112127824 */ /* 0x010fe200028e0687 */
[----:B------:R-:W-:Y:S01]  /*2ab70*/  MOV R5, R20 ;  /* 0x0000001400057202 */ /* 0x000fe20000000f00 */
[----:B------:R-:W-:Y:S04]  /*2ab80*/  STL [R1+0x4b0], R19 ;  /* 0x0004b01301007387 */ /* 0x000fe80000100800 */
[----:B------:R-:W-:Y:S04]  /*2ab90*/  STL [R1+0x4ac], R20 ;  /* 0x0004ac1401007387 */ /* 0x000fe80000100800 */
[----:B------:R1:W-:Y:S04]  /*2aba0*/  STL [R1+0x4f0], R11 ;  /* 0x0004f00b01007387 */ /* 0x0003e80000100800 */
[----:B------:R4:W-:Y:S04]  /*2abb0*/  LDGSTS.E [R6+0x2900], desc[UR22][R4.64], P2 ;  /* 0x0290000004067fae */ /* 0x0009e800091a1016 */
[----:B------:R1:W-:Y:S01]  /*2abc0*/  STL [R1+0x4ec], R18 ;  /* 0x0004ec1201007387 */ /* 0x0003e20000100800 */
[----:B----4-:R-:W-:-:S03]  /*2abd0*/  IMAD.MOV.U32 R4, RZ, RZ, R11 ;  /* 0x000000ffff047224 */ /* 0x010fc600078e000b */
[----:B-1----:R-:W4:Y:S01]  /*2abe0*/  LDL.LU R11, [R1+0x234] ;  /* 0x00023400010b7983 */ /* 0x002f220000300800 */
[----:B------:R-:W-:-:S03]  /*2abf0*/  IMAD.MOV.U32 R5, RZ, RZ, R18 ;  /* 0x000000ffff057224 */ /* 0x000fc600078e0012 */
[----:B------:R-:W4:Y:S01]  /*2ac00*/  LDL.LU R18, [R1+0x274] ;  /* 0x0002740001127983 */ /* 0x000f220000300800 */
[-C--:B------:R-:W-:Y:S02]  /*2ac10*/  IADD3 R8, P4, PT, R8, R134.reuse, RZ ;  /* 0x0000008608087210 */ /* 0x080fe40007f9e0ff */
[----:B------:R-:W-:Y:S01]  /*2ac20*/  IADD3 R10, P5, PT, R10, R134, RZ ;  /* 0x000000860a0a7210 */ /* 0x000fe20007fbe0ff */
[----:B------:R1:W-:Y:S04]  /*2ac30*/  LDGSTS.E [R6+0x2d00], desc[UR22][R4.64], P2 ;  /* 0x02d0000004067fae */ /* 0x0003e800091a1016 */
[----:B------:R3:W-:Y:S01]  /*2ac40*/  STL [R1+0x530], R8 ;  /* 0x0005300801007387 */ /* 0x0007e20000100800 */
[----:B-1----:R-:W-:Y:S02]  /*2ac50*/  IMAD.MOV.U32 R4, RZ, RZ, R8 ;  /* 0x000000ffff047224 */ /* 0x002fe400078e0008 */
[----:B---3--:R-:W-:-:S04]  /*2ac60*/  IMAD.X R14, R14, 0x1, R135, P4 ;  /* 0x000000010e0e7824 */ /* 0x008fc800020e0687 */
[----:B------:R-:W-:Y:S01]  /*2ac70*/  IMAD.MOV.U32 R5, RZ, RZ, R14 ;  /* 0x000000ffff057224 */ /* 0x000fe200078e000e */
[----:B------:R1:W-:Y:S01]  /*2ac80*/  STL [R1+0x52c], R14 ;  /* 0x00052c0e01007387 */ /* 0x0003e20000100800 */
[----:B------:R-:W-:-:S03]  /*2ac90*/  IMAD.X R15, R15, 0x1, R135, P5 ;  /* 0x000000010f0f7824 */ /* 0x000fc600028e0687 */
[----:B------:R3:W-:Y:S04]  /*2aca0*/  STL [R1+0x570], R10 ;  /* 0x0005700a01007387 */ /* 0x0007e80000100800 */
[----:B------:R-:W4:Y:S04]  /*2acb0*/  LDL.LU R8, [R1+0x2b8] ;  /* 0x0002b80001087983 */ /* 0x000f280000300800 */
[----:B------:R3:W-:Y:S04]  /*2acc0*/  STL [R1+0x56c], R15 ;  /* 0x00056c0f01007387 */ /* 0x0007e80000100800 */
[----:B------:R3:W-:Y:S04]  /*2acd0*/  LDGSTS.E [R6+0x3100], desc[UR22][R4.64], P2 ;  /* 0x0310000004067fae */ /* 0x0007e800091a1016 */
[----:B-1----:R-:W4:Y:S01]  /*2ace0*/  LDL.LU R14, [R1+0x2f8] ;  /* 0x0002f800010e7983 */ /* 0x002f220000300800 */
[-C--:B--2---:R-:W-:Y:S01]  /*2acf0*/  IADD3 R7, P4, PT, R7, R134.reuse, RZ ;  /* 0x0000008607077210 */ /* 0x084fe20007f9e0ff */
[----:B---3--:R-:W-:Y:S01]  /*2ad00*/  IMAD.MOV.U32 R4, RZ, RZ, R10 ;  /* 0x000000ffff047224 */ /* 0x008fe200078e000a */
[----:B------:R-:W-:Y:S01]  /*2ad10*/  MOV R5, R15 ;  /* 0x0000000f00057202 */ /* 0x000fe20000000f00 */
[----:B------:R-:W2:Y:S01]  /*2ad20*/  LDL.LU R10, [R1+0x2b4] ;  /* 0x0002b400010a7983 */ /* 0x000ea20000300800 */
[----:B-----5:R-:W-:-:S03]  /*2ad30*/  IADD3 R16, P5, PT, R16, R134, RZ ;  /* 0x0000008610107210 */ /* 0x020fc60007fbe0ff */
[----:B------:R-:W3:Y:S04]  /*2ad40*/  LDL.LU R15, [R1+0x2f4] ;  /* 0x0002f400010f7983 */ /* 0x000ee80000300800 */
[----:B------:R1:W-:Y:S04]  /*2ad50*/  LDGSTS.E [R6+0x3500], desc[UR22][R4.64], P2 ;  /* 0x0350000004067fae */ /* 0x0003e800091a1016 */
[----:B------:R-:W-:Y:S01]  /*2ad60*/  STL [R1+0x5b0], R7 ;  /* 0x0005b00701007387 */ /* 0x000fe20000100800 */
[----:B-1----:R-:W-:Y:S02]  /*2ad70*/  IMAD.MOV.U32 R4, RZ, RZ, R7 ;  /* 0x000000ffff047224 */ /* 0x002fe400078e0007 */
[----:B------:R-:W-:-:S04]  /*2ad80*/  IMAD.X R13, R13, 0x1, R135, P4 ;  /* 0x000000010d0d7824 */ /* 0x000fc800020e0687 */
[----:B------:R-:W-:Y:S01]  /*2ad90*/  IMAD.MOV.U32 R5, RZ, RZ, R13 ;  /* 0x000000ffff057224 */ /* 0x000fe200078e000d */
[----:B------:R1:W-:Y:S01]  /*2ada0*/  STL [R1+0x5ac], R13 ;  /* 0x0005ac0d01007387 */ /* 0x0003e20000100800 */
[----:B------:R-:W-:-:S03]  /*2adb0*/  IMAD.X R17, R17, 0x1, R135, P5 ;  /* 0x0000000111117824 */ /* 0x000fc600028e0687 */
[----:B------:R-:W-:Y:S04]  /*2adc0*/  STL [R1+0x5f0], R16 ;  /* 0x0005f01001007387 */ /* 0x000fe80000100800 */
[----:B------:R5:W-:Y:S04]  /*2add0*/  LDGSTS.E [R6+0x3900], desc[UR22][R4.64], P2 ;  /* 0x0390000004067fae */ /* 0x000be800091a1016 */
[----:B-1----:R-:W3:Y:S04]  /*2ade0*/  LDL.LU R13, [R1+0x338] ;  /* 0x00033800010d7983 */ /* 0x002ee80000300800 */
[----:B------:R1:W-:Y:S04]  /*2adf0*/  STL [R1+0x5ec], R17 ;  /* 0x0005ec1101007387 */ /* 0x0003e80000100800 */
[----:B------:R-:W3:Y:S01]  /*2ae00*/  LDL.LU R7, [R1+0x378] ;  /* 0x0003780001077983 */ /* 0x000ee20000300800 */
[----:B-----5:R-:W-:-:S03]  /*2ae10*/  IMAD.MOV.U32 R5, RZ, RZ, R17 ;  /* 0x000000ffff057224 */ /* 0x020fc600078e0011 */
[----:B-1----:R-:W5:Y:S01]  /*2ae20*/  LDL.LU R17, [R1+0x334] ;  /* 0x0003340001117983 */ /* 0x002f620000300800 */
[----:B------:R-:W-:-:S03]  /*2ae30*/  IMAD.MOV.U32 R4, RZ, RZ, R16 ;  /* 0x000000ffff047224 */ /* 0x000fc600078e0010 */
[----:B------:R-:W5:Y:S01]  /*2ae40*/  LDL.LU R16, [R1+0x374] ;  /* 0x0003740001107983 */ /* 0x000f620000300800 */
[-C--:B------:R-:W-:Y:S02]  /*2ae50*/  IADD3 R9, P4, PT, R9, R134.reuse, RZ ;  /* 0x0000008609097210 */ /* 0x080fe40007f9e0ff */
[----:B------:R-:W-:Y:S01]  /*2ae60*/  IADD3 R12, P5, PT, R12, R134, RZ ;  /* 0x000000860c0c7210 */ /* 0x000fe20007fbe0ff */
[----:B------:R1:W-:Y:S04]  /*2ae70*/  LDGSTS.E [R6+0x3d00], desc[UR22][R4.64], P2 ;  /* 0x03d0000004067fae */ /* 0x0003e800091a1016 */
[----:B------:R-:W-:Y:S04]  /*2ae80*/  STL [R1+0x238], R9 ;  /* 0x0002380901007387 */ /* 0x000fe80000100800 */
[----:B------:R-:W-:Y:S01]  /*2ae90*/  STL [R1+0x278], R12 ;  /* 0x0002780c01007387 */ /* 0x000fe20000100800 */
[----:B-1----:R-:W-:Y:S01]  /*2aea0*/  LOP3.LUT R6, R3, 0x30, RZ, 0x3c, !PT ;  /* 0x0000003003067812 */ /* 0x002fe200078e3cff */
[----:B------:R-:W-:-:S03]  /*2aeb0*/  IMAD.MOV.U32 R4, RZ, RZ, R9 ;  /* 0x000000ffff047224 */ /* 0x000fc600078e0009 */
[----:B------:R-:W-:Y:S01]  /*2aec0*/  IADD3 R6, PT, PT, R6, UR5, RZ ;  /* 0x0000000506067c10 */ /* 0x000fe2000fffe0ff */
[----:B----4-:R-:W-:-:S04]  /*2aed0*/  IMAD.X R11, R11, 0x1, R135, P4 ;  /* 0x000000010b0b7824 */ /* 0x010fc800020e0687 */
[----:B------:R-:W-:Y:S01]  /*2aee0*/  IMAD.MOV.U32 R5, RZ, RZ, R11 ;  /* 0x000000ffff057224 */ /* 0x000fe200078e000b */
[----:B------:R1:W-:Y:S01]  /*2aef0*/  STL [R1+0x234], R11 ;  /* 0x0002340b01007387 */ /* 0x0003e20000100800 */
[----:B------:R-:W-:-:S03]  /*2af00*/  IMAD.X R18, R18, 0x1, R135, P5 ;  /* 0x0000000112127824 */ /* 0x000fc600028e0687 */
[----:B------:R4:W-:Y:S04]  /*2af10*/  LDGSTS.E [R6+0x180], desc[UR22][R4.64], P2 ;  /* 0x0018000004067fae */ /* 0x0009e800091a1016 */
[----:B-1----:R-:W5:Y:S04]  /*2af20*/  LDL.LU R11, [R1+0x3b8] ;  /* 0x0003b800010b7983 */ /* 0x002f680000300800 */
[----:B------:R-:W5:Y:S01]  /*2af30*/  LDL.LU R9, [R1+0x3f8] ;  /* 0x0003f80001097983 */ /* 0x000f620000300800 */
[----:B----4-:R-:W-:-:S03]  /*2af40*/  IMAD.MOV.U32 R5, RZ, RZ, R18 ;  /* 0x000000ffff057224 */ /* 0x010fc600078e0012 */
[----:B------:R1:W-:Y:S01]  /*2af50*/  STL [R1+0x274], R18 ;  /* 0x0002741201007387 */ /* 0x0003e20000100800 */
[----:B------:R-:W-:-:S05]  /*2af60*/  IMAD.MOV.U32 R4, RZ, RZ, R12 ;  /* 0x000000ffff047224 */ /* 0x000fca00078e000c */
[----:B------:R4:W-:Y:S04]  /*2af70*/  LDGSTS.E [R6+0x580], desc[UR22][R4.64], P2 ;  /* 0x0058000004067fae */ /* 0x0009e800091a1016 */
[----:B-1----:R-:W5:Y:S04]  /*2af80*/  LDL.LU R18, [R1+0x3b4] ;  /* 0x0003b40001127983 */ /* 0x002f680000300800 */
[----:B------:R-:W5:Y:S01]  /*2af90*/  LDL.LU R12, [R1+0x3f4] ;  /* 0x0003f400010c7983 */ /* 0x000f620000300800 */
[----:B------:R-:W-:-:S04]  /*2afa0*/  IADD3 R8, P4, PT, R8, R134, RZ ;  /* 0x0000008608087210 */ /* 0x000fc80007f9e0ff */
[----:B----4-:R-:W-:Y:S01]  /*2afb0*/  MOV R4, R8 ;  /* 0x0000000800047202 */ /* 0x010fe20000000f00 */
[----:B------:R-:W-:Y:S01]  /*2afc0*/  STL [R1+0x2b8], R8 ;  /* 0x0002b80801007387 */ /* 0x000fe20000100800 */
[----:B------:R-:W-:Y:S01]  /*2afd0*/  IADD3 R14, P5, PT, R14, R134, RZ ;  /* 0x000000860e0e7210 */ /* 0x000fe20007fbe0ff */
[----:B--2---:R-:W-:-:S04]  /*2afe0*/  IMAD.X R10, R10, 0x1, R135, P4 ;  /* 0x000000010a0a7824 */ /* 0x004fc800020e0687 */
[----:B---3--:R-:W-:Y:S01]  /*2aff0*/  IMAD.X R15, R15, 0x1, R135, P5 ;  /* 0x000000010f0f7824 */ /* 0x008fe200028e0687 */
[----:B------:R1:W-:Y:S01]  /*2b000*/  STL [R1+0x2b4], R10 ;  /* 0x0002b40a01007387 */ /* 0x0003e20000100800 */
[----:B------:R-:W-:-:S03]  /*2b010*/  IMAD.MOV.U32 R5, RZ, RZ, R10 ;  /* 0x000000ffff057224 */ /* 0x000fc600078e000a */
[----:B------:R-:W-:Y:S04]  /*2b020*/  STL [R1+0x2f8], R14 ;  /* 0x0002f80e01007387 */ /* 0x000fe80000100800 */
[----:B------:R2:W-:Y:S04]  /*2b030*/  LDGSTS.E [R6+0x980], desc[UR22][R4.64], P2 ;  /* 0x0098000004067fae */ /* 0x0005e800091a1016 */
[----:B-1----:R-:W3:Y:S04]  /*2b040*/  LDL.LU R10, [R1+0x438] ;  /* 0x00043800010a7983 */ /* 0x002ee80000300800 */
[----:B------:R1:W-:Y:S04]  /*2b050*/  STL [R1+0x2f4], R15 ;  /* 0x0002f40f01007387 */ /* 0x0003e80000100800 */
[----:B------:R-:W4:Y:S01]  /*2b060*/  LDL.LU R8, [R1+0x478] ;  /* 0x0004780001087983 */ /* 0x000f220000300800 */
[----:B--2---:R-:W-:-:S03]  /*2b070*/  IMAD.MOV.U32 R5, RZ, RZ, R15 ;  /* 0x000000ffff057224 */ /* 0x004fc600078e000f */
[----:B-1----:R-:W2:Y:S01]  /*2b080*/  LDL.LU R15, [R1+0x434] ;  /* 0x00043400010f7983 */ /* 0x002ea20000300800 */
[----:B------:R-:W-:-:S03]  /*2b090*/  IMAD.MOV.U32 R4, RZ, RZ, R14 ;  /* 0x000000ffff047224 */ /* 0x000fc600078e000e */
[----:B------:R-:W2:Y:S04]  /*2b0a0*/  LDL.LU R14, [R1+0x474] ;  /* 0x00047400010e7983 */ /* 0x000ea80000300800 */
[----:B------:R1:W-:Y:S01]  /*2b0b0*/  LDGSTS.E [R6+0xd80], desc[UR22][R4.64], P2 ;  /* 0x00d8000004067fae */ /* 0x0003e200091a1016 */
[-C--:B------:R-:W-:Y:S02]  /*2b0c0*/  IADD3 R13, P4, PT, R13, R134.reuse, RZ ;  /* 0x000000860d0d7210 */ /* 0x080fe40007f9e0ff */
[----:B------:R-:W-:-:S03]  /*2b0d0*/  IADD3 R7, P5, PT, R7, R134, RZ ;  /* 0x0000008607077210 */ /* 0x000fc60007fbe0ff */
[----:B------:R1:W-:Y:S01]  /*2b0e0*/  STL [R1+0x338], R13 ;  /* 0x0003380d01007387 */ /* 0x0003e20000100800 */
[--C-:B-----5:R-:W-:Y:S02]  /*2b0f0*/  IMAD.X R17, R17, 0x1, R135.reuse, P4 ;  /* 0x0000000111117824 */ /* 0x120fe400020e0687 */
[----:B------:R-:W-:-:S03]  /*2b100*/  IMAD.X R16, R16, 0x1, R135, P5 ;  /* 0x0000000110107824 */ /* 0x000fc600028e0687 */
[----:B------:R-:W-:Y:S04]  /*2b110*/  STL [R1+0x334], R17 ;  /* 0x0003341101007387 */ /* 0x000fe80000100800 */
[----:B------:R-:W-:Y:S01]  /*2b120*/  STL [R1+0x378], R7 ;  /* 0x0003780701007387 */ /* 0x000fe20000100800 */
[----:B-1----:R-:W-:-:S03]  /*2b130*/  IMAD.MOV.U32 R4, RZ, RZ, R13 ;  /* 0x000000ffff047224 */ /* 0x002fc600078e000d */
[----:B------:R-:W5:Y:S01]  /*2b140*/  LDL.LU R19, [R1+0x4b8] ;  /* 0x0004b80001137983 */ /* 0x000f620000300800 */
[----:B------:R-:W-:-:S03]  /*2b150*/  IMAD.MOV.U32 R5, RZ, RZ, R17 ;  /* 0x000000ffff057224 */ /* 0x000fc600078e0011 */
[----:B------:R1:W-:Y:S04]  /*2b160*/  STL [R1+0x374], R16 ;  /* 0x0003741001007387 */ /* 0x0003e80000100800 */
[----:B------:R-:W5:Y:S04]  /*2b170*/  LDL.LU R13, [R1+0x4f8] ;  /* 0x0004f800010d7983 */ /* 0x000f680000300800 */
[----:B------:R-:W5:Y:S04]  /*2b180*/  LDL.LU R20, [R1+0x4b4] ;  /* 0x0004b40001147983 */ /* 0x000f680000300800 */
[----:B------:R1:W-:Y:S02]  /*2b190*/  LDGSTS.E [R6+0x1180], desc[UR22][R4.64], P2 ;  /* 0x0118000004067fae */ /* 0x0003e400091a1016 */
[----:B-1----:R-:W-:-:S02]  /*2b1a0*/  IMAD.MOV.U32 R5, RZ, RZ, R16 ;  /* 0x000000ffff057224 */ /* 0x002fc400078e0010 */
[----:B------:R-:W5:Y:S01]  /*2b1b0*/  LDL.LU R16, [R1+0x4f4] ;  /* 0x0004f40001107983 */ /* 0x000f620000300800 */
[----:B------:R-:W-:-:S03]  /*2b1c0*/  MOV R4, R7 ;  /* 0x0000000700047202 */ /* 0x000fc60000000f00 */
[----:B------:R-:W5:Y:S04]  /*2b1d0*/  LDL.LU R7, [R1+0x538] ;  /* 0x0005380001077983 */ /* 0x000f680000300800 */
[----:B------:R-:W5:Y:S04]  /*2b1e0*/  LDL.LU R17, [R1+0x578] ;  /* 0x0005780001117983 */ /* 0x000f680000300800 */
[----:B------:R1:W-:Y:S01]  /*2b1f0*/  LDGSTS.E [R6+0x1580], desc[UR22][R4.64], P2 ;  /* 0x0158000004067fae */ /* 0x0003e200091a1016 */
[-C--:B------:R-:W-:Y:S02]  /*2b200*/  IADD3 R11, P4, PT, R11, R134.reuse, RZ ;  /* 0x000000860b0b7210 */ /* 0x080fe40007f9e0ff */
[----:B------:R-:W-:-:S03]  /*2b210*/  IADD3 R9, P5, PT, R9, R134, RZ ;  /* 0x0000008609097210 */ /* 0x000fc60007fbe0ff */
[----:B------:R1:W-:Y:S02]  /*2b220*/  STL [R1+0x3b8], R11 ;  /* 0x0003b80b01007387 */ /* 0x0003e40000100800 */
[----:B-1----:R-:W-:Y:S02]  /*2b230*/  IMAD.MOV.U32 R4, RZ, RZ, R11 ;  /* 0x000000ffff047224 */ /* 0x002fe400078e000b */
[--C-:B------:R-:W-:Y:S02]  /*2b240*/  IMAD.X R18, R18, 0x1, R135.reuse, P4 ;  /* 0x0000000112127824 */ /* 0x100fe400020e0687 */
[----:B------:R-:W-:-:S03]  /*2b250*/  IMAD.X R12, R12, 0x1, R135, P5 ;  /* 0x000000010c0c7824 */ /* 0x000fc600028e0687 */
        /* <DEDUP_REMOVED lines=12> */
[----:B---3--:R-:W-:-:S05]  /*2b320*/  IADD3 R10, P4, PT, R10, R134, RZ ;  /* 0x000000860a0a7210 */ /* 0x008fca0007f9e0ff */
[----:B------:R3:W-:Y:S01]  /*2b330*/  STL [R1+0x438], R10 ;  /* 0x0004380a01007387 */ /* 0x0007e20000100800 */
[----:B----4-:R-:W-:Y:S02]  /*2b340*/  IADD3 R8, P5, PT, R8, R134, RZ ;  /* 0x0000008608087210 */ /* 0x010fe40007fbe0ff */
[----:B--2---:R-:W-:Y:S01]  /*2b350*/  IADD3.X R15, PT, PT, R15, R135, RZ, P4, !PT ;  /* 0x000000870f0f7210 */ /* 0x004fe200027fe4ff */
[----:B-1----:R-:W-:Y:S02]  /*2b360*/  IMAD.MOV.U32 R4, RZ, RZ, R10 ;  /* 0x000000ffff047224 */ /* 0x002fe400078e000a */
[----:B------:R-:W-:Y:S02]  /*2b370*/  IMAD.X R14, R14, 0x1, R135, P5 ;  /* 0x000000010e0e7824 */ /* 0x000fe400028e0687 */
[----:B------:R1:W-:Y:S01]  /*2b380*/  STL [R1+0x434], R15 ;  /* 0x0004340f01007387 */ /* 0x0003e20000100800 */
[----:B------:R-:W-:-:S03]  /*2b390*/  IMAD.MOV.U32 R5, RZ, RZ, R15 ;  /* 0x000000ffff057224 */ /* 0x000fc600078e000f */
[----:B------:R2:W-:Y:S04]  /*2b3a0*/  STL [R1+0x478], R8 ;  /* 0x0004780801007387 */ /* 0x0005e80000100800 */
[----:B---3--:R-:W3:Y:S04]  /*2b3b0*/  LDL.LU R10, [R1+0x5b4] ;  /* 0x0005b400010a7983 */ /* 0x008ee80000300800 */
[----:B------:R4:W-:Y:S04]  /*2b3c0*/  STL [R1+0x474], R14 ;  /* 0x0004740e01007387 */ /* 0x0009e80000100800 */
[----:B-1----:R-:W3:Y:S04]  /*2b3d0*/  LDL.LU R15, [R1+0x5f4] ;  /* 0x0005f400010f7983 */ /* 0x002ee80000300800 */
[----:B------:R1:W-:Y:S02]  /*2b3e0*/  LDGSTS.E [R6+0x2180], desc[UR22][R4.64], P2 ;  /* 0x0218000004067fae */ /* 0x0003e400091a1016 */
[----:B-1----:R-:W-:Y:S01]  /*2b3f0*/  IMAD.MOV.U32 R4, RZ, RZ, R8 ;  /* 0x000000ffff047224 */ /* 0x002fe200078e0008 */
[-C--:B-----5:R-:W-:Y:S01]  /*2b400*/  IADD3 R19, P4, PT, R19, R134.reuse, RZ ;  /* 0x0000008613137210 */ /* 0x0a0fe20007f9e0ff */
[----:B------:R-:W-:Y:S01]  /*2b410*/  IMAD.MOV.U32 R5, RZ, RZ, R14 ;  /* 0x000000ffff057224 */ /* 0x000fe200078e000e */
[----:B--2---:R-:W2:Y:S04]  /*2b420*/  LDL.LU R8, [R1+0x240] ;  /* 0x0002400001087983 */ /* 0x004ea80000300800 */
[----:B------:R1:W-:Y:S01]  /*2b430*/  LDGSTS.E [R6+0x2580], desc[UR22][R4.64], P2 ;  /* 0x0258000004067fae */ /* 0x0003e200091a1016 */
[----:B------:R-:W-:-:S03]  /*2b440*/  IADD3 R13, P5, PT, R13, R134, RZ ;  /* 0x000000860d0d7210 */ /* 0x000fc60007fbe0ff */
[----:B----4-:R-:W4:Y:S01]  /*2b450*/  LDL.LU R14, [R1+0x280] ;  /* 0x00028000010e7983 */ /* 0x010f220000300800 */
[----:B------:R-:W-:-:S03]  /*2b460*/  IMAD.X R20, R20, 0x1, R135, P4 ;  /* 0x0000000114147824 */ /* 0x000fc600020e0687 */
[----:B------:R-:W-:Y:S01]  /*2b470*/  STL [R1+0x4b8], R19 ;  /* 0x0004b81301007387 */ /* 0x000fe20000100800 */
[----:B-1----:R-:W-:Y:S01]  /*2b480*/  MOV R4, R19 ;  /* 0x0000001300047202 */ /* 0x002fe20000000f00 */
[----:B------:R-:W-:Y:S02]  /*2b490*/  IMAD.MOV.U32 R5, RZ, RZ, R20 ;  /* 0x000000ffff057224 */ /* 0x000fe400078e0014 */
[----:B------:R-:W-:Y:S04]  /*2b4a0*/  STL [R1+0x4b4], R20 ;  /* 0x0004b41401007387 */ /* 0x000fe80000100800 */
[----:B------:R1:W-:Y:S04]  /*2b4b0*/  STL [R1+0x4f8], R13 ;  /* 0x0004f80d01007387 */ /* 0x0003e80000100800 */
[----:B------:R5:W-:Y:S01]  /*2b4c0*/  LDGSTS.E [R6+0x2980], desc[UR22][R4.64], P2 ;  /* 0x0298000004067fae */ /* 0x000be200091a1016 */
[----:B------:R-:W-:-:S05]  /*2b4d0*/  IMAD.X R16, R16, 0x1, R135, P5 ;  /* 0x0000000110107824 */ /* 0x000fca00028e0687 */
[----:B------:R5:W-:Y:S02]  /*2b4e0*/  STL [R1+0x4f4], R16 ;  /* 0x0004f41001007387 */ /* 0x000be40000100800 */
[----:B-----5:R-:W-:Y:S02]  /*2b4f0*/  IMAD.MOV.U32 R4, RZ, RZ, R13 ;  /* 0x000000ffff047224 */ /* 0x020fe400078e000d */
[----:B-1----:R-:W5:Y:S01]  /*2b500*/  LDL.LU R13, [R1+0x23c] ;  /* 0x00023c00010d7983 */ /* 0x002f620000300800 */
[----:B------:R-:W-:Y:S01]  /*2b510*/  IMAD.MOV.U32 R5, RZ, RZ, R16 ;  /* 0x000000ffff057224 */ /* 0x000fe200078e0010 */
[-C--:B------:R-:W-:Y:S02]  /*2b520*/  IADD3 R7, P4, PT, R7, R134.reuse, RZ ;  /* 0x0000008607077210 */ /* 0x080fe40007f9e0ff */
[----:B------:R-:W5:Y:S01]  /*2b530*/  LDL.LU R16, [R1+0x27c] ;  /* 0x00027c0001107983 */ /* 0x000f620000300800 */
[----:B------:R-:W-:-:S03]  /*2b540*/  IADD3 R17, P5, PT, R17, R134, RZ ;  /* 0x0000008611117210 */ /* 0x000fc60007fbe0ff */
[----:B------:R1:W-:Y:S04]  /*2b550*/  LDGSTS.E [R6+0x2d80], desc[UR22][R4.64], P2 ;  /* 0x02d8000004067fae */ /* 0x0003e800091a1016 */
[----:B------:R1:W-:Y:S02]  /*2b560*/  STL [R1+0x538], R7 ;  /* 0x0005380701007387 */ /* 0x0003e40000100800 */
[----:B-1----:R-:W-:Y:S02]  /*2b570*/  IMAD.MOV.U32 R4, RZ, RZ, R7 ;  /* 0x000000ffff047224 */ /* 0x002fe400078e0007 */
[----:B------:R-:W-:-:S04]  /*2b580*/  IMAD.X R11, R11, 0x1, R135, P4 ;  /* 0x000000010b0b7824 */ /* 0x000fc800020e0687 */
        /* <DEDUP_REMOVED lines=8> */
[----:B------:R-:W-:-:S03]  /*2b610*/  MOV R4, R17 ;  /* 0x0000001100047202 */ /* 0x000fc60000000f00 */
[----:B------:R-:W5:Y:S01]  /*2b620*/  LDL.LU R17, [R1+0x2bc] ;  /* 0x0002bc0001117983 */ /* 0x000f620000300800 */
[----:B------:R-:W-:-:S03]  /*2b630*/  IMAD.MOV.U32 R5, RZ, RZ, R18 ;  /* 0x000000ffff057224 */ /* 0x000fc600078e0012 */
[----:B------:R-:W5:Y:S01]  /*2b640*/  LDL.LU R18, [R1+0x2fc] ;  /* 0x0002fc0001127983 */ /* 0x000f620000300800 */
[-C--:B------:R-:W-:Y:S02]  /*2b650*/  IADD3 R9, P4, PT, R9, R134.reuse, RZ ;  /* 0x0000008609097210 */ /* 0x080fe40007f9e0ff */
[----:B------:R-:W-:Y:S01]  /*2b660*/  IADD3 R12, P5, PT, R12, R134, RZ ;  /* 0x000000860c0c7210 */ /* 0x000fe20007fbe0ff */
[----:B------:R1:W-:Y:S04]  /*2b670*/  LDGSTS.E [R6+0x3580], desc[UR22][R4.64], P2 ;  /* 0x0358000004067fae */ /* 0x0003e800091a1016 */
[----:B------:R-:W-:Y:S01]  /*2b680*/  STL [R1+0x5b8], R9 ;  /* 0x0005b80901007387 */ /* 0x000fe20000100800 */
[----:B-1----:R-:W-:Y:S02]  /*2b690*/  IMAD.MOV.U32 R4, RZ, RZ, R9 ;  /* 0x000000ffff047224 */ /* 0x002fe400078e0009 */
[----:B---3--:R-:W-:-:S04]  /*2b6a0*/  IMAD.X R10, R10, 0x1, R135, P4 ;  /* 0x000000010a0a7824 */ /* 0x008fc800020e0687 */
[----:B------:R-:W-:Y:S01]  /*2b6b0*/  IMAD.MOV.U32 R5, RZ, RZ, R10 ;  /* 0x000000ffff057224 */ /* 0x000fe200078e000a */
[----:B------:R1:W-:Y:S01]  /*2b6c0*/  STL [R1+0x5b4], R10 ;  /* 0x0005b40a01007387 */ /* 0x0003e20000100800 */
[----:B------:R-:W-:-:S03]  /*2b6d0*/  IMAD.X R15, R15, 0x1, R135, P5 ;  /* 0x000000010f0f7824 */ /* 0x000fc600028e0687 */
[----:B------:R-:W-:Y:S04]  /*2b6e0*/  STL [R1+0x5f8], R12 ;  /* 0x0005f80c01007387 */ /* 0x000fe80000100800 */
[----:B------:R3:W-:Y:S04]  /*2b6f0*/  LDGSTS.E [R6+0x3980], desc[UR22][R4.64], P2 ;  /* 0x0398000004067fae */ /* 0x0007e800091a1016 */
[----:B-1----:R-:W5:Y:S04]  /*2b700*/  LDL.LU R10, [R1+0x340] ;  /* 0x00034000010a7983 */ /* 0x002f680000300800 */
[----:B------:R1:W-:Y:S04]  /*2b710*/  STL [R1+0x5f4], R15 ;  /* 0x0005f40f01007387 */ /* 0x0003e80000100800 */
[----:B------:R-:W5:Y:S01]  /*2b720*/  LDL.LU R9, [R1+0x380] ;  /* 0x0003800001097983 */ /* 0x000f620000300800 */
[----:B---3--:R-:W-:-:S02]  /*2b730*/  IMAD.MOV.U32 R5, RZ, RZ, R15 ;  /* 0x000000ffff057224 */ /* 0x008fc400078e000f */
[----:B------:R-:W-:Y:S01]  /*2b740*/  IMAD.MOV.U32 R4, RZ, RZ, R12 ;  /* 0x000000ffff047224 */ /* 0x000fe200078e000c */
[----:B-1----:R-:W3:Y:S01]  /*2b750*/  LDL.LU R15, [R1+0x33c] ;  /* 0x00033c00010f7983 */ /* 0x002ee20000300800 */
[----:B--2---:R-:W-:-:S03]  /*2b760*/  IADD3 R8, P4, PT, R8, R134, RZ ;  /* 0x0000008608087210 */ /* 0x004fc60007f9e0ff */
[----:B------:R-:W2:Y:S01]  /*2b770*/  LDL.LU R12, [R1+0x37c] ;  /* 0x00037c00010c7983 */ /* 0x000ea20000300800 */
[----:B----4-:R-:W-:-:S03]  /*2b780*/  IADD3 R14, P5, PT, R14, R134, RZ ;  /* 0x000000860e0e7210 */ /* 0x010fc60007fbe0ff */
[----:B------:R1:W-:Y:S04]  /*2b790*/  LDGSTS.E [R6+0x3d80], desc[UR22][R4.64], P2 ;  /* 0x03d8000004067fae */ /* 0x0003e800091a1016 */
[----:B------:R-:W-:Y:S01]  /*2b7a0*/  STL [R1+0x240], R8 ;  /* 0x0002400801007387 */ /* 0x000fe20000100800 */
[----:B-1----:R-:W-:-:S03]  /*2b7b0*/  LOP3.LUT R6, R3, 0x40, RZ, 0x3c, !PT ;  /* 0x0000004003067812 */ /* 0x002fc600078e3cff */
[----:B------:R-:W-:Y:S01]  /*2b7c0*/  STL [R1+0x280], R14 ;  /* 0x0002800e01007387 */ /* 0x000fe20000100800 */
[----:B------:R-:W-:Y:S02]  /*2b7d0*/  IMAD.MOV.U32 R4, RZ, RZ, R8 ;  /* 0x000000ffff047224 */ /* 0x000fe400078e0008 */
[----:B------:R-:W-:Y:S01]  /*2b7e0*/  VIADD R6, R6, UR5 ;  /* 0x0000000506067c36 */ /* 0x000fe20008000000 */
[----:B-----5:R-:W-:Y:S01]  /*2b7f0*/  IADD3.X R13, PT, PT, R13, R135, RZ, P4, !PT ;  /* 0x000000870d0d7210 */ /* 0x020fe200027fe4ff */
[----:B------:R-:W-:-:S04]  /*2b800*/  IMAD.X R16, R16, 0x1, R135, P5 ;  /* 0x0000000110107824 */ /* 0x000fc800028e0687 */
[----:B------:R1:W-:Y:S01]  /*2b810*/  STL [R1+0x23c], R13 ;  /* 0x00023c0d01007387 */ /* 0x0003e20000100800 */
[----:B------:R-:W-:-:S05]  /*2b820*/  IMAD.MOV.U32 R5, RZ, RZ, R13 ;  /* 0x000000ffff057224 */ /* 0x000fca00078e000d */
[----:B------:R4:W-:Y:S04]  /*2b830*/  LDGSTS.E [R6+0x200], desc[UR22][R4.64], P2 ;  /* 0x0020000004067fae */ /* 0x0009e800091a1016 */
[----:B-1----:R-:W5:Y:S04]  /*2b840*/  LDL.LU R13, [R1+0x3c0] ;  /* 0x0003c000010d7983 */ /* 0x002f680000300800 */
[----:B------:R-:W5:Y:S04]  /*2b850*/  LDL.LU R8, [R1+0x400] ;  /* 0x0004000001087983 */ /* 0x000f680000300800 */
[----:B------:R1:W-:Y:S01]  /*2b860*/  STL [R1+0x27c], R16 ;  /* 0x00027c1001007387 */ /* 0x0003e20000100800 */
[----:B----4-:R-:W-:-:S02]  /*2b870*/  IMAD.MOV.U32 R5, RZ, RZ, R16 ;  /* 0x000000ffff057224 */ /* 0x010fc400078e0010 */
[----:B------:R-:W-:-:S05]  /*2b880*/  IMAD.MOV.U32 R4, RZ, RZ, R14 ;  /* 0x000000ffff047224 */ /* 0x000fca00078e000e */
[----:B------:R4:W-:Y:S04]  /*2b890*/  LDGSTS.E [R6+0x600], desc[UR22][R4.64], P2 ;  /* 0x0060000004067fae */ /* 0x0009e800091a1016 */
[----:B-1----:R-:W5:Y:S04]  /*2b8a0*/  LDL.LU R16, [R1+0x3bc] ;  /* 0x0003bc0001107983 */ /* 0x002f680000300800 */
[----:B------:R-:W5:Y:S01]  /*2b8b0*/  LDL.LU R14, [R1+0x3fc] ;  /* 0x0003fc00010e7983 */ /* 0x000f620000300800 */
[----:B------:R-:W-:-:S05]  /*2b8c0*/  IADD3 R7, P4, PT, R7, R134, RZ ;  /* 0x0000008607077210 */ /* 0x000fca0007f9e0ff */
[----:B------:R-:W-:Y:S01]  /*2b8d0*/  STL [R1+0x2c0], R7 ;  /* 0x0002c00701007387 */ /* 0x000fe20000100800 */
[----:B----4-:R-:W-:Y:S01]  /*2b8e0*/  IMAD.MOV.U32 R4, RZ, RZ, R7 ;  /* 0x000000ffff047224 */ /* 0x010fe200078e0007 */
[----:B------:R-:W-:Y:S01]  /*2b8f0*/  IADD3 R11, P5, PT, R11, R134, RZ ;  /* 0x000000860b0b7210 */ /* 0x000fe20007fbe0ff */
[----:B------:R-:W-:-:S03]  /*2b900*/  IMAD.X R17, R17, 0x1, R135, P4 ;  /* 0x0000000111117824 */ /* 0x000fc600020e0687 */
[----:B------:R-:W-:Y:S02]  /*2b910*/  IADD3.X R18, PT, PT, R18, R135, RZ, P5, !PT ;  /* 0x0000008712127210 */ /* 0x000fe40002ffe4ff */
[----:B------:R1:W-:Y:S01]  /*2b920*/  STL [R1+0x2bc], R17 ;  /* 0x0002bc1101007387 */ /* 0x0003e20000100800 */
[----:B------:R-:W-:-:S03]  /*2b930*/  IMAD.MOV.U32 R5, RZ, RZ, R17 ;  /* 0x000000ffff057224 */ /* 0x000fc600078e0011 */
        /* <DEDUP_REMOVED lines=8> */
[----:B------:R-:W4:Y:S04]  /*2b9c0*/  LDL.LU R11, [R1+0x47c] ;  /* 0x00047c00010b7983 */ /* 0x000f280000300800 */
[----:B------:R1:W-:Y:S01]  /*2b9d0*/  LDGSTS.E [R6+0xe00], desc[UR22][R4.64], P2 ;  /* 0x00e0000004067fae */ /* 0x0003e200091a1016 */
[-C--:B------:R-:W-:Y:S02]  /*2b9e0*/  IADD3 R10, P4, PT, R10, R134.reuse, RZ ;  /* 0x000000860a0a7210 */ /* 0x080fe40007f9e0ff */
[----:B------:R-:W-:-:S03]  /*2b9f0*/  IADD3 R9, P5, PT, R9, R134, RZ ;  /* 0x0000008609097210 */ /* 0x000fc60007fbe0ff */
[----:B------:R1:W-:Y:S01]  /*2ba00*/  STL [R1+0x340], R10 ;  /* 0x0003400a01007387 */ /* 0x0003e20000100800 */
[--C-:B---3--:R-:W-:Y:S02]  /*2ba10*/  IMAD.X R15, R15, 0x1, R135.reuse, P4 ;  /* 0x000000010f0f7824 */ /* 0x108fe400020e0687 */
[----:B--2---:R-:W-:-:S03]  /*2ba20*/  IMAD.X R12, R12, 0x1, R135, P5 ;  /* 0x000000010c0c7824 */ /* 0x004fc600028e0687 */
[----:B------:R2:W-:Y:S04]  /*2ba30*/  STL [R1+0x33c], R15 ;  /* 0x00033c0f01007387 */ /* 0x0005e80000100800 */
[----:B------:R3:W-:Y:S01]  /*2ba40*/  STL [R1+0x380], R9 ;  /* 0x0003800901007387 */ /* 0x0007e20000100800 */
[----:B-1----:R-:W-:-:S03]  /*2ba50*/  IMAD.MOV.U32 R4, RZ, RZ, R10 ;  /* 0x000000ffff047224 */ /* 0x002fc600078e000a */
[----:B------:R-:W4:Y:S01]  /*2ba60*/  LDL.LU R19, [R1+0x4c0] ;  /* 0x0004c00001137983 */ /* 0x000f220000300800 */
[----:B------:R-:W-:-:S03]  /*2ba70*/  MOV R5, R15 ;  /* 0x0000000f00057202 */ /* 0x000fc60000000f00 */
[----:B------:R1:W-:Y:S04]  /*2ba80*/  STL [R1+0x37c], R12 ;  /* 0x00037c0c01007387 */ /* 0x0003e80000100800 */
[----:B------:R-:W4:Y:S04]  /*2ba90*/  LDL.LU R10, [R1+0x500] ;  /* 0x00050000010a7983 */ /* 0x000f280000300800 */
[----:B------:R-:W4:Y:S04]  /*2baa0*/  LDL.LU R20, [R1+0x4bc] ;  /* 0x0004bc0001147983 */ /* 0x000f280000300800 */
[----:B--2---:R-:W2:Y:S04]  /*2bab0*/  LDL.LU R15, [R1+0x4fc] ;  /* 0x0004fc00010f7983 */ /* 0x004ea80000300800 */
[----:B------:R1:W-:Y:S02]  /*2bac0*/  LDGSTS.E [R6+0x1200], desc[UR22][R4.64], P2 ;  /* 0x0120000004067fae */ /* 0x0003e400091a1016 */
[----:B-1----:R-:W-:-:S02]  /*2bad0*/  IMAD.MOV.U32 R4, RZ, RZ, R9 ;  /* 0x000000ffff047224 */ /* 0x002fc400078e0009 */
[----:B------:R-:W-:Y:S01]  /*2bae0*/  IMAD.MOV.U32 R5, RZ, RZ, R12 ;  /* 0x000000ffff057224 */ /* 0x000fe200078e000c */
[----:B---3--:R-:W3:Y:S04]  /*2baf0*/  LDL.LU R9, [R1+0x540] ;  /* 0x0005400001097983 */ /* 0x008ee80000300800 */
[----:B------:R-:W3:Y:S01]  /*2bb00*/  LDL.LU R12, [R1+0x580] ;  /* 0x00058000010c7983 */ /* 0x000ee20000300800 */
[----:B-----5:R-:W-:-:S03]  /*2bb10*/  IADD3 R13, P4, PT, R13, R134, RZ ;  /* 0x000000860d0d7210 */ /* 0x020fc60007f9e0ff */
[----:B------:R1:W-:Y:S01]  /*2bb20*/  LDGSTS.E [R6+0x1600], desc[UR22][R4.64], P2 ;  /* 0x0160000004067fae */ /* 0x0003e200091a1016 */
[----:B------:R-:W-:-:S03]  /*2bb30*/  IADD3 R8, P5, PT, R8, R134, RZ ;  /* 0x0000008608087210 */ /* 0x000fc60007fbe0ff */
[----:B------:R5:W-:Y:S01]  /*2bb40*/  STL [R1+0x3c0], R13 ;  /* 0x0003c00d01007387 */ /* 0x000be20000100800 */
[----:B------:R-:W-:Y:S02]  /*2bb50*/  IMAD.X R16, R16, 0x1, R135, P4 ;  /* 0x0000000110107824 */ /* 0x000fe400020e0687 */
[----:B-1----:R-:W-:Y:S02]  /*2bb60*/  IMAD.MOV.U32 R4, RZ, RZ, R13 ;  /* 0x000000ffff047224 */ /* 0x002fe400078e000d */
[----:B------:R-:W-:Y:S01]  /*2bb70*/  IMAD.X R14, R14, 0x1, R135, P5 ;  /* 0x000000010e0e7824 */ /* 0x000fe200028e0687 */
[----:B------:R1:W-:Y:S04]  /*2bb80*/  STL [R1+0x3bc], R16 ;  /* 0x0003bc1001007387 */ /* 0x0003e80000100800 */
[----:B------:R1:W-:Y:S04]  /*2bb90*/  STL [R1+0x400], R8 ;  /* 0x0004000801007387 */ /* 0x0003e80000100800 */
[----:B-----5:R-:W5:Y:S01]  /*2bba0*/  LDL.LU R13, [R1+0x53c] ;  /* 0x00053c00010d7983 */ /* 0x020f620000300800 */
[----:B------:R-:W-:-:S03]  /*2bbb0*/  IMAD.MOV.U32 R5, RZ, RZ, R16 ;  /* 0x000000ffff057224 */ /* 0x000fc600078e0010 */
[----:B------:R1:W-:Y:S04]  /*2bbc0*/  STL [R1+0x3fc], R14 ;  /* 0x0003fc0e01007387 */ /* 0x0003e80000100800 */
[----:B-1----:R-:W5:Y:S04]  /*2bbd0*/  LDL.LU R16, [R1+0x57c] ;  /* 0x00057c0001107983 */ /* 0x002f680000300800 */
[----:B------:R1:W-:Y:S02]  /*2bbe0*/  LDGSTS.E [R6+0x1a00], desc[UR22][R4.64], P2 ;  /* 0x01a0000004067fae */ /* 0x0003e400091a1016 */
[----:B-1----:R-:W-:Y:S01]  /*2bbf0*/  IMAD.MOV.U32 R4, RZ, RZ, R8 ;  /* 0x000000ffff047224 */ /* 0x002fe200078e0008 */
[----:B------:R-:W-:Y:S01]  /*2bc00*/  MOV R5, R14 ;  /* 0x0000000e00057202 */ /* 0x000fe20000000f00 */
[----:B------:R-:W5:Y:S04]  /*2bc10*/  LDL.LU R8, [R1+0x5c0] ;  /* 0x0005c00001087983 */ /* 0x000f680000300800 */
[----:B------:R-:W5:Y:S04]  /*2bc20*/  LDL.LU R14, [R1+0x600] ;  /* 0x00060000010e7983 */ /* 0x000f680000300800 */
[----:B------:R1:W-:Y:S01]  /*2bc30*/  LDGSTS.E [R6+0x1e00], desc[UR22][R4.64], P2 ;  /* 0x01e0000004067fae */ /* 0x0003e200091a1016 */
[----:B------:R-:W-:-:S05]  /*2bc40*/  IADD3 R17, P4, PT, R17, R134, RZ ;  /* 0x0000008611117210 */ /* 0x000fca0007f9e0ff */
[----:B------:R4:W-:Y:S01]  /*2bc50*/  STL [R1+0x440], R17 ;  /* 0x0004401101007387 */ /* 0x0009e20000100800 */
[----:B------:R-:W-:Y:S01]  /*2bc60*/  IADD3 R7, P5, PT, R7, R134, RZ ;  /* 0x0000008607077210 */ /* 0x000fe20007fbe0ff */
[----:B----4-:R-:W-:Y:S02]  /*2bc70*/  IMAD.X R18, R18, 0x1, R135, P4 ;  /* 0x0000000112127824 */ /* 0x010fe400020e0687 */
[----:B-1----:R-:W-:Y:S02]  /*2bc80*/  IMAD.MOV.U32 R4, RZ, RZ, R17 ;  /* 0x000000ffff047224 */ /* 0x002fe400078e0011 */
[----:B------:R-:W-:Y:S01]  /*2bc90*/  IMAD.X R11, R11, 0x1, R135, P5 ;  /* 0x000000010b0b7824 */ /* 0x000fe200028e0687 */
        /* <DEDUP_REMOVED lines=9> */
[----:B----4-:R-:W4:Y:S04]  /*2bd30*/  LDL.LU R7, [R1+0x248] ;  /* 0x0002480001077983 */ /* 0x010f280000300800 */
[----:B------:R1:W-:Y:S04]  /*2bd40*/  LDGSTS.E [R6+0x2600], desc[UR22][R4.64], P2 ;  /* 0x0260000004067fae */ /* 0x0003e800091a1016 */
[----:B------:R-:W4:Y:S01]  /*2bd50*/  LDL.LU R11, [R1+0x288] ;  /* 0x00028800010b7983 */ /* 0x000f220000300800 */
[----:B------:R-:W-:-:S05]  /*2bd60*/  IADD3 R19, P4, PT, R19, R134, RZ ;  /* 0x0000008613137210 */ /* 0x000fca0007f9e0ff */
[----:B-1----:R-:W-:Y:S01]  /*2bd70*/  IMAD.MOV.U32 R4, RZ, RZ, R19 ;  /* 0x000000ffff047224 */ /* 0x002fe200078e0013 */
[-C--:B------:R-:W-:Y:S01]  /*2bd80*/  IADD3 R10, P5, PT, R10, R134.reuse, RZ ;  /* 0x000000860a0a7210 */ /* 0x080fe20007fbe0ff */
[----:B------:R-:W-:Y:S01]  /*2bd90*/  IMAD.X R20, R20, 0x1, R135, P4 ;  /* 0x0000000114147824 */ /* 0x000fe200020e0687 */
[----:B------:R-:W-:Y:S03]  /*2bda0*/  STL [R1+0x4c0], R19 ;  /* 0x0004c01301007387 */ /* 0x000fe60000100800 */
[----:B------:R-:W-:Y:S01]  /*2bdb0*/  IMAD.MOV.U32 R5, RZ, RZ, R20 ;  /* 0x000000ffff057224 */ /* 0x000fe200078e0014 */
[----:B--2---:R-:W-:Y:S01]  /*2bdc0*/  IADD3.X R15, PT, PT, R15, R135, RZ, P5, !PT ;  /* 0x000000870f0f7210 */ /* 0x004fe20002ffe4ff */
[----:B------:R-:W-:Y:S04]  /*2bdd0*/  STL [R1+0x4bc], R20 ;  /* 0x0004bc1401007387 */ /* 0x000fe80000100800 */
[----:B------:R1:W-:Y:S04]  /*2bde0*/  STL [R1+0x500], R10 ;  /* 0x0005000a01007387 */ /* 0x0003e80000100800 */
[----:B------:R2:W-:Y:S04]  /*2bdf0*/  LDGSTS.E [R6+0x2a00], desc[UR22][R4.64], P2 ;  /* 0x02a0000004067fae */ /* 0x0005e800091a1016 */
[----:B------:R1:W-:Y:S01]  /*2be00*/  STL [R1+0x4fc], R15 ;  /* 0x0004fc0f01007387 */ /* 0x0003e20000100800 */
[----:B---3--:R-:W-:Y:S01]  /*2be10*/  IADD3 R9, P4, PT, R9, R134, RZ ;  /* 0x0000008609097210 */ /* 0x008fe20007f9e0ff */
[----:B--2---:R-:W-:-:S02]  /*2be20*/  IMAD.MOV.U32 R4, RZ, RZ, R10 ;  /* 0x000000ffff047224 */ /* 0x004fc400078e000a */
[----:B-1----:R-:W2:Y:S01]  /*2be30*/  LDL.LU R10, [R1+0x244] ;  /* 0x00024400010a7983 */ /* 0x002ea20000300800 */
[----:B------:R-:W-:Y:S01]  /*2be40*/  IMAD.MOV.U32 R5, RZ, RZ, R15 ;  /* 0x000000ffff057224 */ /* 0x000fe200078e000f */
[----:B------:R-:W-:Y:S02]  /*2be50*/  IADD3 R12, P5, PT, R12, R134, RZ ;  /* 0x000000860c0c7210 */ /* 0x000fe40007fbe0ff */
[----:B------:R-:W3:Y:S04]  /*2be60*/  LDL.LU R15, [R1+0x284] ;  /* 0x00028400010f7983 */ /* 0x000ee80000300800 */
[----:B------:R1:W-:Y:S04]  /*2be70*/  LDGSTS.E [R6+0x2e00], desc[UR22][R4.64], P2 ;  /* 0x02e0000004067fae */ /* 0x0003e800091a1016 */
[----:B------:R5:W-:Y:S01]  /*2be80*/  STL [R1+0x540], R9 ;  /* 0x0005400901007387 */ /* 0x000be20000100800 */
[----:B-1----:R-:W-:-:S02]  /*2be90*/  IMAD.MOV.U32 R4, RZ, RZ, R9 ;  /* 0x000000ffff047224 */ /* 0x002fc400078e0009 */
[----:B-----5:R-:W-:-:S05]  /*2bea0*/  IMAD.X R13, R13, 0x1, R135, P4 ;  /* 0x000000010d0d7824 */ /* 0x020fca00020e0687 */
[----:B------:R-:W-:Y:S01]  /*2beb0*/  MOV R5, R13 ;  /* 0x0000000d00057202 */ /* 0x000fe20000000f00 */
[----:B------:R1:W-:Y:S01]  /*2bec0*/  STL [R1+0x53c], R13 ;  /* 0x00053c0d01007387 */ /* 0x0003e20000100800 */
[----:B------:R-:W-:-:S03]  /*2bed0*/  IMAD.X R16, R16, 0x1, R135, P5 ;  /* 0x0000000110107824 */ /* 0x000fc600028e0687 */
[----:B------:R5:W-:Y:S04]  /*2bee0*/  STL [R1+0x580], R12 ;  /* 0x0005800c01007387 */ /* 0x000be80000100800 */
[----:B------:R-:W3:Y:S04]  /*2bef0*/  LDL.LU R9, [R1+0x2c8] ;  /* 0x0002c80001097983 */ /* 0x000ee80000300800 */
[----:B------:R5:W-:Y:S04]  /*2bf00*/  STL [R1+0x57c], R16 ;  /* 0x00057c1001007387 */ /* 0x000be80000100800 */
[----:B------:R5:W-:Y:S04]  /*2bf10*/  LDGSTS.E [R6+0x3200], desc[UR22][R4.64], P2 ;  /* 0x0320000004067fae */ /* 0x000be800091a1016 */
[----:B-1----:R-:W3:Y:S01]  /*2bf20*/  LDL.LU R13, [R1+0x308] ;  /* 0x00030800010d7983 */ /* 0x002ee20000300800 */
[----:B------:R-:W-:Y:S01]  /*2bf30*/  IADD3 R8, P4, PT, R8, R134, RZ ;  /* 0x0000008608087210 */ /* 0x000fe20007f9e0ff */
[----:B-----5:R-:W-:-:S02]  /*2bf40*/  IMAD.MOV.U32 R4, RZ, RZ, R12 ;  /* 0x000000ffff047224 */ /* 0x020fc400078e000c */
[----:B------:R-:W5:Y:S01]  /*2bf50*/  LDL.LU R12, [R1+0x2c4] ;  /* 0x0002c400010c7983 */ /* 0x000f620000300800 */
[----:B------:R-:W-:-:S03]  /*2bf60*/  IMAD.MOV.U32 R5, RZ, RZ, R16 ;  /* 0x000000ffff057224 */ /* 0x000fc600078e0010 */
[----:B------:R-:W5:Y:S01]  /*2bf70*/  LDL.LU R16, [R1+0x304] ;  /* 0x0003040001107983 */ /* 0x000f620000300800 */
[----:B------:R-:W-:-:S03]  /*2bf80*/  IADD3 R14, P5, PT, R14, R134, RZ ;  /* 0x000000860e0e7210 */ /* 0x000fc60007fbe0ff */
        /* <DEDUP_REMOVED lines=12> */
[----:B----4-:R-:W-:Y:S01]  /*2c050*/  MOV R5, R18 ;  /* 0x0000001200057202 */ /* 0x010fe20000000f00 */
[----:B------:R-:W-:-:S02]  /*2c060*/  IMAD.MOV.U32 R4, RZ, RZ, R14 ;  /* 0x000000ffff047224 */ /* 0x000fc400078e000e */
[----:B-1----:R-:W4:Y:S04]  /*2c070*/  LDL.LU R18, [R1+0x344] ;  /* 0x0003440001127983 */ /* 0x002f280000300800 */
[----:B------:R-:W4:Y:S01]  /*2c080*/  LDL.LU R14, [R1+0x384] ;  /* 0x00038400010e7983 */ /* 0x000f220000300800 */
[-C--:B------:R-:W-:Y:S02]  /*2c090*/  IADD3 R7, P4, PT, R7, R134.reuse, RZ ;  /* 0x0000008607077210 */ /* 0x080fe40007f9e0ff */
[----:B------:R-:W-:Y:S01]  /*2c0a0*/  IADD3 R11, P5, PT, R11, R134, RZ ;  /* 0x000000860b0b7210 */ /* 0x000fe20007fbe0ff */
[----:B------:R1:W-:Y:S04]  /*2c0b0*/  LDGSTS.E [R6+0x3e00], desc[UR22][R4.64], P2 ;  /* 0x03e0000004067fae */ /* 0x0003e800091a1016 */
[----:B------:R-:W-:Y:S01]  /*2c0c0*/  STL [R1+0x248], R7 ;  /* 0x0002480701007387 */ /* 0x000fe20000100800 */
[----:B-1----:R-:W-:-:S03]  /*2c0d0*/  LOP3.LUT R6, R3, 0x50, RZ, 0x3c, !PT ;  /* 0x0000005003067812 */ /* 0x002fc600078e3cff */
[----:B------:R-:W-:Y:S01]  /*2c0e0*/  STL [R1+0x288], R11 ;  /* 0x0002880b01007387 */ /* 0x000fe20000100800 */
[----:B------:R-:W-:Y:S02]  /*2c0f0*/  IMAD.MOV.U32 R4, RZ, RZ, R7 ;  /* 0x000000ffff047224 */ /* 0x000fe400078e0007 */
[----:B------:R-:W-:Y:S02]  /*2c100*/  VIADD R6, R6, UR5 ;  /* 0x0000000506067c36 */ /* 0x000fe40008000000 */
[----:B--2---:R-:W-:-:S04]  /*2c110*/  IMAD.X R10, R10, 0x1, R135, P4 ;  /* 0x000000010a0a7824 */ /* 0x004fc800020e0687 */
[----:B------:R-:W-:Y:S01]  /*2c120*/  IMAD.MOV.U32 R5, RZ, RZ, R10 ;  /* 0x000000ffff057224 */ /* 0x000fe200078e000a */
[----:B------:R1:W-:Y:S01]  /*2c130*/  STL [R1+0x244], R10 ;  /* 0x0002440a01007387 */ /* 0x0003e20000100800 */
[----:B---3--:R-:W-:-:S03]  /*2c140*/  IMAD.X R15, R15, 0x1, R135, P5 ;  /* 0x000000010f0f7824 */ /* 0x008fc600028e0687 */
[----:B------:R2:W-:Y:S04]  /*2c150*/  LDGSTS.E [R6+0x280], desc[UR22][R4.64], P2 ;  /* 0x0028000004067fae */ /* 0x0005e800091a1016 */
[----:B-1----:R-:W3:Y:S04]  /*2c160*/  LDL.LU R10, [R1+0x3c8] ;  /* 0x0003c800010a7983 */ /* 0x002ee80000300800 */
[----:B------:R-:W3:Y:S01]  /*2c170*/  LDL.LU R7, [R1+0x408] ;  /* 0x0004080001077983 */ /* 0x000ee20000300800 */
[----:B--2---:R-:W-:-:S03]  /*2c180*/  IMAD.MOV.U32 R5, RZ, RZ, R15 ;  /* 0x000000ffff057224 */ /* 0x004fc600078e000f */
[----:B------:R1:W-:Y:S01]  /*2c190*/  STL [R1+0x284], R15 ;  /* 0x0002840f01007387 */ /* 0x0003e20000100800 */
[----:B------:R-:W-:-:S05]  /*2c1a0*/  IMAD.MOV.U32 R4, RZ, RZ, R11 ;  /* 0x000000ffff047224 */ /* 0x000fca00078e000b */
[----:B------:R2:W-:Y:S04]  /*2c1b0*/  LDGSTS.E [R6+0x680], desc[UR22][R4.64], P2 ;  /* 0x0068000004067fae */ /* 0x0005e800091a1016 */
[----:B-1----:R-:W3:Y:S04]  /*2c1c0*/  LDL.LU R15, [R1+0x3c4] ;  /* 0x0003c400010f7983 */ /* 0x002ee80000300800 */
[----:B------:R-:W3:Y:S01]  /*2c1d0*/  LDL.LU R11, [R1+0x404] ;  /* 0x00040400010b7983 */ /* 0x000ee20000300800 */
[----:B------:R-:W-:-:S05]  /*2c1e0*/  IADD3 R9, P4, PT, R9, R134, RZ ;  /* 0x0000008609097210 */ /* 0x000fca0007f9e0ff */
[----:B------:R1:W-:Y:S01]  /*2c1f0*/  STL [R1+0x2c8], R9 ;  /* 0x0002c80901007387 */ /* 0x0003e20000100800 */
[----:B--2---:R-:W-:Y:S01]  /*2c200*/  IMAD.MOV.U32 R4, RZ, RZ, R9 ;  /* 0x000000ffff047224 */ /* 0x004fe200078e0009 */
[----:B------:R-:W-:Y:S02]  /*2c210*/  IADD3 R13, P5, PT, R13, R134, RZ ;  /* 0x000000860d0d7210 */ /* 0x000fe40007fbe0ff */
[----:B-----5:R-:W-:-:S03]  /*2c220*/  IADD3.X R12, PT, PT, R12, R135, RZ, P4, !PT ;  /* 0x000000870c0c7210 */ /* 0x020fc600027fe4ff */
[----:B------:R-:W-:Y:S02]  /*2c230*/  IMAD.X R16, R16, 0x1, R135, P5 ;  /* 0x0000000110107824 */ /* 0x000fe400028e0687 */
[----:B------:R2:W-:Y:S01]  /*2c240*/  STL [R1+0x2c4], R12 ;  /* 0x0002c40c01007387 */ /* 0x0005e20000100800 */
[----:B------:R-:W-:-:S03]  /*2c250*/  IMAD.MOV.U32 R5, RZ, RZ, R12 ;  /* 0x000000ffff057224 */ /* 0x000fc600078e000c */
[----:B------:R-:W-:Y:S04]  /*2c260*/  STL [R1+0x308], R13 ;  /* 0x0003080d01007387 */ /* 0x000fe80000100800 */
[----:B-1----:R-:W5:Y:S04]  /*2c270*/  LDL.LU R9, [R1+0x448] ;  /* 0x0004480001097983 */ /* 0x002f680000300800 */
[----:B------:R1:W-:Y:S04]  /*2c280*/  STL [R1+0x304], R16 ;  /* 0x0003041001007387 */ /* 0x0003e80000100800 */
[----:B------:R1:W-:Y:S04]  /*2c290*/  LDGSTS.E [R6+0xa80], desc[UR22][R4.64], P2 ;  /* 0x00a8000004067fae */ /* 0x0003e800091a1016 */
[----:B--2---:R-:W2:Y:S01]  /*2c2a0*/  LDL.LU R12, [R1+0x488] ;  /* 0x00048800010c7983 */ /* 0x004ea20000300800 */
[----:B-1----:R-:W-:-:S03]  /*2c2b0*/  IMAD.MOV.U32 R5, RZ, RZ, R16 ;  /* 0x000000ffff057224 */ /* 0x002fc600078e0010 */
[----:B------:R-:W2:Y:S01]  /*2c2c0*/  LDL.LU R16, [R1+0x444] ;  /* 0x0004440001107983 */ /* 0x000ea20000300800 */
        /* <DEDUP_REMOVED lines=8> */
[----:B------:R4:W-:Y:S01]  /*2c350*/  STL [R1+0x344], R18 ;  /* 0x0003441201007387 */ /* 0x0009e20000100800 */
[----:B-1----:R-:W-:-:S03]  /*2c360*/  MOV R4, R17 ;  /* 0x0000001100047202 */ /* 0x002fc60000000f00 */
[----:B------:R1:W-:Y:S04]  /*2c370*/  STL [R1+0x388], R8 ;  /* 0x0003880801007387 */ /* 0x0003e80000100800 */
[----:B------:R-:W2:Y:S04]  /*2c380*/  LDL.LU R19, [R1+0x4c8] ;  /* 0x0004c80001137983 */ /* 0x000ea80000300800 */
[----:B------:R1:W-:Y:S04]  /*2c390*/  STL [R1+0x384], R14 ;  /* 0x0003840e01007387 */ /* 0x0003e80000100800 */
[----:B------:R-:W2:Y:S04]  /*2c3a0*/  LDL.LU R17, [R1+0x508] ;  /* 0x0005080001117983 */ /* 0x000ea80000300800 */
[----:B------:R-:W2:Y:S01]  /*2c3b0*/  LDL.LU R20, [R1+0x4c4] ;  /* 0x0004c40001147983 */ /* 0x000ea20000300800 */
[----:B------:R-:W-:-:S03]  /*2c3c0*/  IMAD.MOV.U32 R5, RZ, RZ, R18 ;  /* 0x000000ffff057224 */ /* 0x000fc600078e0012 */
[----:B----4-:R-:W4:Y:S04]  /*2c3d0*/  LDL.LU R18, [R1+0x504] ;  /* 0x0005040001127983 */ /* 0x010f280000300800 */
[----:B------:R1:W-:Y:S02]  /*2c3e0*/  LDGSTS.E [R6+0x1280], desc[UR22][R4.64], P2 ;  /* 0x0128000004067fae */ /* 0x0003e400091a1016 */
[----:B-1----:R-:W-:Y:S02]  /*2c3f0*/  IMAD.MOV.U32 R4, RZ, RZ, R8 ;  /* 0x000000ffff047224 */ /* 0x002fe400078e0008 */
[----:B------:R-:W-:Y:S01]  /*2c400*/  IMAD.MOV.U32 R5, RZ, RZ, R14 ;  /* 0x000000ffff057224 */ /* 0x000fe200078e000e */
[----:B------:R-:W4:Y:S04]  /*2c410*/  LDL.LU R8, [R1+0x548] ;  /* 0x0005480001087983 */ /* 0x000f280000300800 */
[----:B------:R-:W4:Y:S04]  /*2c420*/  LDL.LU R14, [R1+0x588] ;  /* 0x00058800010e7983 */ /* 0x000f280000300800 */
[----:B------:R1:W-:Y:S01]  /*2c430*/  LDGSTS.E [R6+0x1680], desc[UR22][R4.64], P2 ;  /* 0x0168000004067fae */ /* 0x0003e200091a1016 */
[----:B---3--:R-:W-:-:S02]  /*2c440*/  IADD3 R10, P4, PT, R10, R134, RZ ;  /* 0x000000860a0a7210 */ /* 0x008fc40007f9e0ff */
[----:B------:R-:W-:-:S03]  /*2c450*/  IADD3 R7, P5, PT, R7, R134, RZ ;  /* 0x0000008607077210 */ /* 0x000fc60007fbe0ff */
[----:B------:R3:W-:Y:S01]  /*2c460*/  STL [R1+0x3c8], R10 ;  /* 0x0003c80a01007387 */ /* 0x0007e20000100800 */
[----:B-1----:R-:W-:Y:S02]  /*2c470*/  IMAD.MOV.U32 R4, RZ, RZ, R10 ;  /* 0x000000ffff047224 */ /* 0x002fe400078e000a */
[--C-:B------:R-:W-:Y:S02]  /*2c480*/  IMAD.X R15, R15, 0x1, R135.reuse, P4 ;  /* 0x000000010f0f7824 */ /* 0x100fe400020e0687 */
[----:B------:R-:W-:-:S03]  /*2c490*/  IMAD.X R11, R11, 0x1, R135, P5 ;  /* 0x000000010b0b7824 */ /* 0x000fc600028e0687 */
[----:B------:R1:W-:Y:S04]  /*2c4a0*/  STL [R1+0x3c4], R15 ;  /* 0x0003c40f01007387 */ /* 0x0003e80000100800 */
[----:B------:R1:W-:Y:S01]  /*2c4b0*/  STL [R1+0x408], R7 ;  /* 0x0004080701007387 */ /* 0x0003e20000100800 */
[----:B------:R-:W-:-:S03]  /*2c4c0*/  IMAD.MOV.U32 R5, RZ, RZ, R15 ;  /* 0x000000ffff057224 */ /* 0x000fc600078e000f */
[----:B---3--:R-:W3:Y:S04]  /*2c4d0*/  LDL.LU R10, [R1+0x544] ;  /* 0x00054400010a7983 */ /* 0x008ee80000300800 */
[----:B------:R1:W-:Y:S04]  /*2c4e0*/  STL [R1+0x404], R11 ;  /* 0x0004040b01007387 */ /* 0x0003e80000100800 */
[----:B-1----:R-:W3:Y:S04]  /*2c4f0*/  LDL.LU R15, [R1+0x584] ;  /* 0x00058400010f7983 */ /* 0x002ee80000300800 */
[----:B------:R1:W-:Y:S02]  /*2c500*/  LDGSTS.E [R6+0x1a80], desc[UR22][R4.64], P2 ;  /* 0x01a8000004067fae */ /* 0x0003e400091a1016 */
[----:B-1----:R-:W-:Y:S01]  /*2c510*/  MOV R4, R7 ;  /* 0x0000000700047202 */ /* 0x002fe20000000f00 */
[----:B------:R-:W-:Y:S01]  /*2c520*/  IMAD.MOV.U32 R5, RZ, RZ, R11 ;  /* 0x000000ffff057224 */ /* 0x000fe200078e000b */
[----:B------:R-:W3:Y:S04]  /*2c530*/  LDL.LU R7, [R1+0x5c8] ;  /* 0x0005c80001077983 */ /* 0x000ee80000300800 */
[----:B------:R-:W3:Y:S04]  /*2c540*/  LDL.LU R11, [R1+0x608] ;  /* 0x00060800010b7983 */ /* 0x000ee80000300800 */
[----:B------:R1:W-:Y:S01]  /*2c550*/  LDGSTS.E [R6+0x1e80], desc[UR22][R4.64], P2 ;  /* 0x01e8000004067fae */ /* 0x0003e200091a1016 */
[----:B-----5:R-:W-:-:S05]  /*2c560*/  IADD3 R9, P4, PT, R9, R134, RZ ;  /* 0x0000008609097210 */ /* 0x020fca0007f9e0ff */
[----:B------:R5:W-:Y:S01]  /*2c570*/  STL [R1+0x448], R9 ;  /* 0x0004480901007387 */ /* 0x000be20000100800 */
[----:B--2---:R-:W-:Y:S01]  /*2c580*/  IADD3 R12, P5, PT, R12, R134, RZ ;  /* 0x000000860c0c7210 */ /* 0x004fe20007fbe0ff */
[----:B-1----:R-:W-:Y:S02]  /*2c590*/  IMAD.MOV.U32 R4, RZ, RZ, R9 ;  /* 0x000000ffff047224 */ /* 0x002fe400078e0009 */
[--C-:B------:R-:W-:Y:S02]  /*2c5a0*/  IMAD.X R16, R16, 0x1, R135.reuse, P4 ;  /* 0x0000000110107824 */ /* 0x100fe400020e0687 */
[----:B------:R-:W-:-:S03]  /*2c5b0*/  IMAD.X R13, R13, 0x1, R135, P5 ;  /* 0x000000010d0d7824 */ /* 0x000fc600028e0687 */
[----:B------:R1:W-:Y:S04]  /*2c5c0*/  STL [R1+0x444], R16 ;  /* 0x0004441001007387 */ /* 0x0003e80000100800 */
[----:B------:R2:W-:Y:S04]  /*2c5d0*/  STL [R1+0x488], R12 ;  /* 0x0004880c01007387 */ /* 0x0005e80000100800 */
[----:B-----5:R-:W5:Y:S01]  /*2c5e0*/  LDL.LU R9, [R1+0x5c4] ;  /* 0x0005c40001097983 */ /* 0x020f620000300800 */
[----:B------:R-:W-:-:S03]  /*2c5f0*/  IMAD.MOV.U32 R5, RZ, RZ, R16 ;  /* 0x000000ffff057224 */ /* 0x000fc600078e0010 */
[----:B------:R2:W-:Y:S04]  /*2c600*/  STL [R1+0x484], R13 ;  /* 0x0004840d01007387 */ /* 0x0005e80000100800 */
[----:B-1----:R-:W5:Y:S04]  /*2c610*/  LDL.LU R16, [R1+0x604] ;  /* 0x0006040001107983 */ /* 0x002f680000300800 */
[----:B------:R1:W-:Y:S02]  /*2c620*/  LDGSTS.E [R6+0x2280], desc[UR22][R4.64], P2 ;  /* 0x0228000004067fae */ /* 0x0003e400091a1016 */
[----:B-1----:R-:W-:-:S02]  /*2c630*/  IMAD.MOV.U32 R4, RZ, RZ, R12 ;  /* 0x000000ffff047224 */ /* 0x002fc400078e000c */
[----:B------:R-:W-:Y:S01]  /*2c640*/  IMAD.MOV.U32 R5, RZ, RZ, R13 ;  /* 0x000000ffff057224 */ /* 0x000fe200078e000d */
[----:B--2---:R-:W2:Y:S04]  /*2c650*/  LDL.LU R12, [R1+0x250] ;  /* 0x00025000010c7983 */ /* 0x004ea80000300800 */
[----:B------:R1:W-:Y:S04]  /*2c660*/  LDGSTS.E [R6+0x2680], desc[UR22][R4.64], P2 ;  /* 0x0268000004067fae */ /* 0x0003e800091a1016 */
[----:B------:R-:W2:Y:S01]  /*2c670*/  LDL.LU R13, [R1+0x290] ;  /* 0x00029000010d7983 */ /* 0x000ea20000300800 */
[----:B------:R-:W-:-:S02]  /*2c680*/  IADD3 R19, P4, PT, R19, R134, RZ ;  /* 0x0000008613137210 */ /* 0x000fc40007f9e0ff */
[----:B------:R-:W-:Y:S02]  /*2c690*/  IADD3 R17, P5, PT, R17, R134, RZ ;  /* 0x0000008611117210 */ /* 0x000fe40007fbe0ff */
[----:B------:R-:W-:Y:S01]  /*2c6a0*/  IADD3.X R20, PT, PT, R20, R135, RZ, P4, !PT ;  /* 0x0000008714147210 */ /* 0x000fe200027fe4ff */
[----:B-1----:R-:W-:Y:S01]  /*2c6b0*/  IMAD.MOV.U32 R4, RZ, RZ, R19 ;  /* 0x000000ffff047224 */ /* 0x002fe200078e0013 */
[----:B------:R-:W-:Y:S01]  /*2c6c0*/  STL [R1+0x4c8], R19 ;  /* 0x0004c81301007387 */ /* 0x000fe20000100800 */
[----:B----4-:R-:W-:Y:S02]  /*2c6d0*/  IMAD.X R18, R18, 0x1, R135, P5 ;  /* 0x0000000112127824 */ /* 0x010fe400028e0687 */
[----:B------:R-:W-:Y:S01]  /*2c6e0*/  IMAD.MOV.U32 R5, RZ, RZ, R20 ;  /* 0x000000ffff057224 */ /* 0x000fe200078e0014 */
        /* <DEDUP_REMOVED lines=12> */
[----:B-1----:R-:W-:Y:S01]  /*2c7b0*/  MOV R4, R8 ;  /* 0x0000000800047202 */ /* 0x002fe20000000f00 */
        /* <DEDUP_REMOVED lines=9> */
[----:B------:R-:W-:Y:S01]  /*2c850*/  IADD3 R7, P4, PT, R7, R134, RZ ;  /* 0x0000008607077210 */ /* 0x000fe20007f9e0ff */
[----:B---3--:R-:W-:-:S02]  /*2c860*/  IMAD.MOV.U32 R4, RZ, RZ, R14 ;  /* 0x000000ffff047224 */ /* 0x008fc400078e000e */
[----:B------:R-:W3:Y:S01]  /*2c870*/  LDL.LU R14, [R1+0x2cc] ;  /* 0x0002cc00010e7983 */ /* 0x000ee20000300800 */
[----:B------:R-:W-:Y:S01]  /*2c880*/  IMAD.MOV.U32 R5, RZ, RZ, R15 ;  /* 0x000000ffff057224 */ /* 0x000fe200078e000f */
[----:B------:R-:W-:Y:S02]  /*2c890*/  IADD3 R11, P5, PT, R11, R134, RZ ;  /* 0x000000860b0b7210 */ /* 0x000fe40007fbe0ff */
[----:B------:R-:W3:Y:S04]  /*2c8a0*/  LDL.LU R15, [R1+0x30c] ;  /* 0x00030c00010f7983 */ /* 0x000ee80000300800 */
[----:B------:R1:W-:Y:S04]  /*2c8b0*/  LDGSTS.E [R6+0x3680], desc[UR22][R4.64], P2 ;  /* 0x0368000004067fae */ /* 0x0003e800091a1016 */
[----:B------:R-:W-:Y:S01]  /*2c8c0*/  STL [R1+0x5c8], R7 ;  /* 0x0005c80701007387 */ /* 0x000fe20000100800 */
[----:B-1----:R-:W-:-:S02]  /*2c8d0*/  IMAD.MOV.U32 R4, RZ, RZ, R7 ;  /* 0x000000ffff047224 */ /* 0x002fc400078e0007 */
[----:B-----5:R-:W-:-:S04]  /*2c8e0*/  IMAD.X R9, R9, 0x1, R135, P4 ;  /* 0x0000000109097824 */ /* 0x020fc800020e0687 */
        /* <DEDUP_REMOVED lines=8> */
[----:B-----5:R-:W-:Y:S01]  /*2c970*/  IMAD.MOV.U32 R5, RZ, RZ, R16 ;  /* 0x000000ffff057224 */ /* 0x020fe200078e0010 */
[----:B------:R-:W-:-:S02]  /*2c980*/  MOV R4, R11 ;  /* 0x0000000b00047202 */ /* 0x000fc40000000f00 */
[----:B-1----:R-:W5:Y:S04]  /*2c990*/  LDL.LU R16, [R1+0x34c] ;  /* 0x00034c0001107983 */ /* 0x002f680000300800 */
[----:B------:R-:W5:Y:S01]  /*2c9a0*/  LDL.LU R11, [R1+0x38c] ;  /* 0x00038c00010b7983 */ /* 0x000f620000300800 */
        /* <DEDUP_REMOVED lines=8> */
[----:B----4-:R-:W-:-:S04]  /*2ca30*/  IMAD.X R17, R17, 0x1, R135, P4 ;  /* 0x0000000111117824 */ /* 0x010fc800020e0687 */
[----:B------:R-:W-:Y:S01]  /*2ca40*/  IMAD.MOV.U32 R5, RZ, RZ, R17 ;  /* 0x000000ffff057224 */ /* 0x000fe200078e0011 */
[----:B------:R1:W-:Y:S01]  /*2ca50*/  STL [R1+0x24c], R17 ;  /* 0x00024c1101007387 */ /* 0x0003e20000100800 */
[----:B------:R-:W-:-:S03]  /*2ca60*/  IMAD.X R18, R18, 0x1, R135, P5 ;  /* 0x0000000112127824 */ /* 0x000fc600028e0687 */
[----:B------:R2:W-:Y:S04]  /*2ca70*/  LDGSTS.E [R6+0x300], desc[UR22][R4.64], P2 ;  /* 0x0030000004067fae */ /* 0x0005e800091a1016 */
[----:B-1----:R-:W4:Y:S04]  /*2ca80*/  LDL.LU R17, [R1+0x3d0] ;  /* 0x0003d00001117983 */ /* 0x002f280000300800 */
[----:B------:R-:W4:Y:S01]  /*2ca90*/  LDL.LU R12, [R1+0x410] ;  /* 0x00041000010c7983 */ /* 0x000f220000300800 */
[----:B--2---:R-:W-:-:S03]  /*2caa0*/  MOV R5, R18 ;  /* 0x0000001200057202 */ /* 0x004fc60000000f00 */
[----:B------:R1:W-:Y:S01]  /*2cab0*/  STL [R1+0x28c], R18 ;  /* 0x00028c1201007387 */ /* 0x0003e20000100800 */
[----:B------:R-:W-:-:S05]  /*2cac0*/  IMAD.MOV.U32 R4, RZ, RZ, R13 ;  /* 0x000000ffff047224 */ /* 0x000fca00078e000d */
[----:B------:R2:W-:Y:S04]  /*2cad0*/  LDGSTS.E [R6+0x700], desc[UR22][R4.64], P2 ;  /* 0x0070000004067fae */ /* 0x0005e800091a1016 */
[----:B-1----:R-:W4:Y:S04]  /*2cae0*/  LDL.LU R18, [R1+0x3cc] ;  /* 0x0003cc0001127983 */ /* 0x002f280000300800 */
[----:B------:R-:W4:Y:S01]  /*2caf0*/  LDL.LU R13, [R1+0x40c] ;  /* 0x00040c00010d7983 */ /* 0x000f220000300800 */
[----:B------:R-:W-:-:S05]  /*2cb00*/  IADD3 R8, P4, PT, R8, R134, RZ ;  /* 0x0000008608087210 */ /* 0x000fca0007f9e0ff */
[----:B------:R-:W-:Y:S01]  /*2cb10*/  STL [R1+0x2d0], R8 ;  /* 0x0002d00801007387 */ /* 0x000fe20000100800 */
[----:B--2---:R-:W-:Y:S01]  /*2cb20*/  IMAD.MOV.U32 R4, RZ, RZ, R8 ;  /* 0x000000ffff047224 */ /* 0x004fe200078e0008 */
[----:B------:R-:W-:Y:S01]  /*2cb30*/  IADD3 R10, P5, PT, R10, R134, RZ ;  /* 0x000000860a0a7210 */ /* 0x000fe20007fbe0ff */
[----:B---3--:R-:W-:-:S04]  /*2cb40*/  IMAD.X R14, R14, 0x1, R135, P4 ;  /* 0x000000010e0e7824 */ /* 0x008fc800020e0687 */
[----:B------:R-:W-:Y:S01]  /*2cb50*/  IMAD.X R15, R15, 0x1, R135, P5 ;  /* 0x000000010f0f7824 */ /* 0x000fe200028e0687 */
[----:B------:R1:W-:Y:S01]  /*2cb60*/  STL [R1+0x2cc], R14 ;  /* 0x0002cc0e01007387 */ /* 0x0003e20000100800 */
[----:B------:R-:W-:-:S03]  /*2cb70*/  IMAD.MOV.U32 R5, RZ, RZ, R14 ;  /* 0x000000ffff057224 */ /* 0x000fc600078e000e */
[----:B------:R-:W-:Y:S04]  /*2cb80*/  STL [R1+0x310], R10 ;  /* 0x0003100a01007387 */ /* 0x000fe80000100800 */
[----:B------:R2:W-:Y:S04]  /*2cb90*/  LDGSTS.E [R6+0xb00], desc[UR22][R4.64], P2 ;  /* 0x00b0000004067fae */ /* 0x0005e800091a1016 */
[----:B-1----:R-:W3:Y:S04]  /*2cba0*/  LDL.LU R14, [R1+0x450] ;  /* 0x00045000010e7983 */ /* 0x002ee80000300800 */
[----:B------:R1:W-:Y:S04]  /*2cbb0*/  STL [R1+0x30c], R15 ;  /* 0x00030c0f01007387 */ /* 0x0003e80000100800 */
[----:B------:R-:W3:Y:S01]  /*2cbc0*/  LDL.LU R8, [R1+0x490] ;  /* 0x0004900001087983 */ /* 0x000ee20000300800 */
[----:B--2---:R-:W-:-:S03]  /*2cbd0*/  IMAD.MOV.U32 R5, RZ, RZ, R15 ;  /* 0x000000ffff057224 */ /* 0x004fc600078e000f */
[----:B-1----:R-:W2:Y:S01]  /*2cbe0*/  LDL.LU R15, [R1+0x44c] ;  /* 0x00044c00010f7983 */ /* 0x002ea20000300800 */
[----:B------:R-:W-:-:S03]  /*2cbf0*/  IMAD.MOV.U32 R4, RZ, RZ, R10 ;  /* 0x000000ffff047224 */ /* 0x000fc600078e000a */
[----:B------:R-:W2:Y:S04]  /*2cc00*/  LDL.LU R10, [R1+0x48c] ;  /* 0x00048c00010a7983 */ /* 0x000ea80000300800 */
[----:B------:R1:W-:Y:S01]  /*2cc10*/  LDGSTS.E [R6+0xf00], desc[UR22][R4.64], P2 ;  /* 0x00f0000004067fae */ /* 0x0003e200091a1016 */
[----:B------:R-:W-:-:S05]  /*2cc20*/  IADD3 R9, P4, PT, R9, R134, RZ ;  /* 0x0000008609097210 */ /* 0x000fca0007f9e0ff */
[----:B------:R1:W-:Y:S01]  /*2cc30*/  STL [R1+0x350], R9 ;  /* 0x0003500901007387 */ /* 0x0003e20000100800 */
[----:B------:R-:W-:Y:S01]  /*2cc40*/  IADD3 R7, P5, PT, R7, R134, RZ ;  /* 0x0000008607077210 */ /* 0x000fe20007fbe0ff */
[----:B-----5:R-:W-:-:S03]  /*2cc50*/  IMAD.X R16, R16, 0x1, R135, P4 ;  /* 0x0000000110107824 */ /* 0x020fc600020e0687 */
[----:B------:R-:W-:Y:S02]  /*2cc60*/  IADD3.X R11, PT, PT, R11, R135, RZ, P5, !PT ;  /* 0x000000870b0b7210 */ /* 0x000fe40002ffe4ff */
        /* <DEDUP_REMOVED lines=11> */
[----:B------:R-:W-:-:S03]  /*2cd20*/  IMAD.MOV.U32 R4, RZ, RZ, R7 ;  /* 0x000000ffff047224 */ /* 0x000fc600078e0007 */
[----:B------:R-:W5:Y:S04]  /*2cd30*/  LDL.LU R7, [R1+0x550] ;  /* 0x0005500001077983 */ /* 0x000f680000300800 */
[----:B------:R-:W5:Y:S04]  /*2cd40*/  LDL.LU R16, [R1+0x590] ;  /* 0x0005900001107983 */ /* 0x000f680000300800 */
[----:B------:R1:W-:Y:S01]  /*2cd50*/  LDGSTS.E [R6+0x1700], desc[UR22][R4.64], P2 ;  /* 0x0170000004067fae */ /* 0x0003e200091a1016 */
[-C--:B----4-:R-:W-:Y:S02]  /*2cd60*/  IADD3 R17, P4, PT, R17, R134.reuse, RZ ;  /* 0x0000008611117210 */ /* 0x090fe40007f9e0ff */
[----:B------:R-:W-:-:S03]  /*2cd70*/  IADD3 R12, P5, PT, R12, R134, RZ ;  /* 0x000000860c0c7210 */ /* 0x000fc60007fbe0ff */
[----:B------:R4:W-:Y:S01]  /*2cd80*/  STL [R1+0x3d0], R17 ;  /* 0x0003d01101007387 */ /* 0x0009e20000100800 */
[----:B-1----:R-:W-:Y:S02]  /*2cd90*/  IMAD.MOV.U32 R4, RZ, RZ, R17 ;  /* 0x000000ffff047224 */ /* 0x002fe400078e0011 */
[--C-:B------:R-:W-:Y:S02]  /*2cda0*/  IMAD.X R18, R18, 0x1, R135.reuse, P4 ;  /* 0x0000000112127824 */ /* 0x100fe400020e0687 */
[----:B------:R-:W-:-:S03]  /*2cdb0*/  IMAD.X R13, R13, 0x1, R135, P5 ;  /* 0x000000010d0d7824 */ /* 0x000fc600028e0687 */
[----:B------:R1:W-:Y:S04]  /*2cdc0*/  STL [R1+0x3cc], R18 ;  /* 0x0003cc1201007387 */ /* 0x0003e80000100800 */
[----:B------:R1:W-:Y:S04]  /*2cdd0*/  STL [R1+0x410], R12 ;  /* 0x0004100c01007387 */ /* 0x0003e80000100800 */
[----:B----4-:R-:W4:Y:S01]  /*2cde0*/  LDL.LU R17, [R1+0x54c] ;  /* 0x00054c0001117983 */ /* 0x010f220000300800 */
[----:B------:R-:W-:-:S03]  /*2cdf0*/  MOV R5, R18 ;  /* 0x0000001200057202 */ /* 0x000fc60000000f00 */
[----:B------:R1:W-:Y:S04]  /*2ce00*/  STL [R1+0x40c], R13 ;  /* 0x00040c0d01007387 */ /* 0x0003e80000100800 */
[----:B-1----:R-:W4:Y:S04]  /*2ce10*/  LDL.LU R18, [R1+0x58c] ;  /* 0x00058c0001127983 */ /* 0x002f280000300800 */
[----:B------:R1:W-:Y:S02]  /*2ce20*/  LDGSTS.E [R6+0x1b00], desc[UR22][R4.64], P2 ;  /* 0x01b0000004067fae */ /* 0x0003e400091a1016 */
[----:B-1----:R-:W-:-:S02]  /*2ce30*/  IMAD.MOV.U32 R4, RZ, RZ, R12 ;  /* 0x000000ffff047224 */ /* 0x002fc400078e000c */
[----:B------:R-:W-:Y:S01]  /*2ce40*/  IMAD.MOV.U32 R5, RZ, RZ, R13 ;  /* 0x000000ffff057224 */ /* 0x000fe200078e000d */
[----:B------:R-:W4:Y:S04]  /*2ce50*/  LDL.LU R12, [R1+0x5d0] ;  /* 0x0005d000010c7983 */ /* 0x000f280000300800 */
[----:B------:R-:W4:Y:S04]  /*2ce60*/  LDL.LU R13, [R1+0x610] ;  /* 0x00061000010d7983 */ /* 0x000f280000300800 */
[----:B------:R1:W-:Y:S01]  /*2ce70*/  LDGSTS.E [R6+0x1f00], desc[UR22][R4.64], P2 ;  /* 0x01f0000004067fae */ /* 0x0003e200091a1016 */
[----:B---3--:R-:W-:-:S05]  /*2ce80*/  IADD3 R14, P4, PT, R14, R134, RZ ;  /* 0x000000860e0e7210 */ /* 0x008fca0007f9e0ff */
[----:B------:R3:W-:Y:S01]  /*2ce90*/  STL [R1+0x450], R14 ;  /* 0x0004500e01007387 */ /* 0x0007e20000100800 */
[----:B------:R-:W-:Y:S01]  /*2cea0*/  IADD3 R8, P5, PT, R8, R134, RZ ;  /* 0x0000008608087210 */ /* 0x000fe20007fbe0ff */
[--C-:B--2---:R-:W-:Y:S02]  /*2ceb0*/  IMAD.X R15, R15, 0x1, R135.reuse, P4 ;  /* 0x000000010f0f7824 */ /* 0x104fe400020e0687 */
[----:B-1----:R-:W-:Y:S02]  /*2cec0*/  IMAD.MOV.U32 R4, RZ, RZ, R14 ;  /* 0x000000ffff047224 */ /* 0x002fe400078e000e */
[----:B------:R-:W-:Y:S01]  /*2ced0*/  IMAD.X R10, R10, 0x1, R135, P5 ;  /* 0x000000010a0a7824 */ /* 0x000fe200028e0687 */
[----:B------:R1:W-:Y:S01]  /*2cee0*/  STL [R1+0x44c], R15 ;  /* 0x00044c0f01007387 */ /* 0x0003e20000100800 */
[----:B------:R-:W-:-:S03]  /*2cef0*/  IMAD.MOV.U32 R5, RZ, RZ, R15 ;  /* 0x000000ffff057224 */ /* 0x000fc600078e000f */
[----:B------:R-:W-:Y:S04]  /*2cf00*/  STL [R1+0x490], R8 ;  /* 0x0004900801007387 */ /* 0x000fe80000100800 */
[----:B---3--:R-:W2:Y:S04]  /*2cf10*/  LDL.LU R14, [R1+0x5cc] ;  /* 0x0005cc00010e7983 */ /* 0x008ea80000300800 */
[----:B------:R3:W-:Y:S04]  /*2cf20*/  STL [R1+0x48c], R10 ;  /* 0x00048c0a01007387 */ /* 0x0007e80000100800 */
[----:B-1----:R-:W2:Y:S04]  /*2cf30*/  LDL.LU R15, [R1+0x60c] ;  /* 0x00060c00010f7983 */ /* 0x002ea80000300800 */
[----:B------:R1:W-:Y:S02]  /*2cf40*/  LDGSTS.E [R6+0x2300], desc[UR22][R4.64], P2 ;  /* 0x0230000004067fae */ /* 0x0003e400091a1016 */
[----:B-1----:R-:W-:Y:S01]  /*2cf50*/  IMAD.MOV.U32 R4, RZ, RZ, R8 ;  /* 0x000000ffff047224 */ /* 0x002fe200078e0008 */
[----:B------:R-:W-:-:S02]  /*2cf60*/  MOV R5, R10 ;  /* 0x0000000a00057202 */ /* 0x000fc40000000f00 */
[----:B---3--:R-:W3:Y:S04]  /*2cf70*/  LDL.LU R10, [R1+0x258] ;  /* 0x00025800010a7983 */ /* 0x008ee80000300800 */
[----:B------:R1:W-:Y:S04]  /*2cf80*/  LDGSTS.E [R6+0x2700], desc[UR22][R4.64], P2 ;  /* 0x0270000004067fae */ /* 0x0003e800091a1016 */
[----:B------:R-:W3:Y:S01]  /*2cf90*/  LDL.LU R8, [R1+0x298] ;  /* 0x0002980001087983 */ /* 0x000ee20000300800 */
[-C--:B-----5:R-:W-:Y:S02]  /*2cfa0*/  IADD3 R19, P4, PT, R19, R134.reuse, RZ ;  /* 0x0000008613137210 */ /* 0x0a0fe40007f9e0ff */
[----:B------:R-:W-:-:S03]  /*2cfb0*/  IADD3 R9, P5, PT, R9, R134, RZ ;  /* 0x0000008609097210 */ /* 0x000fc60007fbe0ff */
[----:B------:R-:W-:Y:S02]  /*2cfc0*/  IMAD.X R20, R20, 0x1, R135, P4 ;  /* 0x0000000114147824 */ /* 0x000fe400020e0687 */
[----:B-1----:R-:W-:Y:S02]  /*2cfd0*/  IMAD.MOV.U32 R4, RZ, RZ, R19 ;  /* 0x000000ffff047224 */ /* 0x002fe400078e0013 */
[----:B------:R-:W-:Y:S01]  /*2cfe0*/  IMAD.MOV.U32 R5, RZ, RZ, R20 ;  /* 0x000000ffff057224 */ /* 0x000fe200078e0014 */
[----:B------:R-:W-:Y:S04]  /*2cff0*/  STL [R1+0x4d0], R19 ;  /* 0x0004d01301007387 */ /* 0x000fe80000100800 */
[----:B------:R-:W-:Y:S04]  /*2d000*/  STL [R1+0x4cc], R20 ;  /* 0x0004cc1401007387 */ /* 0x000fe80000100800 */
[----:B------:R-:W-:Y:S04]  /*2d010*/  STL [R1+0x510], R9 ;  /* 0x0005100901007387 */ /* 0x000fe80000100800 */
[----:B------:R1:W-:Y:S01]  /*2d020*/  LDGSTS.E [R6+0x2b00], desc[UR22][R4.64], P2 ;  /* 0x02b0000004067fae */ /* 0x0003e200091a1016 */
[----:B------:R-:W-:-:S05]  /*2d030*/  IMAD.X R11, R11, 0x1, R135, P5 ;  /* 0x000000010b0b7824 */ /* 0x000fca00028e0687 */
[----:B------:R5:W-:Y:S01]  /*2d040*/  STL [R1+0x50c], R11 ;  /* 0x00050c0b01007387 */ /* 0x000be20000100800 */
[----:B------:R-:W-:Y:S01]  /*2d050*/  IADD3 R7, P4, PT, R7, R134, RZ ;  /* 0x0000008607077210 */ /* 0x000fe20007f9e0ff */
[----:B-1----:R-:W-:Y:S02]  /*2d060*/  IMAD.MOV.U32 R5, RZ, RZ, R11 ;  /* 0x000000ffff057224 */ /* 0x002fe400078e000b */
[----:B-----5:R-:W5:Y:S01]  /*2d070*/  LDL.LU R11, [R1+0x254] ;  /* 0x00025400010b7983 */ /* 0x020f620000300800 */
[----:B------:R-:W-:-:S03]  /*2d080*/  IMAD.MOV.U32 R4, RZ, RZ, R9 ;  /* 0x000000ffff047224 */ /* 0x000fc600078e0009 */
[----:B------:R-:W5:Y:S01]  /*2d090*/  LDL.LU R9, [R1+0x294] ;  /* 0x0002940001097983 */ /* 0x000f620000300800 */
[----:B------:R-:W-:-:S03]  /*2d0a0*/  IADD3 R16, P5, PT, R16, R134, RZ ;  /* 0x0000008610107210 */ /* 0x000fc60007fbe0ff */
[----:B------:R1:W-:Y:S04]  /*2d0b0*/  LDGSTS.E [R6+0x2f00], desc[UR22][R4.64], P2 ;  /* 0x02f0000004067fae */ /* 0x0003e800091a1016 */
[----:B------:R-:W-:Y:S01]  /*2d0c0*/  STL [R1+0x550], R7 ;  /* 0x0005500701007387 */ /* 0x000fe20000100800 */
[----:B-1----:R-:W-:Y:S02]  /*2d0d0*/  IMAD.MOV.U32 R4, RZ, RZ, R7 ;  /* 0x000000ffff047224 */ /* 0x002fe400078e0007 */
[----:B----4-:R-:W-:-:S04]  /*2d0e0*/  IMAD.X R17, R17, 0x1, R135, P4 ;  /* 0x0000000111117824 */ /* 0x010fc800020e0687 */
[----:B------:R-:W-:Y:S01]  /*2d0f0*/  IMAD.MOV.U32 R5, RZ, RZ, R17 ;  /* 0x000000ffff057224 */ /* 0x000fe200078e0011 */
[----:B------:R1:W-:Y:S01]  /*2d100*/  STL [R1+0x54c], R17 ;  /* 0x00054c1101007387 */ /* 0x0003e20000100800 */
[----:B------:R-:W-:-:S03]  /*2d110*/  IADD3.X R18, PT, PT, R18, R135, RZ, P5, !PT ;  /* 0x0000008712127210 */ /* 0x000fc60002ffe4ff */
[----:B------:R-:W-:Y:S04]  /*2d120*/  STL [R1+0x590], R16 ;  /* 0x0005901001007387 */ /* 0x000fe80000100800 */
[----:B------:R4:W-:Y:S04]  /*2d130*/  LDGSTS.E [R6+0x3300], desc[UR22][R4.64], P2 ;  /* 0x0330000004067fae */ /* 0x0009e800091a1016 */
[----:B-1----:R-:W5:Y:S04]  /*2d140*/  LDL.LU R17, [R1+0x2d8] ;  /* 0x0002d80001117983 */ /* 0x002f680000300800 */
[----:B------:R1:W-:Y:S04]  /*2d150*/  STL [R1+0x58c], R18 ;  /* 0x00058c1201007387 */ /* 0x0003e80000100800 */
[----:B------:R-:W5:Y:S01]  /*2d160*/  LDL.LU R7, [R1+0x318] ;  /* 0x0003180001077983 */ /* 0x000f620000300800 */
[----:B----4-:R-:W-:-:S02]  /*2d170*/  IMAD.MOV.U32 R5, RZ, RZ, R18 ;  /* 0x000000ffff057224 */ /* 0x010fc400078e0012 */
[----:B------:R-:W-:Y:S01]  /*2d180*/  IMAD.MOV.U32 R4, RZ, RZ, R16 ;  /* 0x000000ffff047224 */ /* 0x000fe200078e0010 */
[----:B-1----:R-:W4:Y:S04]  /*2d190*/  LDL.LU R18, [R1+0x2d4] ;  /* 0x0002d40001127983 */ /* 0x002f280000300800 */
[----:B------:R-:W4:Y:S01]  /*2d1a0*/  LDL.LU R16, [R1+0x314] ;  /* 0x0003140001107983 */ /* 0x000f220000300800 */
[-C--:B------:R-:W-:Y:S02]  /*2d1b0*/  IADD3 R12, P4, PT, R12, R134.reuse, RZ ;  /* 0x000000860c0c7210 */ /* 0x080fe40007f9e0ff */
[----:B------:R-:W-:Y:S01]  /*2d1c0*/  IADD3 R13, P5, PT, R13, R134, RZ ;  /* 0x000000860d0d7210 */ /* 0x000fe20007fbe0ff */
[----:B------:R1:W-:Y:S04]  /*2d1d0*/  LDGSTS.E [R6+0x3700], desc[UR22][R4.64], P2 ;  /* 0x0370000004067fae */ /* 0x0003e800091a1016 */
[----:B------:R-:W-:Y:S01]  /*2d1e0*/  STL [R1+0x5d0], R12 ;  /* 0x0005d00c01007387 */ /* 0x000fe20000100800 */
[----:B-1----:R-:W-:-:S02]  /*2d1f0*/  IMAD.MOV.U32 R4, RZ, RZ, R12 ;  /* 0x000000ffff047224 */ /* 0x002fc400078e000c */
[----:B--2---:R-:W-:-:S05]  /*2d200*/  IMAD.X R14, R14, 0x1, R135, P4 ;  /* 0x000000010e0e7824 */ /* 0x004fca00020e0687 */
[----:B------:R-:W-:Y:S01]  /*2d210*/  MOV R5, R14 ;  /* 0x0000000e00057202 */ /* 0x000fe20000000f00 */
[----:B------:R1:W-:Y:S01]  /*2d220*/  STL [R1+0x5cc], R14 ;  /* 0x0005cc0e01007387 */ /* 0x0003e20000100800 */
[----:B------:R-:W-:-:S03]  /*2d230*/  IMAD.X R15, R15, 0x1, R135, P5 ;  /* 0x000000010f0f7824 */ /* 0x000fc600028e0687 */
[----:B------:R-:W-:Y:S04]  /*2d240*/  STL [R1+0x610], R13 ;  /* 0x0006100d01007387 */ /* 0x000fe80000100800 */
[----:B------:R2:W-:Y:S04]  /*2d250*/  LDGSTS.E [R6+0x3b00], desc[UR22][R4.64], P2 ;  /* 0x03b0000004067fae */ /* 0x0005e800091a1016 */
[----:B-1----:R-:W4:Y:S04]  /*2d260*/  LDL.LU R14, [R1+0x358] ;  /* 0x00035800010e7983 */ /* 0x002f280000300800 */
[----:B------:R1:W-:Y:S04]  /*2d270*/  STL [R1+0x60c], R15 ;  /* 0x00060c0f01007387 */ /* 0x0003e80000100800 */
[----:B------:R-:W4:Y:S01]  /*2d280*/  LDL.LU R12, [R1+0x398] ;  /* 0x00039800010c7983 */ /* 0x000f220000300800 */
[----:B--2---:R-:W-:-:S02]  /*2d290*/  IMAD.MOV.U32 R5, RZ, RZ, R15 ;  /* 0x000000ffff057224 */ /* 0x004fc400078e000f */
[----:B------:R-:W-:Y:S01]  /*2d2a0*/  IMAD.MOV.U32 R4, RZ, RZ, R13 ;  /* 0x000000ffff047224 */ /* 0x000fe200078e000d */
[----:B-1----:R-:W2:Y:S01]  /*2d2b0*/  LDL.LU R15, [R1+0x354] ;  /* 0x00035400010f7983 */ /* 0x002ea20000300800 */
[----:B---3--:R-:W-:-:S03]  /*2d2c0*/  IADD3 R10, P4, PT, R10, R134, RZ ;  /* 0x000000860a0a7210 */ /* 0x008fc60007f9e0ff */
[----:B------:R-:W3:Y:S01]  /*2d2d0*/  LDL.LU R13, [R1+0x394] ;  /* 0x00039400010d7983 */ /* 0x000ee20000300800 */
[----:B------:R-:W-:-:S03]  /*2d2e0*/  IADD3 R8, P5, PT, R8, R134, RZ ;  /* 0x0000008608087210 */ /* 0x000fc60007fbe0ff */
[----:B------:R1:W-:Y:S04]  /*2d2f0*/  LDGSTS.E [R6+0x3f00], desc[UR22][R4.64], P2 ;  /* 0x03f0000004067fae */ /* 0x0003e800091a1016 */
[----:B------:R5:W-:Y:S01]  /*2d300*/  STL [R1+0x258], R10 ;  /* 0x0002580a01007387 */ /* 0x000be20000100800 */
[----:B-1----:R-:W-:Y:S01]  /*2d310*/  LOP3.LUT R6, R3, 0x70, RZ, 0x3c, !PT ;  /* 0x0000007003067812 */ /* 0x002fe200078e3cff */
[----:B------:R-:W-:Y:S02]  /*2d320*/  IMAD.MOV.U32 R4, RZ, RZ, R10 ;  /* 0x000000ffff047224 */ /* 0x000fe400078e000a */
[----:B------:R1:W-:Y:S02]  /*2d330*/  STL [R1+0x298], R8 ;  /* 0x0002980801007387 */ /* 0x0003e40000100800 */
[----:B------:R-:W-:-:S02]  /*2d340*/  VIADD R6, R6, UR5 ;  /* 0x0000000506067c36 */ /* 0x000fc40008000000 */
[--C-:B-----5:R-:W-:Y:S02]  /*2d350*/  IMAD.X R11, R11, 0x1, R135.reuse, P4 ;  /* 0x000000010b0b7824 */ /* 0x120fe400020e0687 */
[----:B------:R-:W-:Y:S02]  /*2d360*/  IMAD.X R9, R9, 0x1, R135, P5 ;  /* 0x0000000109097824 */ /* 0x000fe400028e0687 */
[----:B------:R-:W-:Y:S01]  /*2d370*/  IMAD.MOV.U32 R5, RZ, RZ, R11 ;  /* 0x000000ffff057224 */ /* 0x000fe200078e000b */
[----:B------:R5:W-:Y:S04]  /*2d380*/  STL [R1+0x254], R11 ;  /* 0x0002540b01007387 */ /* 0x000be80000100800 */
[----:B------:R1:W-:Y:S04]  /*2d390*/  LDGSTS.E [R6+0x380], desc[UR22][R4.64], P2 ;  /* 0x0038000004067fae */ /* 0x0003e800091a1016 */
[----:B------:R5:W-:Y:S04]  /*2d3a0*/  STL [R1+0x294], R9 ;  /* 0x0002940901007387 */ /* 0x000be80000100800 */
[----:B------:R-:W3:Y:S01]  /*2d3b0*/  LDL.LU R10, [R1+0x3d4] ;  /* 0x0003d400010a7983 */ /* 0x000ee20000300800 */
[----:B-1----:R-:W-:-:S03]  /*2d3c0*/  MOV R4, R8 ;  /* 0x0000000800047202 */ /* 0x002fc60000000f00 */
[----:B------:R-:W3:Y:S01]  /*2d3d0*/  LDL.LU R8, [R1+0x3d8] ;  /* 0x0003d80001087983 */ /* 0x000ee20000300800 */
[----:B------:R-:W-:-:S03]  /*2d3e0*/  IMAD.MOV.U32 R5, RZ, RZ, R9 ;  /* 0x000000ffff057224 */ /* 0x000fc600078e0009 */
[----:B-----5:R-:W5:Y:S04]  /*2d3f0*/  LDL.LU R11, [R1+0x414] ;  /* 0x00041400010b7983 */ /* 0x020f680000300800 */
[----:B------:R-:W5:Y:S04]  /*2d400*/  LDL.LU R9, [R1+0x418] ;  /* 0x0004180001097983 */ /* 0x000f680000300800 */
[----:B------:R1:W-:Y:S01]  /*2d410*/  LDGSTS.E [R6+0x780], desc[UR22][R4.64], P2 ;  /* 0x0078000004067fae */ /* 0x0003e200091a1016 */
[-C--:B------:R-:W-:Y:S02]  /*2d420*/  IADD3 R17, P4, PT, R17, R134.reuse, RZ ;  /* 0x0000008611117210 */ /* 0x080fe40007f9e0ff */
[----:B------:R-:W-:-:S03]  /*2d430*/  IADD3 R7, P5, PT, R7, R134, RZ ;  /* 0x0000008607077210 */ /* 0x000fc60007fbe0ff */
[----:B-1----:R-:W-:Y:S02]  /*2d440*/  IMAD.MOV.U32 R4, RZ, RZ, R17 ;  /* 0x000000ffff047224 */ /* 0x002fe400078e0011 */
[--C-:B----4-:R-:W-:Y:S01]  /*2d450*/  IMAD.X R18, R18, 0x1, R135.reuse, P4 ;  /* 0x0000000112127824 */ /* 0x110fe200020e0687 */
[----:B------:R-:W-:Y:S01]  /*2d460*/  STL [R1+0x2d8], R17 ;  /* 0x0002d81101007387 */ /* 0x000fe20000100800 */
[----:B------:R-:W-:Y:S02]  /*2d470*/  IMAD.X R16, R16, 0x1, R135, P5 ;  /* 0x0000000110107824 */ /* 0x000fe400028e0687 */
[----:B------:R-:W-:Y:S01]  /*2d480*/  IMAD.MOV.U32 R5, RZ, RZ, R18 ;  /* 0x000000ffff057224 */ /* 0x000fe200078e0012 */
[----:B------:R-:W-:Y:S04]  /*2d490*/  STL [R1+0x2d4], R18 ;  /* 0x0002d41201007387 */ /* 0x000fe80000100800 */
[----:B------:R1:W-:Y:S04]  /*2d4a0*/  STL [R1+0x318], R7 ;  /* 0x0003180701007387 */ /* 0x0003e80000100800 */
[----:B------:R4:W-:Y:S04]  /*2d4b0*/  LDGSTS.E [R6+0xb80], desc[UR22][R4.64], P2 ;  /* 0x00b8000004067fae */ /* 0x0009e800091a1016 */
[----:B------:R1:W-:Y:S04]  /*2d4c0*/  STL [R1+0x314], R16 ;  /* 0x0003141001007387 */ /* 0x0003e80000100800 */
[----:B------:R-:W5:Y:S01]  /*2d4d0*/  LDL.LU R22, [R1+0x454] ;  /* 0x0004540001167983 */ /* 0x000f620000300800 */
[----:B----4-:R-:W-:-:S03]  /*2d4e0*/  IMAD.MOV.U32 R4, RZ, RZ, R7 ;  /* 0x000000ffff047224 */ /* 0x010fc600078e0007 */
[----:B-1----:R-:W4:Y:S04]  /*2d4f0*/  LDL.LU R7, [R1+0x458] ;  /* 0x0004580001077983 */ /* 0x002f280000300800 */
[----:B------:R-:W4:Y:S04]  /*2d500*/  LDL.LU R21, [R1+0x494] ;  /* 0x0004940001157983 */ /* 0x000f280000300800 */
[----:B------:R-:W4:Y:S01]  /*2d510*/  LDL.LU R20, [R1+0x498] ;  /* 0x0004980001147983 */ /* 0x000f220000300800 */
[----:B------:R-:W-:-:S05]  /*2d520*/  IMAD.MOV.U32 R5, RZ, RZ, R16 ;  /* 0x000000ffff057224 */ /* 0x000fca00078e0010 */
[----:B------:R1:W-:Y:S01]  /*2d530*/  LDGSTS.E [R6+0xf80], desc[UR22][R4.64], P2 ;  /* 0x00f8000004067fae */ /* 0x0003e200091a1016 */
[-C--:B------:R-:W-:Y:S02]  /*2d540*/  IADD3 R14, P4, PT, R14, R134.reuse, RZ ;  /* 0x000000860e0e7210 */ /* 0x080fe40007f9e0ff */
[----:B------:R-:W-:-:S03]  /*2d550*/  IADD3 R12, P5, PT, R12, R134, RZ ;  /* 0x000000860c0c7210 */ /* 0x000fc60007fbe0ff */
[----:B------:R-:W-:Y:S01]  /*2d560*/  STL [R1+0x358], R14 ;  /* 0x0003580e01007387 */ /* 0x000fe20000100800 */
[----:B--2---:R-:W-:Y:S01]  /*2d570*/  IADD3.X R15, PT, PT, R15, R135, RZ, P4, !PT ;  /* 0x000000870f0f7210 */ /* 0x004fe200027fe4ff */
[----:B---3--:R-:W-:-:S04]  /*2d580*/  IMAD.X R13, R13, 0x1, R135, P5 ;  /* 0x000000010d0d7824 */ /* 0x008fc800028e0687 */
[----:B------:R2:W-:Y:S04]  /*2d590*/  STL [R1+0x354], R15 ;  /* 0x0003540f01007387 */ /* 0x0005e80000100800 */
[----:B------:R-:W-:Y:S04]  /*2d5a0*/  STL [R1+0x398], R12 ;  /* 0x0003980c01007387 */ /* 0x000fe80000100800 */
[----:B------:R-:W3:Y:S04]  /*2d5b0*/  LDL.LU R18, [R1+0x4d8] ;  /* 0x0004d80001127983 */ /* 0x000ee80000300800 */
[----:B------:R2:W-:Y:S04]  /*2d5c0*/  STL [R1+0x394], R13 ;  /* 0x0003940d01007387 */ /* 0x0005e80000100800 */
[----:B------:R-:W3:Y:S04]  /*2d5d0*/  LDL.LU R16, [R1+0x518] ;  /* 0x0005180001107983 */ /* 0x000ee80000300800 */
[----:B------:R-:W3:Y:S01]  /*2d5e0*/  LDL.LU R19, [R1+0x4d4] ;  /* 0x0004d40001137983 */ /* 0x000ee20000300800 */
[----:B-1----:R-:W-:-:S02]  /*2d5f0*/  IMAD.MOV.U32 R4, RZ, RZ, R14 ;  /* 0x000000ffff047224 */ /* 0x002fc400078e000e */
[----:B------:R-:W-:Y:S01]  /*2d600*/  IMAD.MOV.U32 R5, RZ, RZ, R15 ;  /* 0x000000ffff057224 */ /* 0x000fe200078e000f */
[----:B------:R-:W3:Y:S04]  /*2d610*/  LDL.LU R17, [R1+0x514] ;  /* 0x0005140001117983 */ /* 0x000ee80000300800 */
[----:B--2---:R-:W2:Y:S04]  /*2d620*/  LDL.LU R15, [R1+0x554] ;  /* 0x00055400010f7983 */ /* 0x004ea80000300800 */
[----:B------:R-:W2:Y:S04]  /*2d630*/  LDL.LU R14, [R1+0x558] ;  /* 0x00055800010e7983 */ /* 0x000ea80000300800 */
[----:B------:R1:W-:Y:S02]  /*2d640*/  LDGSTS.E [R6+0x1380], desc[UR22][R4.64], P2 ;  /* 0x0138000004067fae */ /* 0x0003e400091a1016 */
[----:B-1----:R-:W-:-:S02]  /*2d650*/  IMAD.MOV.U32 R4, RZ, RZ, R12 ;  /* 0x000000ffff047224 */ /* 0x002fc400078e000c */
[----:B------:R-:W-:Y:S02]  /*2d660*/  IMAD.MOV.U32 R5, RZ, RZ, R13 ;  /* 0x000000ffff057224 */ /* 0x000fe400078e000d */
[----:B------:R-:W2:Y:S04]  /*2d670*/  LDL.LU R13, [R1+0x594] ;  /* 0x00059400010d7983 */ /* 0x000ea80000300800 */
[----:B------:R-:W2:Y:S04]  /*2d680*/  LDL.LU R12, [R1+0x598] ;  /* 0x00059800010c7983 */ /* 0x000ea80000300800 */
[----:B------:R1:W-:Y:S01]  /*2d690*/  LDGSTS.E [R6+0x1780], desc[UR22][R4.64], P2 ;  /* 0x0178000004067fae */ /* 0x0003e200091a1016 */
[----:B------:R-:W-:-:S05]  /*2d6a0*/  IADD3 R8, P4, PT, R8, R134, RZ ;  /* 0x0000008608087210 */ /* 0x000fca0007f9e0ff */
[--C-:B------:R-:W-:Y:S01]  /*2d6b0*/  IMAD.X R10, R10, 0x1, R135.reuse, P4 ;  /* 0x000000010a0a7824 */ /* 0x100fe200020e0687 */
[----:B-----5:R-:W-:Y:S01]  /*2d6c0*/  IADD3 R9, P5, PT, R9, R134, RZ ;  /* 0x0000008609097210 */ /* 0x020fe20007fbe0ff */
[----:B------:R-:W-:Y:S01]  /*2d6d0*/  STL [R1+0x3d8], R8 ;  /* 0x0003d80801007387 */ /* 0x000fe20000100800 */
[----:B-1----:R-:W-:Y:S01]  /*2d6e0*/  MOV R4, R8 ;  /* 0x0000000800047202 */ /* 0x002fe20000000f00 */
[----:B------:R-:W-:Y:S02]  /*2d6f0*/  IMAD.MOV.U32 R5, RZ, RZ, R10 ;  /* 0x000000ffff057224 */ /* 0x000fe400078e000a */
[----:B------:R-:W-:Y:S01]  /*2d700*/  IMAD.X R11, R11, 0x1, R135, P5 ;  /* 0x000000010b0b7824 */ /* 0x000fe200028e0687 */
[----:B------:R1:W-:Y:S04]  /*2d710*/  STL [R1+0x3d4], R10 ;  /* 0x0003d40a01007387 */ /* 0x0003e80000100800 */
[----:B------:R-:W-:Y:S04]  /*2d720*/  STL [R1+0x418], R9 ;  /* 0x0004180901007387 */ /* 0x000fe80000100800 */
[----:B------:R5:W-:Y:S04]  /*2d730*/  LDGSTS.E [R6+0x1b80], desc[UR22][R4.64], P2 ;  /* 0x01b8000004067fae */ /* 0x000be800091a1016 */
[----:B-1----:R-:W2:Y:S04]  /*2d740*/  LDL.LU R10, [R1+0x5d8] ;  /* 0x0005d800010a7983 */ /* 0x002ea80000300800 */
[----:B------:R1:W-:Y:S04]  /*2d750*/  STL [R1+0x414], R11 ;  /* 0x0004140b01007387 */ /* 0x0003e80000100800 */
[----:B------:R-:W2:Y:S01]  /*2d760*/  LDL.LU R8, [R1+0x618] ;  /* 0x0006180001087983 */ /* 0x000ea20000300800 */
[----:B-----5:R-:W-:-:S03]  /*2d770*/  IMAD.MOV.U32 R5, RZ, RZ, R11 ;  /* 0x000000ffff057224 */ /* 0x020fc600078e000b */
[----:B-1----:R-:W5:Y:S01]  /*2d780*/  LDL.LU R11, [R1+0x5d4] ;  /* 0x0005d400010b7983 */ /* 0x002f620000300800 */
[----:B------:R-:W-:-:S03]  /*2d790*/  IMAD.MOV.U32 R4, RZ, RZ, R9 ;  /* 0x000000ffff047224 */ /* 0x000fc600078e0009 */
[----:B------:R-:W5:Y:S04]  /*2d7a0*/  LDL.LU R9, [R1+0x614] ;  /* 0x0006140001097983 */ /* 0x000f680000300800 */
[----:B------:R1:W-:Y:S01]  /*2d7b0*/  LDGSTS.E [R6+0x1f80], desc[UR22][R4.64], P2 ;  /* 0x01f8000004067fae */ /* 0x0003e200091a1016 */
[----:B----4-:R-:W-:-:S05]  /*2d7c0*/  IADD3 R7, P4, PT, R7, R134, RZ ;  /* 0x0000008607077210 */ /* 0x010fca0007f9e0ff */
[----:B------:R-:W-:Y:S01]  /*2d7d0*/  IMAD.X R22, R22, 0x1, R135, P4 ;  /* 0x0000000116167824 */ /* 0x000fe200020e0687 */
[----:B------:R-:W-:Y:S01]  /*2d7e0*/  IADD3 R20, P5, PT, R20, R134, RZ ;  /* 0x0000008614147210 */ /* 0x000fe20007fbe0ff */
[----:B------:R4:W-:Y:S01]  /*2d7f0*/  STL [R1+0x458], R7 ;  /* 0x0004580701007387 */ /* 0x0009e20000100800 */
[----:B-1----:R-:W-:-:S03]  /*2d800*/  IMAD.MOV.U32 R4, RZ, RZ, R7 ;  /* 0x000000ffff047224 */ /* 0x002fc600078e0007 */
[----:B------:R1:W-:Y:S04]  /*2d810*/  STL [R1+0x454], R22 ;  /* 0x0004541601007387 */ /* 0x0003e80000100800 */
[----:B------:R1:W-:Y:S04]  /*2d820*/  STL [R1+0x498], R20 ;  /* 0x0004981401007387 */ /* 0x0003e80000100800 */
[----:B----4-:R-:W4:Y:S01]  /*2d830*/  LDL R7, [R1+0x634] ;  /* 0x0006340001077983 */ /* 0x010f220000100800 */
[----:B------:R-:W-:Y:S02]  /*2d840*/  IMAD.MOV.U32 R5, RZ, RZ, R22 ;  /* 0x000000ffff057224 */ /* 0x000fe400078e0016 */
[----:B------:R-:W-:-:S03]  /*2d850*/  IMAD.X R21, R21, 0x1, R135, P5 ;  /* 0x0000000115157824 */ /* 0x000fc600028e0687 */
[----:B------:R1:W-:Y:S02]  /*2d860*/  LDGSTS.E [R6+0x2380], desc[UR22][R4.64], P2 ;  /* 0x0238000004067fae */ /* 0x0003e400091a1016 */
[----:B-1----:R-:W-:Y:S01]  /*2d870*/  MOV R4, R20 ;  /* 0x0000001400047202 */ /* 0x002fe20000000f00 */
[----:B------:R-:W-:-:S05]  /*2d880*/  IMAD.MOV.U32 R5, RZ, RZ, R21 ;  /* 0x000000ffff057224 */ /* 0x000fca00078e0015 */
[----:B------:R1:W-:Y:S01]  /*2d890*/  LDGSTS.E [R6+0x2780], desc[UR22][R4.64], P2 ;  /* 0x0278000004067fae */ /* 0x0003e200091a1016 */
[----:B---3--:R-:W-:-:S05]  /*2d8a0*/  IADD3 R18, P4, PT, R18, R134, RZ ;  /* 0x0000008612127210 */ /* 0x008fca0007f9e0ff */
[----:B-1----:R-:W-:Y:S01]  /*2d8b0*/  IMAD.MOV.U32 R4, RZ, RZ, R18 ;  /* 0x000000ffff047224 */ /* 0x002fe200078e0012 */
[----:B------:R-:W-:Y:S01]  /*2d8c0*/  IADD3 R16, P5, PT, R16, R134, RZ ;  /* 0x0000008610107210 */ /* 0x000fe20007fbe0ff */
[----:B------:R-:W-:-:S04]  /*2d8d0*/  IMAD.X R19, R19, 0x1, R135, P4 ;  /* 0x0000000113137824 */ /* 0x000fc800020e0687 */
[----:B------:R-:W-:Y:S02]  /*2d8e0*/  IMAD.MOV.U32 R5, RZ, RZ, R19 ;  /* 0x000000ffff057224 */ /* 0x000fe400078e0013 */
[----:B------:R-:W-:-:S03]  /*2d8f0*/  IMAD.X R17, R17, 0x1, R135, P5 ;  /* 0x0000000111117824 */ /* 0x000fc600028e0687 */
[----:B------:R1:W-:Y:S01]  /*2d900*/  LDGSTS.E [R6+0x2b80], desc[UR22][R4.64], P2 ;  /* 0x02b8000004067fae */ /* 0x0003e200091a1016 */
[----:B--2---:R-:W-:-:S04]  /*2d910*/  IADD3 R14, P4, PT, R14, R134, RZ ;  /* 0x000000860e0e7210 */ /* 0x004fc80007f9e0ff */
[----:B------:R-:W-:Y:S01]  /*2d920*/  IADD3.X R15, PT, PT, R15, R135, RZ, P4, !PT ;  /* 0x000000870f0f7210 */ /* 0x000fe200027fe4ff */
[----:B-1----:R-:W-:Y:S02]  /*2d930*/  IMAD.MOV.U32 R4, RZ, RZ, R16 ;  /* 0x000000ffff047224 */ /* 0x002fe400078e0010 */
[----:B------:R-:W-:-:S05]  /*2d940*/  IMAD.MOV.U32 R5, RZ, RZ, R17 ;  /* 0x000000ffff057224 */ /* 0x000fca00078e0011 */
[----:B------:R1:W-:Y:S01]  /*2d950*/  LDGSTS.E [R6+0x2f80], desc[UR22][R4.64], P2 ;  /* 0x02f8000004067fae */ /* 0x0003e200091a1016 */
[----:B------:R-:W-:Y:S01]  /*2d960*/  IADD3 R12, P5, PT, R12, R134, RZ ;  /* 0x000000860c0c7210 */ /* 0x000fe20007fbe0ff */
[----:B-1----:R-:W-:Y:S02]  /*2d970*/  IMAD.MOV.U32 R4, RZ, RZ, R14 ;  /* 0x000000ffff047224 */ /* 0x002fe400078e000e */
[----:B------:R-:W-:Y:S02]  /*2d980*/  IMAD.MOV.U32 R5, RZ, RZ, R15 ;  /* 0x000000ffff057224 */ /* 0x000fe400078e000f */
[----:B------:R-:W-:Y:S01]  /*2d990*/  IMAD.X R13, R13, 0x1, R135, P5 ;  /* 0x000000010d0d7824 */ /* 0x000fe200028e0687 */
[----:B------:R2:W-:Y:S04]  /*2d9a0*/  STL [R1+0x494], R21 ;  /* 0x0004941501007387 */ /* 0x0005e80000100800 */
[----:B------:R1:W-:Y:S04]  /*2d9b0*/  LDGSTS.E [R6+0x3380], desc[UR22][R4.64], P2 ;  /* 0x0338000004067fae */ /* 0x0003e800091a1016 */
[----:B------:R2:W-:Y:S04]  /*2d9c0*/  STL [R1+0x4d8], R18 ;  /* 0x0004d81201007387 */ /* 0x0005e80000100800 */
[----:B------:R2:W-:Y:S01]  /*2d9d0*/  STL [R1+0x4d4], R19 ;  /* 0x0004d41301007387 */ /* 0x0005e20000100800 */
[----:B-1----:R-:W-:-:S02]  /*2d9e0*/  IMAD.MOV.U32 R4, RZ, RZ, R12 ;  /* 0x000000ffff047224 */ /* 0x002fc400078e000c */
[----:B------:R-:W-:Y:S01]  /*2d9f0*/  IMAD.MOV.U32 R5, RZ, RZ, R13 ;  /* 0x000000ffff057224 */ /* 0x000fe200078e000d */
[----:B------:R2:W-:Y:S01]  /*2da00*/  STL [R1+0x518], R16 ;  /* 0x0005181001007387 */ /* 0x0005e20000100800 */
[----:B------:R-:W-:-:S03]  /*2da10*/  IADD3 R10, P4, PT, R10, R134, RZ ;  /* 0x000000860a0a7210 */ /* 0x000fc60007f9e0ff */
[----:B------:R2:W-:Y:S04]  /*2da20*/  STL [R1+0x514], R17 ;  /* 0x0005141101007387 */ /* 0x0005e80000100800 */
[----:B------:R1:W-:Y:S01]  /*2da30*/  LDGSTS.E [R6+0x3780], desc[UR22][R4.64], P2 ;  /* 0x0378000004067fae */ /* 0x0003e200091a1016 */
[----:B------:R-:W-:-:S03]  /*2da40*/  IADD3 R8, P5, PT, R8, R134, RZ ;  /* 0x0000008608087210 */ /* 0x000fc60007fbe0ff */
[----:B------:R2:W-:Y:S01]  /*2da50*/  STL [R1+0x558], R14 ;  /* 0x0005580e01007387 */ /* 0x0005e20000100800 */
[----:B-----5:R-:W-:-:S03]  /*2da60*/  IMAD.X R11, R11, 0x1, R135, P4 ;  /* 0x000000010b0b7824 */ /* 0x020fc600020e0687 */
[----:B------:R2:W-:Y:S01]  /*2da70*/  STL [R1+0x554], R15 ;  /* 0x0005540f01007387 */ /* 0x0005e20000100800 */
[----:B-1----:R-:W-:Y:S01]  /*2da80*/  MOV R4, R10 ;  /* 0x0000000a00047202 */ /* 0x002fe20000000f00 */
[----:B------:R-:W-:Y:S02]  /*2da90*/  IMAD.MOV.U32 R5, RZ, RZ, R11 ;  /* 0x000000ffff057224 */ /* 0x000fe400078e000b */
[----:B------:R2:W-:Y:S01]  /*2daa0*/  STL [R1+0x598], R12 ;  /* 0x0005980c01007387 */ /* 0x0005e20000100800 */
[----:B------:R-:W-:-:S03]  /*2dab0*/  IMAD.X R9, R9, 0x1, R135, P5 ;  /* 0x0000000109097824 */ /* 0x000fc600028e0687 */
[----:B------:R2:W-:Y:S04]  /*2dac0*/  STL [R1+0x594], R13 ;  /* 0x0005940d01007387 */ /* 0x0005e80000100800 */
[----:B------:R2:W-:Y:S04]  /*2dad0*/  STL [R1+0x5d8], R10 ;  /* 0x0005d80a01007387 */ /* 0x0005e80000100800 */
[----:B------:R2:W-:Y:S04]  /*2dae0*/  STL [R1+0x5d4], R11 ;  /* 0x0005d40b01007387 */ /* 0x0005e80000100800 */
[----:B------:R1:W-:Y:S04]  /*2daf0*/  LDGSTS.E [R6+0x3b80], desc[UR22][R4.64], P2 ;  /* 0x03b8000004067fae */ /* 0x0003e800091a1016 */
[----:B------:R2:W-:Y:S04]  /*2db00*/  STL [R1+0x618], R8 ;  /* 0x0006180801007387 */ /* 0x0005e80000100800 */
[----:B------:R2:W-:Y:S01]  /*2db10*/  STL [R1+0x614], R9 ;  /* 0x0006140901007387 */ /* 0x0005e20000100800 */
[----:B-1----:R-:W-:-:S02]  /*2db20*/  IMAD.MOV.U32 R4, RZ, RZ, R8 ;  /* 0x000000ffff047224 */ /* 0x002fc400078e0008 */
[----:B------:R-:W-:Y:S01]  /*2db30*/  IMAD.MOV.U32 R5, RZ, RZ, R9 ;  /* 0x000000ffff057224 */ /* 0x000fe200078e0009 */
[----:B------:R-:W-:-:S04]  /*2db40*/  UIADD3 UR13, UPT, UPT, UR13, 0x1, URZ ;  /* 0x000000010d0d7890 */ /* 0x000fc8000fffe0ff */
[----:B------:R1:W-:Y:S01]  /*2db50*/  LDGSTS.E [R6+0x3f80], desc[UR22][R4.64], P2 ;  /* 0x03f8000004067fae */ /* 0x0003e200091a1016 */
[----:B------:R-:W-:-:S03]  /*2db60*/  UISETP.GT.AND UP1, UPT, UR13, 0x1, UPT ;  /* 0x000000010d00788c */ /* 0x000fc6000bf24270 */
[----:B------:R-:W0:Y:S01]  /*2db70*/  LDGDEPBAR ;  /* 0x00000000000079af */ /* 0x000e220000000000 */
[----:B------:R-:W-:Y:S02]  /*2db80*/  USEL UR5, URZ, 0x1, !UP1 ;  /* 0x00000001ff057887 */ /* 0x000fe4000c800000 */
[----:B------:R-:W-:Y:S02]  /*2db90*/  USEL UR13, UR13, URZ, !UP1 ;  /* 0x000000ff0d0d7287 */ /* 0x000fe4000c800000 */
[----:B------:R-:W-:Y:S02]  /*2dba0*/  ULOP3.LUT UR5, UR6, UR5, URZ, 0x3c, !UPT ;  /* 0x0000000506057292 */ /* 0x000fe4000f8e3cff */
[----:B-1----:R-:W-:Y:S01]  /*2dbb0*/  IMAD.U32 R4, RZ, RZ, UR6 ;  /* 0x00000006ff047e24 */ /* 0x002fe2000f8e00ff */
[C---:B----4-:R-:W-:Y:S01]  /*2dbc0*/  ISETP.NE.U32.AND P2, PT, R250.reuse, R7, PT ;  /* 0x00000007fa00720c */ /* 0x050fe20003f45070 */
[----:B------:R-:W-:-:S12]  /*2dbd0*/  VIADD R250, R250, 0x1 ;  /* 0x00000001fafa7836 */ /* 0x000fd80000000000 */
[----:B--2---:R-:W-:Y:S05]  /*2dbe0*/  @P2 BRA `(.L_x_11) ;  /* 0xffffff5000a42947 */ /* 0x004fea000383ffff */
.L_x_8:
[----:B------:R-:W2:Y:S01]  /*2dbf0*/  LDL.LU R8, [R1+0x8b0] ;  /* 0x0008b00001087983 */ /* 0x000ea20000300800 */
[----:B------:R-:W1:Y:S03]  /*2dc00*/  LDCU UR5, c[0x0][0x3b8] ;  /* 0x00007700ff0577ac */ /* 0x000e660008000800 */
[----:B------:R-:W3:Y:S01]  /*2dc10*/  LDL.LU R7, [R1+0x8c4] ;  /* 0x0008c40001077983 */ /* 0x000ee20000300800 */
[----:B------:R-:W2:Y:S03]  /*2dc20*/  LDCU.128 UR12, c[0x0][0x390] ;  /* 0x00007200ff0c77ac */ /* 0x000ea60008000c00 */
[----:B------:R-:W4:Y:S01]  /*2dc30*/  LDL.LU R6, [R1+0x8c0] ;  /* 0x0008c00001067983 */ /* 0x000f220000300800 */
[----:B------:R-:W5:Y:S01]  /*2dc40*/  LDCU UR7, c[0x0][0x3b4] ;  /* 0x00007680ff0777ac */ /* 0x000f620008000800 */
[----:B-1----:R-:W-:-:S04]  /*2dc50*/  IMAD R3, R132, UR5, RZ ;  /* 0x0000000584037c24 */ /* 0x002fc8000f8e02ff */
[----:B------:R-:W-:Y:S01]  /*2dc60*/  VIADD R5, R3, UR5 ;  /* 0x0000000503057c36 */ /* 0x000fe20008000000 */
[C---:B--2---:R-:W-:Y:S01]  /*2dc70*/  ISETP.GE.AND P2, PT, R8.reuse, UR14, PT ;  /* 0x0000000e08007c0c */ /* 0x044fe2000bf46270 */
[----:B-----5:R-:W-:-:S03]  /*2dc80*/  IMAD R174, R8, UR7, RZ ;  /* 0x0000000708ae7c24 */ /* 0x020fc6000f8e02ff */
[----:B---3--:R-:W-:Y:S01]  /*2dc90*/  ISETP.LT.AND P5, PT, R7, UR15, !P2 ;  /* 0x0000000f07007c0c */ /* 0x008fe2000d7a1270 */
[----:B------:R-:W-:Y:S01]  /*2dca0*/  VIADD R7, R5, UR5 ;  /* 0x0000000505077c36 */ /* 0x000fe20008000000 */
[----:B------:R-:W-:Y:S02]  /*2dcb0*/  ISETP.LT.AND P6, PT, R132, UR15, !P2 ;  /* 0x0000000f84007c0c */ /* 0x000fe4000d7c1270 */
[----:B----4-:R-:W-:Y:S02]  /*2dcc0*/  ISETP.LT.AND P0, PT, R6, UR15, !P2 ;  /* 0x0000000f06007c0c */ /* 0x010fe4000d701270 */
[----:B------:R-:W-:Y:S02]  /*2dcd0*/  IADD3 R9, PT, PT, R7, UR5, RZ ;  /* 0x0000000507097c10 */ /* 0x000fe4000fffe0ff */
[----:B------:R-:W-:-:S03]  /*2dce0*/  LEA R0, P4, R174, UR12, 0x2 ;  /* 0x0000000cae007c11 */ /* 0x000fc6000f8810ff */
[----:B------:R-:W-:Y:S01]  /*2dcf0*/  VIADD R11, R9, UR5 ;  /* 0x00000005090b7c36 */ /* 0x000fe20008000000 */
[----:B------:R-:W-:Y:S09]  /*2dd00*/  @!P3 BRA `(.L_x_12) ;  /* 0x000000000010b947 */ /* 0x000ff20003800000 */
[----:B------:R-:W-:-:S06]  /*2dd10*/  USHF.L.U32 UR6, UR6, 0x1f, URZ ;  /* 0x0000001f06067899 */ /* 0x000fcc00080006ff */
[----:B------:R-:W-:-:S04]  /*2dd20*/  IMAD.U32 R2, RZ, RZ, UR6 ;  /* 0x00000006ff027e24 */ /* 0x000fc8000f8e00ff */
[----:B------:R-:W1:Y:S02]  /*2dd30*/  SYNCS.PHASECHK.TRANS64.TRYWAIT P3, [UR4], R2 ;  /* 0x00000002ff0075a7 */ /* 0x000e640008061104 */
[----:B-1----:R-:W-:Y:S05]  /*2dd40*/  @!P3 BRA `(.L_x_13) ;  /* 0x000000380078b947 */ /* 0x002fea0003800000 */
.L_x_12:
[----:B------:R-:W2:Y:S01]  /*2dd50*/  LDL.LU R8, [R1+0x8bc] ;  /* 0x0008bc0001087983 */ /* 0x000ea20000300800 */
[----:B------:R-:W-:-:S04]  /*2dd60*/  DEPBAR.LE SB0, 0x0 ;  /* 0x000080000000791a */ /* 0x000fc80000000000 */
[----:B------:R-:W3:Y:S01]  /*2dd70*/  LDL.LU R6, [R1+0x8b8] ;  /* 0x0008b80001067983 */ /* 0x000ee20000300800 */
[----:B------:R-:W-:Y:S01]  /*2dd80*/  VIADD R13, R11, UR5 ;  /* 0x000000050b0d7c36 */ /* 0x000fe20008000000 */
[----:B------:R-:W-:Y:S01]  /*2dd90*/  LEA.HI.X.SX32 R174, R174, UR13, 0x2, P4 ;  /* 0x0000000daeae7c11 */ /* 0x000fe2000a0f16ff */
[----:B------:R-:W1:Y:S01]  /*2dda0*/  LDCU UR4, c[0x0][0x39c] ;  /* 0x00007380ff0477ac */ /* 0x000e620008000800 */
[----:B------:R-:W4:Y:S01]  /*2ddb0*/  LDL.LU R4, [R1+0x8b4] ;  /* 0x0008b40001047983 */ /* 0x000f220000300800 */
[----:B------:R-:W-:Y:S01]  /*2ddc0*/  BAR.SYNC.DEFER_BLOCKING 0x0 ;  /* 0x0000000000007b1d */ /* 0x000fe20000010000 */
[----:B------:R-:W-:-:S05]  /*2ddd0*/  LEA R2, P3, R3, R0, 0x2 ;  /* 0x0000000003027211 */ /* 0x000fca00078610ff */
[----:B------:R-:W5:Y:S01]  /*2dde0*/  LDCU UR6, c[0x0][0x39c] ;  /* 0x00007380ff0677ac */ /* 0x000f620008000800 */
[----:B------:R-:W5:Y:S01]  /*2ddf0*/  LDL.LU R167, [R1+0x970] ;  /* 0x0009700001a77983 */ /* 0x000f620000300800 */
[----:B------:R-:W1:Y:S03]  /*2de00*/  LDCU UR7, c[0x0][0x39c] ;  /* 0x00007380ff0777ac */ /* 0x000e660008000800 */
[----:B------:R-:W5:Y:S01]  /*2de10*/  LDL.LU R172, [R1+0x974] ;  /* 0x0009740001ac7983 */ /* 0x000f620000300800 */
[----:B------:R-:W-:Y:S01]  /*2de20*/  VIADD R15, R13, UR5 ;  /* 0x000000050d0f7c36 */ /* 0x000fe20008000000 */
[----:B------:R-:W-:Y:S01]  /*2de30*/  LEA R132, P4, R5, R0, 0x2 ;  /* 0x0000000005847211 */ /* 0x000fe200078810ff */
[----:B------:R-:W1:Y:S01]  /*2de40*/  LDCU UR8, c[0x0][0x39c] ;  /* 0x00007380ff0877ac */ /* 0x000e620008000800 */
[----:B------:R-:W1:Y:S02]  /*2de50*/  @!P1 SYNCS.CCTL.IV [UR9+0x70000] ;  /* 0x07000000ff0099b1 */ /* 0x000e640008000009 */
[----:B-1----:R-:W-:Y:S01]  /*2de60*/  BAR.SYNC.DEFER_BLOCKING 0x0 ;  /* 0x0000000000007b1d */ /* 0x002fe20000010000 */
[----:B------:R-:W-:Y:S01]  /*2de70*/  VIADD R17, R15, UR5 ;  /* 0x000000050f117c36 */ /* 0x000fe20008000000 */
[----:B------:R-:W-:-:S02]  /*2de80*/  LEA.HI.X.SX32 R3, R3, R174, 0x2, P3 ;  /* 0x000000ae03037211 */ /* 0x000fc400018f16ff */
[----:B------:R-:W-:Y:S01]  /*2de90*/  LEA.HI.X.SX32 R133, R5, R174, 0x2, P4 ;  /* 0x000000ae05857211 */ /* 0x000fe200020f16ff */
[----:B------:R-:W-:Y:S01]  /*2dea0*/  VIADD R5, R17, UR5 ;  /* 0x0000000511057c36 */ /* 0x000fe20008000000 */
[-C--:B------:R-:W-:Y:S02]  /*2deb0*/  LEA R134, P3, R7, R0.reuse, 0x2 ;  /* 0x0000000007867211 */ /* 0x080fe400078610ff */
[----:B------:R-:W-:Y:S01]  /*2dec0*/  LEA R136, P4, R9, R0, 0x2 ;  /* 0x0000000009887211 */ /* 0x000fe200078810ff */
[----:B------:R-:W5:Y:S01]  /*2ded0*/  LDL.LU R169, [R1+0x96c] ;  /* 0x00096c0001a97983 */ /* 0x000f620000300800 */
[-C--:B------:R-:W-:Y:S01]  /*2dee0*/  LEA.HI.X.SX32 R135, R7, R174.reuse, 0x2, P3 ;  /* 0x000000ae07877211 */ /* 0x080fe200018f16ff */
[----:B------:R-:W-:Y:S01]  /*2def0*/  VIADD R7, R5, UR5 ;  /* 0x0000000505077c36 */ /* 0x000fe20008000000 */
[----:B------:R-:W-:Y:S01]  /*2df00*/  LEA.HI.X.SX32 R137, R9, R174, 0x2, P4 ;  /* 0x000000ae09897211 */ /* 0x000fe200020f16ff */
[----:B------:R-:W5:Y:S01]  /*2df10*/  LDL.LU R170, [R1+0x978] ;  /* 0x0009780001aa7983 */ /* 0x000f620000300800 */
[----:B------:R-:W-:-:S02]  /*2df20*/  LEA R138, P3, R11, R0, 0x2 ;  /* 0x000000000b8a7211 */ /* 0x000fc400078610ff */
[----:B------:R-:W-:Y:S01]  /*2df30*/  IADD3 R9, PT, PT, R7, UR5, RZ ;  /* 0x0000000507097c10 */ /* 0x000fe2000fffe0ff */
[----:B------:R-:W5:Y:S01]  /*2df40*/  LDL.LU R171, [R1+0x968] ;  /* 0x0009680001ab7983 */ /* 0x000f620000300800 */
[----:B------:R-:W-:Y:S02]  /*2df50*/  LEA.HI.X.SX32 R139, R11, R174, 0x2, P3 ;  /* 0x000000ae0b8b7211 */ /* 0x000fe400018f16ff */
[-C--:B------:R-:W-:Y:S01]  /*2df60*/  LEA R142, P3, R15, R0.reuse, 0x2 ;  /* 0x000000000f8e7211 */ /* 0x080fe200078610ff */
[----:B------:R-:W-:Y:S01]  /*2df70*/  VIADD R11, R9, UR5 ;  /* 0x00000005090b7c36 */ /* 0x000fe20008000000 */
[----:B------:R-:W1:Y:S01]  /*2df80*/  @!P1 SYNCS.CCTL.IV [UR9+0x70008] ;  /* 0x07000800ff0099b1 */ /* 0x000e620008000009 */
[----:B------:R-:W-:Y:S02]  /*2df90*/  LEA R140, P1, R13, R0, 0x2 ;  /* 0x000000000d8c7211 */ /* 0x000fe400078210ff */
[-C--:B------:R-:W-:Y:S02]  /*2dfa0*/  LEA.HI.X.SX32 R143, R15, R174.reuse, 0x2, P3 ;  /* 0x000000ae0f8f7211 */ /* 0x080fe400018f16ff */
[----:B------:R-:W-:Y:S01]  /*2dfb0*/  LEA.HI.X.SX32 R141, R13, R174, 0x2, P1 ;  /* 0x000000ae0d8d7211 */ /* 0x000fe200008f16ff */
[----:B------:R-:W-:Y:S01]  /*2dfc0*/  VIADD R13, R11, UR5 ;  /* 0x000000050b0d7c36 */ /* 0x000fe20008000000 */
[----:B------:R-:W-:-:S02]  /*2dfd0*/  LEA R144, P1, R17, R0, 0x2 ;  /* 0x0000000011907211 */ /* 0x000fc400078210ff */
[----:B------:R-:W-:Y:S01]  /*2dfe0*/  LEA R146, P3, R5, R0, 0x2 ;  /* 0x0000000005927211 */ /* 0x000fe200078610ff */
[----:B------:R-:W-:Y:S01]  /*2dff0*/  VIADD R15, R13, UR5 ;  /* 0x000000050d0f7c36 */ /* 0x000fe20008000000 */
[----:B------:R-:W-:Y:S02]  /*2e000*/  LEA.HI.X.SX32 R145, R17, R174, 0x2, P1 ;  /* 0x000000ae11917211 */ /* 0x000fe400008f16ff */
[----:B------:R-:W-:Y:S02]  /*2e010*/  LEA R148, P1, R7, R0, 0x2 ;  /* 0x0000000007947211 */ /* 0x000fe400078210ff */
[-C--:B------:R-:W-:Y:S01]  /*2e020*/  LEA.HI.X.SX32 R147, R5, R174.reuse, 0x2, P3 ;  /* 0x000000ae05937211 */ /* 0x080fe200018f16ff */
[----:B------:R-:W-:Y:S01]  /*2e030*/  VIADD R5, R15, UR5 ;  /* 0x000000050f057c36 */ /* 0x000fe20008000000 */
[----:B------:R-:W-:Y:S02]  /*2e040*/  LEA.HI.X.SX32 R149, R7, R174, 0x2, P1 ;  /* 0x000000ae07957211 */ /* 0x000fe400008f16ff */
[-C--:B------:R-:W-:Y:S01]  /*2e050*/  LEA R150, P3, R9, R0.reuse, 0x2 ;  /* 0x0000000009967211 */ /* 0x080fe200078610ff */
[----:B------:R-:W-:Y:S01]  /*2e060*/  VIADD R7, R5, UR5 ;  /* 0x0000000505077c36 */ /* 0x000fe20008000000 */
[----:B------:R-:W-:-:S02]  /*2e070*/  LEA R152, P1, R11, R0, 0x2 ;  /* 0x000000000b987211 */ /* 0x000fc400078210ff */
[-C--:B------:R-:W-:Y:S01]  /*2e080*/  LEA.HI.X.SX32 R151, R9, R174.reuse, 0x2, P3 ;  /* 0x000000ae09977211 */ /* 0x080fe200018f16ff */
[----:B------:R-:W-:Y:S01]  /*2e090*/  VIADD R9, R7, UR5 ;  /* 0x0000000507097c36 */ /* 0x000fe20008000000 */
[----:B------:R-:W-:Y:S02]  /*2e0a0*/  LEA.HI.X.SX32 R153, R11, R174, 0x2, P1 ;  /* 0x000000ae0b997211 */ /* 0x000fe400008f16ff */
[-C--:B------:R-:W-:Y:S01]  /*2e0b0*/  LEA R154, P3, R13, R0.reuse, 0x2 ;  /* 0x000000000d9a7211 */ /* 0x080fe200078610ff */
[----:B------:R-:W-:Y:S01]  /*2e0c0*/  VIADD R166, R9, UR5 ;  /* 0x0000000509a67c36 */ /* 0x000fe20008000000 */
[----:B------:R-:W-:Y:S02]  /*2e0d0*/  LEA R156, P1, R15, R0, 0x2 ;  /* 0x000000000f9c7211 */ /* 0x000fe400078210ff */
[-C--:B------:R-:W-:Y:S02]  /*2e0e0*/  LEA.HI.X.SX32 R155, R13, R174.reuse, 0x2, P3 ;  /* 0x000000ae0d9b7211 */ /* 0x080fe400018f16ff */
[----:B------:R-:W-:-:S02]  /*2e0f0*/  LEA.HI.X.SX32 R157, R15, R174, 0x2, P1 ;  /* 0x000000ae0f9d7211 */ /* 0x000fc400008f16ff */
[-C--:B------:R-:W-:Y:S02]  /*2e100*/  LEA R158, P3, R5, R0.reuse, 0x2 ;  /* 0x00000000059e7211 */ /* 0x080fe400078610ff */
[----:B------:R-:W-:Y:S02]  /*2e110*/  LEA R160, P1, R7, R0, 0x2 ;  /* 0x0000000007a07211 */ /* 0x000fe400078210ff */
[-C--:B------:R-:W-:Y:S02]  /*2e120*/  LEA.HI.X.SX32 R159, R5, R174.reuse, 0x2, P3 ;  /* 0x000000ae059f7211 */ /* 0x080fe400018f16ff */
[----:B------:R-:W-:Y:S02]  /*2e130*/  LEA.HI.X.SX32 R161, R7, R174, 0x2, P1 ;  /* 0x000000ae07a17211 */ /* 0x000fe400008f16ff */
[-C--:B------:R-:W-:Y:S02]  /*2e140*/  LEA R162, P3, R9, R0.reuse, 0x2 ;  /* 0x0000000009a27211 */ /* 0x080fe400078610ff */
[----:B------:R-:W-:-:S02]  /*2e150*/  LEA R164, P1, R166, R0, 0x2 ;  /* 0x00000000a6a47211 */ /* 0x000fc400078210ff */
[-C--:B------:R-:W-:Y:S02]  /*2e160*/  LEA.HI.X.SX32 R163, R9, R174.reuse, 0x2, P3 ;  /* 0x000000ae09a37211 */ /* 0x080fe400018f16ff */
[----:B------:R-:W-:Y:S02]  /*2e170*/  LEA.HI.X.SX32 R165, R166, R174, 0x2, P1 ;  /* 0x000000aea6a57211 */ /* 0x000fe400008f16ff */
[----:B--2---:R-:W-:Y:S02]  /*2e180*/  ISETP.LT.AND P4, PT, R8, UR15, !P2 ;  /* 0x0000000f08007c0c */ /* 0x004fe4000d781270 */
[----:B---3--:R-:W-:Y:S02]  /*2e190*/  ISETP.LT.AND P3, PT, R6, UR15, !P2 ;  /* 0x0000000f06007c0c */ /* 0x008fe4000d761270 */
[----:B----4-:R-:W-:Y:S02]  /*2e1a0*/  ISETP.LT.AND P1, PT, R4, UR15, !P2 ;  /* 0x0000000f04007c0c */ /* 0x010fe4000d721270 */
[----:B------:R-:W2:Y:S01]  /*2e1b0*/  LDTM.x128 R4, tmem[UR11] ;  /* 0x0000000b000479ee */ /* 0x000ea200083c0000 */
[----:B------:R-:W-:Y:S01]  /*2e1c0*/  NOP ;  /* 0x0000000000007918 */ /* 0x000fe20000000000 */
[----:B--2---:R2:W-:Y:S04]  /*2e1d0*/  @P6 STG.E desc[UR22][R2.64], R4 ;  /* 0x0000000402006986 */ /* 0x0045e8000c101916 */
[----:B------:R3:W-:Y:S01]  /*2e1e0*/  @P5 STG.E desc[UR22][R132.64], R5 ;  /* 0x0000000584005986 */ /* 0x0007e2000c101916 */
[----:B-----5:R-:W-:-:S03]  /*2e1f0*/  ISETP.LT.AND P5, PT, R172, UR15, !P2 ;  /* 0x0000000fac007c0c */ /* 0x020fc6000d7a1270 */
[----:B------:R-:W4:Y:S04]  /*2e200*/  LDL.LU R172, [R1+0x97c] ;  /* 0x00097c0001ac7983 */ /* 0x000f280000300800 */
[----:B------:R-:W5:Y:S04]  /*2e210*/  LDL.LU R173, [R1+0x964] ;  /* 0x0009640001ad7983 */ /* 0x000f680000300800 */
[----:B------:R-:W5:Y:S01]  /*2e220*/  LDL.LU R184, [R1+0xa5c] ;  /* 0x000a5c0001b87983 */ /* 0x000f620000300800 */
[----:B------:R-:W-:Y:S02]  /*2e230*/  ISETP.LT.AND P6, PT, R167, UR15, !P2 ;  /* 0x0000000fa7007c0c */ /* 0x000fe4000d7c1270 */
[----:B------:R-:W-:Y:S01]  /*2e240*/  IADD3 R166, PT, PT, R166, UR5, RZ ;  /* 0x00000005a6a67c10 */ /* 0x000fe2000fffe0ff */
[----:B------:R-:W5:Y:S01]  /*2e250*/  LDL.LU R183, [R1+0xa58] ;  /* 0x000a580001b77983 */ /* 0x000f620000300800 */
[----:B--2---:R-:W-:-:S02]  /*2e260*/  P2R R4, PR, RZ, 0x40 ;  /* 0x00000040ff047803 */ /* 0x004fc40000000000 */
[C---:B------:R-:W-:Y:S01]  /*2e270*/  LEA R2, P6, R166.reuse, R0, 0x2 ;  /* 0x00000000a6027211 */ /* 0x040fe200078c10ff */
[C---:B------:R-:W-:Y:S01]  /*2e280*/  VIADD R168, R166.reuse, UR5 ;  /* 0x00000005a6a87c36 */ /* 0x040fe20008000000 */
[----:B------:R-:W-:Y:S01]  /*2e290*/  P2R R175, PR, RZ, 0x20 ;  /* 0x00000020ffaf7803 */ /* 0x000fe20000000000 */
[----:B------:R-:W2:Y:S01]  /*2e2a0*/  LDL.LU R182, [R1+0xa54] ;  /* 0x000a540001b67983 */ /* 0x000ea20000300800 */
[----:B------:R-:W-:Y:S02]  /*2e2b0*/  LEA.HI.X.SX32 R3, R166, R174, 0x2, P6 ;  /* 0x000000aea6037211 */ /* 0x000fe400030f16ff */
[C---:B------:R-:W-:Y:S01]  /*2e2c0*/  LEA R166, P6, R168.reuse, R0, 0x2 ;  /* 0x00000000a8a67211 */ /* 0x040fe200078c10ff */
[----:B------:R1:W-:Y:S03]  /*2e2d0*/  @P0 STG.E desc[UR22][R134.64], R6 ;  /* 0x0000000686000986 */ /* 0x0003e6000c101916 */
[C---:B------:R-:W-:Y:S01]  /*2e2e0*/  LEA.HI.X.SX32 R167, R168.reuse, R174, 0x2, P6 ;  /* 0x000000aea8a77211 */ /* 0x040fe200030f16ff */
[----:B------:R-:W-:Y:S01]  /*2e2f0*/  VIADD R168, R168, UR5 ;  /* 0x00000005a8a87c36 */ /* 0x000fe20008000000 */
[----:B------:R-:W2:Y:S04]  /*2e300*/  LDL.LU R181, [R1+0xa50] ;  /* 0x000a500001b57983 */ /* 0x000ea80000300800 */
[C---:B---3--:R-:W-:Y:S01]  /*2e310*/  LEA R132, P5, R168.reuse, R0, 0x2 ;  /* 0x00000000a8847211 */ /* 0x048fe200078a10ff */
[----:B------:R-:W3:Y:S03]  /*2e320*/  LDL.LU R180, [R1+0xa4c] ;  /* 0x000a4c0001b47983 */ /* 0x000ee60000300800 */
[C---:B------:R-:W-:Y:S01]  /*2e330*/  LEA.HI.X.SX32 R133, R168.reuse, R174, 0x2, P5 ;  /* 0x000000aea8857211 */ /* 0x040fe200028f16ff */
[----:B------:R-:W-:Y:S01]  /*2e340*/  VIADD R168, R168, UR5 ;  /* 0x00000005a8a87c36 */ /* 0x000fe20008000000 */
[----:B------:R-:W-:Y:S01]  /*2e350*/  ISETP.NE.AND P6, PT, R4, RZ, PT ;  /* 0x000000ff0400720c */ /* 0x000fe20003fc5270 */
[----:B------:R-:W2:Y:S02]  /*2e360*/  LDL.LU R179, [R1+0x8c8] ;  /* 0x0008c80001b37983 */ /* 0x000ea40000300800 */
[C---:B-1----:R-:W-:Y:S01]  /*2e370*/  VIADD R6, R168.reuse, UR5 ;  /* 0x00000005a8067c36 */ /* 0x042fe20008000000 */
[C---:B------:R-:W-:Y:S01]  /*2e380*/  LEA R4, P5, R168.reuse, R0, 0x2 ;  /* 0x00000000a8047211 */ /* 0x040fe200078a10ff */
[----:B------:R-:W2:Y:S03]  /*2e390*/  LDL.LU R178, [R1+0xa48] ;  /* 0x000a480001b27983 */ /* 0x000ea60000300800 */
[----:B------:R-:W-:-:S02]  /*2e3a0*/  LEA.HI.X.SX32 R5, R168, R174, 0x2, P5 ;  /* 0x000000aea8057211 */ /* 0x000fc400028f16ff */
[----:B------:R-:W-:Y:S01]  /*2e3b0*/  ISETP.LT.AND P0, PT, R169, UR15, !P2 ;  /* 0x0000000fa9007c0c */ /* 0x000fe2000d701270 */
[----:B------:R1:W-:Y:S01]  /*2e3c0*/  @P4 STG.E desc[UR22][R136.64], R7 ;  /* 0x0000000788004986 */ /* 0x0003e2000c101916 */
[----:B------:R-:W-:-:S03]  /*2e3d0*/  LEA R134, P5, R6, R0, 0x2 ;  /* 0x0000000006867211 */ /* 0x000fc600078a10ff */
[----:B------:R-:W2:Y:S01]  /*2e3e0*/  LDL.LU R177, [R1+0xa44] ;  /* 0x000a440001b17983 */ /* 0x000ea20000300800 */
[C---:B------:R-:W-:Y:S01]  /*2e3f0*/  LEA.HI.X.SX32 R135, R6.reuse, R174, 0x2, P5 ;  /* 0x000000ae06877211 */ /* 0x040fe200028f16ff */
[----:B------:R-:W-:Y:S01]  /*2e400*/  VIADD R6, R6, UR5 ;  /* 0x0000000506067c36 */ /* 0x000fe20008000000 */
[----:B------:R-:W-:Y:S01]  /*2e410*/  ISETP.LT.AND P4, PT, R170, UR15, !P2 ;  /* 0x0000000faa007c0c */ /* 0x000fe2000d781270 */
[----:B------:R1:W-:Y:S03]  /*2e420*/  @P3 STG.E desc[UR22][R138.64], R8 ;  /* 0x000000088a003986 */ /* 0x0003e6000c101916 */
[C---:B------:R-:W-:Y:S01]  /*2e430*/  LEA R168, P5, R6.reuse, R0, 0x2 ;  /* 0x0000000006a87211 */ /* 0x040fe200078a10ff */
[----:B------:R-:W2:Y:S03]  /*2e440*/  LDL.LU R176, [R1+0xa40] ;  /* 0x000a400001b07983 */ /* 0x000ea60000300800 */
[C---:B------:R-:W-:Y:S01]  /*2e450*/  LEA.HI.X.SX32 R169, R6.reuse, R174, 0x2, P5 ;  /* 0x000000ae06a97211 */ /* 0x040fe200028f16ff */
[----:B------:R-:W-:-:S04]  /*2e460*/  VIADD R6, R6, UR5 ;  /* 0x0000000506067c36 */ /* 0x000fc80008000000 */
[C---:B------:R-:W-:Y:S01]  /*2e470*/  VIADD R170, R6.reuse, UR5 ;  /* 0x0000000506aa7c36 */ /* 0x040fe20008000000 */
[----:B-1----:R-:W-:-:S04]  /*2e480*/  LEA R136, P5, R6, R0, 0x2 ;  /* 0x0000000006887211 */ /* 0x002fc800078a10ff */
[----:B------:R-:W-:-:S04]  /*2e490*/  IADD3 R8, PT, PT, R170, UR5, RZ ;  /* 0x00000005aa087c10 */ /* 0x000fc8000fffe0ff */
[----:B------:R-:W-:Y:S02]  /*2e4a0*/  LEA R138, P3, R8, R0, 0x2 ;  /* 0x00000000088a7211 */ /* 0x000fe400078610ff */
[-C--:B------:R-:W-:Y:S02]  /*2e4b0*/  LEA.HI.X.SX32 R137, R6, R174.reuse, 0x2, P5 ;  /* 0x000000ae06897211 */ /* 0x080fe400028f16ff */
[C---:B------:R-:W-:Y:S01]  /*2e4c0*/  LEA.HI.X.SX32 R139, R8.reuse, R174, 0x2, P3 ;  /* 0x000000ae088b7211 */ /* 0x040fe200018f16ff */
[----:B------:R-:W-:Y:S01]  /*2e4d0*/  VIADD R8, R8, UR5 ;  /* 0x0000000508087c36 */ /* 0x000fe20008000000 */
[----:B------:R-:W-:-:S04]  /*2e4e0*/  LEA R6, P5, R170, R0, 0x2 ;  /* 0x00000000aa067211 */ /* 0x000fc800078a10ff */
[----:B------:R-:W-:Y:S02]  /*2e4f0*/  LEA.HI.X.SX32 R7, R170, R174, 0x2, P5 ;  /* 0x000000aeaa077211 */ /* 0x000fe400028f16ff */
[C---:B------:R-:W-:Y:S02]  /*2e500*/  LEA R170, P3, R8.reuse, R0, 0x2 ;  /* 0x0000000008aa7211 */ /* 0x040fe400078610ff */
[----:B------:R-:W-:Y:S02]  /*2e510*/  ISETP.LT.AND P5, PT, R171, UR15, !P2 ;  /* 0x0000000fab007c0c */ /* 0x000fe4000d7a1270 */
[C---:B------:R-:W-:Y:S01]  /*2e520*/  LEA.HI.X.SX32 R171, R8.reuse, R174, 0x2, P3 ;  /* 0x000000ae08ab7211 */ /* 0x040fe200018f16ff */
[----:B------:R-:W-:Y:S01]  /*2e530*/  VIADD R8, R8, UR5 ;  /* 0x0000000508087c36 */ /* 0x000fe20008000000 */
[----:B------:R1:W-:Y:S04]  /*2e540*/  @P1 STG.E desc[UR22][R140.64], R9 ;  /* 0x000000098c001986 */ /* 0x0003e8000c101916 */
[----:B------:R4:W-:Y:S01]  /*2e550*/  @P6 STG.E desc[UR22][R142.64], R10 ;  /* 0x0000000a8e006986 */ /* 0x0009e2000c101916 */
[----:B-1----:R-:W-:-:S04]  /*2e560*/  LEA R140, P3, R8, R0, 0x2 ;  /* 0x00000000088c7211 */ /* 0x002fc800078610ff */
[----:B------:R-:W-:Y:S02]  /*2e570*/  LEA.HI.X.SX32 R141, R8, R174, 0x2, P3 ;  /* 0x000000ae088d7211 */ /* 0x000fe400018f16ff */
[----:B----4-:R-:W-:Y:S01]  /*2e580*/  ISETP.LT.AND P1, PT, R172, UR15, !P2 ;  /* 0x0000000fac007c0c */ /* 0x010fe2000d721270 */
[----:B------:R-:W-:-:S04]  /*2e590*/  VIADD R172, R8, UR5 ;  /* 0x0000000508ac7c36 */ /* 0x000fc80008000000 */
[----:B------:R-:W-:-:S05]  /*2e5a0*/  VIADD R10, R172, UR5 ;  /* 0x00000005ac0a7c36 */ /* 0x000fca0008000000 */
[-C--:B------:R-:W-:Y:S02]  /*2e5b0*/  LEA R142, P6, R10, R0.reuse, 0x2 ;  /* 0x000000000a8e7211 */ /* 0x080fe400078c10ff */
[----:B------:R-:W-:Y:S02]  /*2e5c0*/  LEA R8, P3, R172, R0, 0x2 ;  /* 0x00000000ac087211 */ /* 0x000fe400078610ff */
[CC--:B------:R-:W-:Y:S01]  /*2e5d0*/  LEA.HI.X.SX32 R143, R10.reuse, R174.reuse, 0x2, P6 ;  /* 0x000000ae0a8f7211 */ /* 0x0c0fe200030f16ff */
[----:B------:R-:W-:Y:S01]  /*2e5e0*/  VIADD R10, R10, UR5 ;  /* 0x000000050a0a7c36 */ /* 0x000fe20008000000 */
[----:B------:R-:W-:-:S04]  /*2e5f0*/  LEA.HI.X.SX32 R9, R172, R174, 0x2, P3 ;  /* 0x000000aeac097211 */ /* 0x000fc800018f16ff */
[C---:B------:R-:W-:Y:S02]  /*2e600*/  LEA R172, P6, R10.reuse, R0, 0x2 ;  /* 0x000000000aac7211 */ /* 0x040fe400078c10ff */
[----:B-----5:R-:W-:Y:S02]  /*2e610*/  ISETP.LT.AND P3, PT, R173, UR15, !P2 ;  /* 0x0000000fad007c0c */ /* 0x020fe4000d761270 */
[----:B------:R-:W-:Y:S02]  /*2e620*/  LEA.HI.X.SX32 R173, R10, R174, 0x2, P6 ;  /* 0x000000ae0aad7211 */ /* 0x000fe400030f16ff */
[----:B------:R-:W-:Y:S02]  /*2e630*/  ISETP.NE.AND P6, PT, R175, RZ, PT ;  /* 0x000000ffaf00720c */ /* 0x000fe40003fc5270 */
[----:B------:R-:W4:Y:S11]  /*2e640*/  LDL.LU R175, [R1+0xa3c] ;  /* 0x000a3c0001af7983 */ /* 0x000f360000300800 */
[----:B------:R-:W-:Y:S04]  /*2e650*/  @P6 STG.E desc[UR22][R144.64], R11 ;  /* 0x0000000b90006986 */ /* 0x000fe8000c101916 */
[----:B------:R1:W-:Y:S04]  /*2e660*/  @P0 STG.E desc[UR22][R146.64], R12 ;  /* 0x0000000c92000986 */ /* 0x0003e8000c101916 */
[----:B-1----:R-:W5:Y:S04]  /*2e670*/  LDL.LU R12, [R1+0xa38] ;  /* 0x000a3800010c7983 */ /* 0x002f680000300800 */
[----:B------:R-:W5:Y:S04]  /*2e680*/  LDL.LU R145, [R1+0xa34] ;  /* 0x000a340001917983 */ /* 0x000f680000300800 */
[----:B------:R-:W5:Y:S04]  /*2e690*/  LDL.LU R11, [R1+0xa30] ;  /* 0x000a3000010b7983 */ /* 0x000f680000300800 */
[----:B------:R-:W5:Y:S01]  /*2e6a0*/  LDL.LU R144, [R1+0xa2c] ;  /* 0x000a2c0001907983 */ /* 0x000f620000300800 */
[----:B------:R-:W-:-:S03]  /*2e6b0*/  ISETP.LT.AND P6, PT, R184, UR15, !P2 ;  /* 0x0000000fb8007c0c */ /* 0x000fc6000d7c1270 */
[----:B------:R-:W-:Y:S04]  /*2e6c0*/  @P4 STG.E desc[UR22][R148.64], R13 ;  /* 0x0000000d94004986 */ /* 0x000fe8000c101916 */
[----:B------:R-:W-:Y:S04]  /*2e6d0*/  @P5 STG.E desc[UR22][R150.64], R14 ;  /* 0x0000000e96005986 */ /* 0x000fe8000c101916 */
[----:B------:R-:W-:Y:S04]  /*2e6e0*/  @P1 STG.E desc[UR22][R152.64], R15 ;  /* 0x0000000f98001986 */ /* 0x000fe8000c101916 */
[----:B------:R-:W-:Y:S04]  /*2e6f0*/  @P3 STG.E desc[UR22][R154.64], R16 ;  /* 0x000000109a003986 */ /* 0x000fe8000c101916 */
[----:B------:R1:W-:Y:S04]  /*2e700*/  @P6 STG.E desc[UR22][R156.64], R17 ;  /* 0x000000119c006986 */ /* 0x0003e8000c101916 */
[----:B-1----:R-:W5:Y:S04]  /*2e710*/  LDL.LU R17, [R1+0xa28] ;  /* 0x000a280001117983 */ /* 0x002f680000300800 */
[----:B------:R-:W5:Y:S04]  /*2e720*/  LDL.LU R16, [R1+0xa24] ;  /* 0x000a240001107983 */ /* 0x000f680000300800 */
[----:B------:R-:W5:Y:S04]  /*2e730*/  LDL.LU R15, [R1+0xa20] ;  /* 0x000a2000010f7983 */ /* 0x000f680000300800 */
[----:B------:R-:W5:Y:S01]  /*2e740*/  LDL.LU R14, [R1+0xa1c] ;  /* 0x000a1c00010e7983 */ /* 0x000f620000300800 */
[----:B--2---:R-:W-:Y:S01]  /*2e750*/  ISETP.LT.AND P3, PT, R179, UR4, !P2 ;  /* 0x00000004b3007c0c */ /* 0x004fe2000d761270 */
[----:B------:R-:W1:Y:S01]  /*2e760*/  LDCU UR4, c[0x0][0x39c] ;  /* 0x00007380ff0477ac */ /* 0x000e620008000800 */
[----:B------:R-:W-:Y:S01]  /*2e770*/  ISETP.LT.AND P0, PT, R183, UR15, !P2 ;  /* 0x0000000fb7007c0c */ /* 0x000fe2000d701270 */
[----:B------:R-:W2:Y:S01]  /*2e780*/  LDL.LU R13, [R1+0xa18] ;  /* 0x000a1800010d7983 */ /* 0x000ea20000300800 */
[----:B-1----:R-:W-:Y:S01]  /*2e790*/  ISETP.LT.AND P6, PT, R178, UR4, !P2 ;  /* 0x00000004b2007c0c */ /* 0x002fe2000d7c1270 */
[----:B------:R-:W1:Y:S10]  /*2e7a0*/  LDCU UR4, c[0x0][0x39c] ;  /* 0x00007380ff0477ac */ /* 0x000e740008000800 */
[----:B------:R-:W-:Y:S01]  /*2e7b0*/  @P0 STG.E desc[UR22][R158.64], R18 ;  /* 0x000000129e000986 */ /* 0x000fe2000c101916 */
[----:B------:R-:W-:-:S02]  /*2e7c0*/  ISETP.LT.AND P4, PT, R182, UR15, !P2 ;  /* 0x0000000fb6007c0c */ /* 0x000fc4000d781270 */
[----:B-1----:R-:W-:Y:S01]  /*2e7d0*/  ISETP.LT.AND P0, PT, R177, UR4, !P2 ;  /* 0x00000004b1007c0c */ /* 0x002fe2000d701270 */
[----:B------:R-:W1:Y:S10]  /*2e7e0*/  LDCU UR4, c[0x0][0x39c] ;  /* 0x00007380ff0477ac */ /* 0x000e740008000800 */
[----:B------:R-:W-:Y:S01]  /*2e7f0*/  @P4 STG.E desc[UR22][R160.64], R19 ;  /* 0x00000013a0004986 */ /* 0x000fe2000c101916 */
[----:B------:R-:W-:-:S02]  /*2e800*/  ISETP.LT.AND P5, PT, R181, UR15, !P2 ;  /* 0x0000000fb5007c0c */ /* 0x000fc4000d7a1270 */
[----:B-1----:R-:W-:Y:S01]  /*2e810*/  ISETP.LT.AND P4, PT, R176, UR4, !P2 ;  /* 0x00000004b0007c0c */ /* 0x002fe2000d781270 */
[----:B------:R-:W4:Y:S10]  /*2e820*/  LDCU UR4, c[0x0][0x39c] ;  /* 0x00007380ff0477ac */ /* 0x000f340008000800 */
[----:B------:R-:W-:Y:S01]  /*2e830*/  @P5 STG.E desc[UR22][R162.64], R20 ;  /* 0x00000014a2005986 */ /* 0x000fe2000c101916 */
[----:B---3--:R-:W-:-:S13]  /*2e840*/  ISETP.LT.AND P1, PT, R180, UR15, !P2 ;  /* 0x0000000fb4007c0c */ /* 0x008fda000d721270 */
[----:B------:R-:W-:Y:S04]  /*2e850*/  @P1 STG.E desc[UR22][R164.64], R21 ;  /* 0x00000015a4001986 */ /* 0x000fe8000c101916 */
[----:B------:R1:W-:Y:S04]  /*2e860*/  @P6 STG.E desc[UR22][R2.64], R22 ;  /* 0x0000001602006986 */ /* 0x0003e8000c101916 */
[----:B------:R-:W-:Y:S04]  /*2e870*/  @P0 STG.E desc[UR22][R166.64], R23 ;  /* 0x00000017a6000986 */ /* 0x000fe8000c101916 */
[----:B------:R-:W-:Y:S01]  /*2e880*/  @P4 STG.E desc[UR22][R132.64], R24 ;  /* 0x0000001884004986 */ /* 0x000fe2000c101916 */
[----:B----4-:R-:W-:Y:S01]  /*2e890*/  ISETP.LT.AND P5, PT, R175, UR4, !P2 ;  /* 0x00000004af007c0c */ /* 0x010fe2000d7a1270 */
[----:B------:R-:W5:Y:S02]  /*2e8a0*/  LDCU UR4, c[0x0][0x39c] ;  /* 0x00007380ff0477ac */ /* 0x000f640008000800 */
[----:B-----5:R-:W-:Y:S01]  /*2e8b0*/  ISETP.LT.AND P1, PT, R12, UR4, !P2 ;  /* 0x000000040c007c0c */ /* 0x020fe2000d721270 */
[----:B------:R-:W3:Y:S09]  /*2e8c0*/  LDCU UR4, c[0x0][0x39c] ;  /* 0x00007380ff0477ac */ /* 0x000ef20008000800 */
[----:B------:R4:W-:Y:S04]  /*2e8d0*/  @P5 STG.E desc[UR22][R4.64], R25 ;  /* 0x0000001904005986 */ /* 0x0009e8000c101916 */
[----:B------:R-:W5:Y:S01]  /*2e8e0*/  LDL.LU R12, [R1+0xa14] ;  /* 0x000a1400010c7983 */ /* 0x000f620000300800 */
[----:B---3--:R-:W-:Y:S01]  /*2e8f0*/  ISETP.LT.AND P6, PT, R145, UR4, !P2 ;  /* 0x0000000491007c0c */ /* 0x008fe2000d7c1270 */
[----:B------:R-:W3:Y:S02]  /*2e900*/  LDCU UR4, c[0x0][0x39c] ;  /* 0x00007380ff0477ac */ /* 0x000ee40008000800 */
[----:B---3--:R-:W-:Y:S01]  /*2e910*/  ISETP.LT.AND P0, PT, R11, UR4, !P2 ;  /* 0x000000040b007c0c */ /* 0x008fe2000d701270 */
[----:B------:R-:W3:Y:S01]  /*2e920*/  LDCU UR4, c[0x0][0x39c] ;  /* 0x00007380ff0477ac */ /* 0x000ee20008000800 */
[----:B------:R-:W-:Y:S04]  /*2e930*/  @P1 STG.E desc[UR22][R134.64], R26 ;  /* 0x0000001a86001986 */ /* 0x000fe8000c101916 */
[----:B------:R-:W5:Y:S04]  /*2e940*/  LDL.LU R11, [R1+0xa10] ;  /* 0x000a1000010b7983 */ /* 0x000f680000300800 */
[----:B-1----:R-:W5:Y:S01]  /*2e950*/  LDL.LU R3, [R1+0xa0c] ;  /* 0x000a0c0001037983 */ /* 0x002f620000300800 */
[----:B---3--:R-:W-:Y:S01]  /*2e960*/  ISETP.LT.AND P4, PT, R144, UR4, !P2 ;  /* 0x0000000490007c0c */ /* 0x008fe2000d781270 */
[----:B------:R-:W1:Y:S02]  /*2e970*/  LDCU UR4, c[0x0][0x39c] ;  /* 0x00007380ff0477ac */ /* 0x000e640008000800 */
[----:B------:R-:W-:Y:S04]  /*2e980*/  @P6 STG.E desc[UR22][R168.64], R27 ;  /* 0x0000001ba8006986 */ /* 0x000fe8000c101916 */
[----:B------:R-:W3:Y:S04]  /*2e990*/  LDL.LU R2, [R1+0xa08] ;  /* 0x000a080001027983 */ /* 0x000ee80000300800 */
[----:B----4-:R-:W4:Y:S01]  /*2e9a0*/  LDL.LU R4, [R1+0xa64] ;  /* 0x000a640001047983 */ /* 0x010f220000300800 */
[----:B-1----:R-:W-:Y:S01]  /*2e9b0*/  ISETP.LT.AND P5, PT, R17, UR4, !P2 ;  /* 0x0000000411007c0c */ /* 0x002fe2000d7a1270 */
[----:B------:R-:W1:Y:S02]  /*2e9c0*/  LDCU UR4, c[0x0][0x39c] ;  /* 0x00007380ff0477ac */ /* 0x000e640008000800 */
[----:B-1----:R-:W-:Y:S01]  /*2e9d0*/  ISETP.LT.AND P1, PT, R16, UR4, !P2 ;  /* 0x0000000410007c0c */ /* 0x002fe2000d721270 */
[----:B------:R-:W1:Y:S02]  /*2e9e0*/  LDCU UR4, c[0x0][0x39c] ;  /* 0x00007380ff0477ac */ /* 0x000e640008000800 */
[----:B-1----:R-:W-:Y:S01]  /*2e9f0*/  ISETP.LT.AND P6, PT, R15, UR4, !P2 ;  /* 0x000000040f007c0c */ /* 0x002fe2000d7c1270 */
[----:B------:R-:W1:Y:S01]  /*2ea00*/  LDCU UR4, c[0x0][0x39c] ;  /* 0x00007380ff0477ac */ /* 0x000e620008000800 */
[----:B------:R-:W-:Y:S04]  /*2ea10*/  @P0 STG.E desc[UR22][R136.64], R28 ;  /* 0x0000001c88000986 */ /* 0x000fe8000c101916 */
[----:B------:R1:W-:Y:S02]  /*2ea20*/  @P4 STG.E desc[UR22][R6.64], R29 ;  /* 0x0000001d06004986 */ /* 0x0003e4000c101916 */
[----:B-1----:R-:W-:Y:S01]  /*2ea30*/  ISETP.LT.AND P0, PT, R14, UR4, !P2 ;  /* 0x000000040e007c0c */ /* 0x002fe2000d701270 */
[----:B------:R-:W2:Y:S01]  /*2ea40*/  LDCU UR4, c[0x0][0x39c] ;  /* 0x00007380ff0477ac */ /* 0x000ea20008000800 */
[----:B------:R-:W4:Y:S04]  /*2ea50*/  LDL.LU R14, [R1+0xa68] ;  /* 0x000a6800010e7983 */ /* 0x000f280000300800 */
[----:B------:R-:W4:Y:S01]  /*2ea60*/  LDL.LU R6, [R1+0xa70] ;  /* 0x000a700001067983 */ /* 0x000f220000300800 */
[----:B--2---:R-:W-:Y:S01]  /*2ea70*/  ISETP.LT.AND P4, PT, R13, UR4, !P2 ;  /* 0x000000040d007c0c */ /* 0x004fe2000d781270 */
[----:B------:R-:W5:Y:S02]  /*2ea80*/  LDCU UR4, c[0x0][0x39c] ;  /* 0x00007380ff0477ac */ /* 0x000f640008000800 */
[----:B------:R-:W-:Y:S04]  /*2ea90*/  @P5 STG.E desc[UR22][R138.64], R30 ;  /* 0x0000001e8a005986 */ /* 0x000fe8000c101916 */
[----:B------:R-:W-:Y:S04]  /*2eaa0*/  @P1 STG.E desc[UR22][R170.64], R31 ;  /* 0x0000001faa001986 */ /* 0x000fe8000c101916 */
[----:B------:R-:W-:Y:S04]  /*2eab0*/  @P6 STG.E desc[UR22][R140.64], R32 ;  /* 0x000000208c006986 */ /* 0x000fe8000c101916 */
[----:B------:R-:W2:Y:S04]  /*2eac0*/  LDL.LU R13, [R1+0xa74] ;  /* 0x000a7400010d7983 */ /* 0x000ea80000300800 */
[----:B------:R-:W-:Y:S04]  /*2ead0*/  @P0 STG.E desc[UR22][R8.64], R33 ;  /* 0x0000002108000986 */ /* 0x000fe8000c101916 */
[----:B------:R-:W-:Y:S01]  /*2eae0*/  @P4 STG.E desc[UR22][R142.64], R34 ;  /* 0x000000228e004986 */ /* 0x000fe2000c101916 */
[----:B-----5:R-:W-:Y:S01]  /*2eaf0*/  ISETP.LT.AND P5, PT, R12, UR4, !P2 ;  /* 0x000000040c007c0c */ /* 0x020fe2000d7a1270 */
[----:B------:R-:W1:Y:S02]  /*2eb00*/  LDCU UR4, c[0x0][0x39c] ;  /* 0x00007380ff0477ac */ /* 0x000e640008000800 */
[----:B------:R-:W5:Y:S10]  /*2eb10*/  LDL.LU R12, [R1+0xa7c] ;  /* 0x000a7c00010c7983 */ /* 0x000f740000300800 */
[----:B------:R-:W-:Y:S01]  /*2eb20*/  @P5 STG.E desc[UR22][R172.64], R35 ;  /* 0x00000023ac005986 */ /* 0x000fe2000c101916 */
[----:B-1----:R-:W-:Y:S01]  /*2eb30*/  ISETP.LT.AND P1, PT, R11, UR4, !P2 ;  /* 0x000000040b007c0c */ /* 0x002fe2000d721270 */
[----:B------:R-:W1:Y:S02]  /*2eb40*/  LDCU UR4, c[0x0][0x39c] ;  /* 0x00007380ff0477ac */ /* 0x000e640008000800 */
[----:B------:R-:W5:Y:S01]  /*2eb50*/  LDL.LU R11, [R1+0xa80] ;  /* 0x000a8000010b7983 */ /* 0x000f620000300800 */
[----:B------:R-:W-:Y:S01]  /*2eb60*/  ISETP.LT.AND P6, PT, R3, UR6, !P2 ;  /* 0x0000000603007c0c */ /* 0x000fe2000d7c1270 */
[----:B------:R-:W-:Y:S01]  /*2eb70*/  VIADD R3, R10, UR5 ;  /* 0x000000050a037c36 */ /* 0x000fe20008000000 */
[----:B------:R-:W1:Y:S01]  /*2eb80*/  LDCU UR6, c[0x0][0x39c] ;  /* 0x00007380ff0677ac */ /* 0x000e620008000800 */
[----:B------:R-:W5:Y:S02]  /*2eb90*/  LDL.LU R10, [R1+0xa88] ;  /* 0x000a8800010a7983 */ /* 0x000f640000300800 */
[C---:B------:R-:W-:Y:S01]  /*2eba0*/  VIADD R5, R3.reuse, UR5 ;  /* 0x0000000503057c36 */ /* 0x040fe20008000000 */
[----:B---3--:R-:W-:Y:S01]  /*2ebb0*/  ISETP.LT.AND P0, PT, R2, UR7, !P2 ;  /* 0x0000000702007c0c */ /* 0x008fe2000d701270 */
[----:B------:R-:W2:Y:S01]  /*2ebc0*/  LDCU UR7, c[0x0][0x39c] ;  /* 0x00007380ff0777ac */ /* 0x000ea20008000800 */
[----:B------:R-:W-:-:S04]  /*2ebd0*/  LEA R2, P4, R3, R0, 0x2 ;  /* 0x0000000003027211 */ /* 0x000fc800078810ff */
[----:B------:R-:W-:Y:S02]  /*2ebe0*/  LEA.HI.X.SX32 R3, R3, R174, 0x2, P4 ;  /* 0x000000ae03037211 */ /* 0x000fe400020f16ff */
[----:B----4-:R-:W-:Y:S02]  /*2ebf0*/  ISETP.LT.AND P4, PT, R4, UR8, !P2 ;  /* 0x0000000804007c0c */ /* 0x010fe4000d781270 */
[C---:B------:R-:W-:Y:S02]  /*2ec00*/  LEA R4, P5, R5.reuse, R0, 0x2 ;  /* 0x0000000005047211 */ /* 0x040fe400078a10ff */
[C---:B------:R-:W-:Y:S01]  /*2ec10*/  IADD3 R7, PT, PT, R5.reuse, UR5, RZ ;  /* 0x0000000505077c10 */ /* 0x040fe2000fffe0ff */
[----:B------:R3:W-:Y:S01]  /*2ec20*/  @P1 STG.E desc[UR22][R2.64], R36 ;  /* 0x0000002402001986 */ /* 0x0007e2000c101916 */
[----:B------:R-:W-:Y:S02]  /*2ec30*/  LEA.HI.X.SX32 R5, R5, R174, 0x2, P5 ;  /* 0x000000ae05057211 */ /* 0x000fe400028f16ff */
[----:B---3--:R-:W-:-:S04]  /*2ec40*/  LEA R2, P5, R7, R0, 0x2 ;  /* 0x0000000007027211 */ /* 0x008fc800078a10ff */
[C---:B------:R-:W-:Y:S02]  /*2ec50*/  LEA.HI.X.SX32 R3, R7.reuse, R174, 0x2, P5 ;  /* 0x000000ae07037211 */ /* 0x040fe400028f16ff */
[----:B-1----:R-:W-:Y:S02]  /*2ec60*/  ISETP.LT.AND P5, PT, R6, UR6, !P2 ;  /* 0x0000000606007c0c */ /* 0x002fe4000d7a1270 */
[----:B------:R-:W-:Y:S01]  /*2ec70*/  ISETP.LT.AND P1, PT, R14, UR4, !P2 ;  /* 0x000000040e007c0c */ /* 0x000fe2000d721270 */
[----:B------:R-:W3:Y:S01]  /*2ec80*/  LDL.LU R6, [R1+0xa8c] ;  /* 0x000a8c0001067983 */ /* 0x000ee20000300800 */
[----:B------:R-:W5:Y:S03]  /*2ec90*/  LDCU UR4, c[0x0][0x39c] ;  /* 0x00007380ff0477ac */ /* 0x000f660008000800 */
[----:B------:R-:W4:Y:S01]  /*2eca0*/  LDL.LU R8, [R1+0xa94] ;  /* 0x000a940001087983 */ /* 0x000f220000300800 */
[----:B------:R-:W-:Y:S01]  /*2ecb0*/  VIADD R9, R7, UR5 ;  /* 0x0000000507097c36 */ /* 0x000fe20008000000 */
[----:B------:R-:W1:Y:S02]  /*2ecc0*/  LDCU UR6, c[0x0][0x39c] ;  /* 0x00007380ff0677ac */ /* 0x000e640008000800 */
[----:B------:R1:W-:Y:S01]  /*2ecd0*/  @P6 STG.E desc[UR22][R4.64], R37 ;  /* 0x0000002504006986 */ /* 0x0003e2000c101916 */
[----:B------:R-:W-:-:S03]  /*2ece0*/  VIADD R7, R9, UR5 ;  /* 0x0000000509077c36 */ /* 0x000fc60008000000 */
[----:B------:R1:W-:Y:S02]  /*2ecf0*/  @P0 STG.E desc[UR22][R2.64], R38 ;  /* 0x0000002602000986 */ /* 0x0003e4000c101916 */
[----:B-1----:R-:W-:-:S04]  /*2ed00*/  LEA R4, P6, R9, R0, 0x2 ;  /* 0x0000000009047211 */ /* 0x002fc800078c10ff */
[----:B------:R-:W-:Y:S01]  /*2ed10*/  LEA.HI.X.SX32 R5, R9, R174, 0x2, P6 ;  /* 0x000000ae09057211 */ /* 0x000fe200030f16ff */
[C---:B------:R-:W-:Y:S01]  /*2ed20*/  VIADD R9, R7.reuse, UR5 ;  /* 0x0000000507097c36 */ /* 0x040fe20008000000 */
[----:B------:R-:W-:Y:S02]  /*2ed30*/  LEA R2, P6, R7, R0, 0x2 ;  /* 0x0000000007027211 */ /* 0x000fe400078c10ff */
[----:B--2---:R-:W-:Y:S01]  /*2ed40*/  ISETP.LT.AND P0, PT, R13, UR7, !P2 ;  /* 0x000000070d007c0c */ /* 0x004fe2000d701270 */
[----:B------:R1:W-:Y:S01]  /*2ed50*/  @P4 STG.E desc[UR22][R4.64], R39 ;  /* 0x0000002704004986 */ /* 0x0003e2000c101916 */
[----:B------:R-:W2:Y:S01]  /*2ed60*/  LDCU UR7, c[0x0][0x39c] ;  /* 0x00007380ff0777ac */ /* 0x000ea20008000800 */
[----:B------:R-:W-:Y:S01]  /*2ed70*/  LEA.HI.X.SX32 R3, R7, R174, 0x2, P6 ;  /* 0x000000ae07037211 */ /* 0x000fe200030f16ff */
[----:B------:R-:W-:-:S04]  /*2ed80*/  VIADD R7, R9, UR5 ;  /* 0x0000000509077c36 */ /* 0x000fc80008000000 */
[----:B------:R2:W-:Y:S01]  /*2ed90*/  @P1 STG.E desc[UR22][R2.64], R40 ;  /* 0x0000002802001986 */ /* 0x0005e2000c101916 */
[----:B-1----:R-:W-:-:S04]  /*2eda0*/  LEA R4, P6, R9, R0, 0x2 ;  /* 0x0000000009047211 */ /* 0x002fc800078c10ff */
[----:B------:R-:W-:Y:S02]  /*2edb0*/  LEA.HI.X.SX32 R5, R9, R174, 0x2, P6 ;  /* 0x000000ae09057211 */ /* 0x000fe400030f16ff */
[C---:B--2---:R-:W-:Y:S01]  /*2edc0*/  LEA R2, P6, R7.reuse, R0, 0x2 ;  /* 0x0000000007027211 */ /* 0x044fe200078c10ff */
[----:B------:R-:W-:-:S03]  /*2edd0*/  VIADD R9, R7, UR5 ;  /* 0x0000000507097c36 */ /* 0x000fc60008000000 */
[----:B------:R-:W-:Y:S01]  /*2ede0*/  LEA.HI.X.SX32 R3, R7, R174, 0x2, P6 ;  /* 0x000000ae07037211 */ /* 0x000fe200030f16ff */
[----:B------:R1:W-:Y:S04]  /*2edf0*/  @P5 STG.E desc[UR22][R4.64], R41 ;  /* 0x0000002904005986 */ /* 0x0003e8000c101916 */
[----:B------:R2:W-:Y:S01]  /*2ee00*/  @P0 STG.E desc[UR22][R2.64], R42 ;  /* 0x0000002a02000986 */ /* 0x0005e2000c101916 */
[----:B-1----:R-:W-:-:S04]  /*2ee10*/  LEA R4, P6, R9, R0, 0x2 ;  /* 0x0000000009047211 */ /* 0x002fc800078c10ff */
[----:B------:R-:W-:Y:S02]  /*2ee20*/  LEA.HI.X.SX32 R5, R9, R174, 0x2, P6 ;  /* 0x000000ae09057211 */ /* 0x000fe400030f16ff */
[----:B-----5:R-:W-:Y:S01]  /*2ee30*/  ISETP.LT.AND P4, PT, R12, UR4, !P2 ;  /* 0x000000040c007c0c */ /* 0x020fe2000d781270 */
[----:B------:R-:W3:Y:S01]  /*2ee40*/  LDCU UR4, c[0x0][0x39c] ;  /* 0x00007380ff0477ac */ /* 0x000ee20008000800 */
[----:B------:R-:W5:Y:S11]  /*2ee50*/  LDL.LU R12, [R1+0xa98] ;  /* 0x000a9800010c7983 */ /* 0x000f760000300800 */
[----:B------:R1:W-:Y:S01]  /*2ee60*/  @P4 STG.E desc[UR22][R4.64], R43 ;  /* 0x0000002b04004986 */ /* 0x0003e2000c101916 */
[----:B------:R-:W-:Y:S01]  /*2ee70*/  ISETP.LT.AND P1, PT, R11, UR6, !P2 ;  /* 0x000000060b007c0c */ /* 0x000fe2000d721270 */
[----:B------:R-:W4:Y:S02]  /*2ee80*/  LDCU UR6, c[0x0][0x39c] ;  /* 0x00007380ff0677ac */ /* 0x000f240008000800 */
[----:B------:R-:W5:Y:S01]  /*2ee90*/  LDL.LU R11, [R1+0xaa0] ;  /* 0x000aa000010b7983 */ /* 0x000f620000300800 */
[----:B------:R-:W-:Y:S01]  /*2eea0*/  ISETP.LT.AND P5, PT, R10, UR7, !P2 ;  /* 0x000000070a007c0c */ /* 0x000fe2000d7a1270 */
[----:B------:R-:W5:Y:S02]  /*2eeb0*/  LDCU UR7, c[0x0][0x39c] ;  /* 0x00007380ff0777ac */ /* 0x000f640008000800 */
[----:B------:R-:W5:Y:S01]  /*2eec0*/  LDL.LU R10, [R1+0xaa4] ;  /* 0x000aa400010a7983 */ /* 0x000f620000300800 */
[----:B---3--:R-:W-:Y:S01]  /*2eed0*/  ISETP.LT.AND P0, PT, R6, UR4, !P2 ;  /* 0x0000000406007c0c */ /* 0x008fe2000d701270 */
[----:B------:R-:W-:-:S02]  /*2eee0*/  VIADD R7, R9, UR5 ;  /* 0x0000000509077c36 */ /* 0x000fc40008000000 */
[----:B------:R-:W3:Y:S01]  /*2eef0*/  LDL.LU R6, [R1+0xaac] ;  /* 0x000aac0001067983 */ /* 0x000ee20000300800 */
[----:B------:R-:W5:Y:S01]  /*2ef00*/  LDCU UR4, c[0x0][0x39c] ;  /* 0x00007380ff0477ac */ /* 0x000f620008000800 */
[----:B----4-:R-:W-:Y:S02]  /*2ef10*/  ISETP.LT.AND P4, PT, R8, UR6, !P2 ;  /* 0x0000000608007c0c */ /* 0x010fe4000d781270 */
[----:B------:R-:W4:Y:S01]  /*2ef20*/  LDL.LU R8, [R1+0xaa8] ;  /* 0x000aa80001087983 */ /* 0x000f220000300800 */
[C---:B--2---:R-:W-:Y:S01]  /*2ef30*/  LEA R2, P6, R7.reuse, R0, 0x2 ;  /* 0x0000000007027211 */ /* 0x044fe200078c10ff */
[C---:B------:R-:W-:Y:S01]  /*2ef40*/  VIADD R9, R7.reuse, UR5 ;  /* 0x0000000507097c36 */ /* 0x040fe20008000000 */
[----:B------:R-:W2:Y:S01]  /*2ef50*/  LDCU UR6, c[0x0][0x39c] ;  /* 0x00007380ff0677ac */ /* 0x000ea20008000800 */
[----:B------:R-:W4:Y:S04]  /*2ef60*/  LDL.LU R15, [R1+0xa9c] ;  /* 0x000a9c00010f7983 */ /* 0x000f280000300800 */
[----:B------:R-:W4:Y:S01]  /*2ef70*/  LDL.LU R14, [R1+0xa90] ;  /* 0x000a9000010e7983 */ /* 0x000f220000300800 */
[----:B------:R-:W-:-:S02]  /*2ef80*/  LEA.HI.X.SX32 R3, R7, R174, 0x2, P6 ;  /* 0x000000ae07037211 */ /* 0x000fc400030f16ff */
[C---:B-1----:R-:W-:Y:S01]  /*2ef90*/  LEA R4, P6, R9.reuse, R0, 0x2 ;  /* 0x0000000009047211 */ /* 0x042fe200078c10ff */
[----:B------:R-:W4:Y:S01]  /*2efa0*/  LDL.LU R13, [R1+0xa84] ;  /* 0x000a8400010d7983 */ /* 0x000f220000300800 */
[----:B------:R-:W-:-:S03]  /*2efb0*/  IADD3 R7, PT, PT, R9, UR5, RZ ;  /* 0x0000000509077c10 */ /* 0x000fc6000fffe0ff */
[----:B------:R1:W-:Y:S01]  /*2efc0*/  @P1 STG.E desc[UR22][R2.64], R44 ;  /* 0x0000002c02001986 */ /* 0x0003e2000c101916 */
        /* <DEDUP_REMOVED lines=8> */
[----:B------:R1:W-:Y:S01]  /*2f050*/  @P0 STG.E desc[UR22][R2.64], R46 ;  /* 0x0000002e02000986 */ /* 0x0003e2000c101916 */
[----:B------:R-:W-:-:S03]  /*2f060*/  VIADD R9, R7, UR5 ;  /* 0x0000000507097c36 */ /* 0x000fc60008000000 */
[----:B------:R2:W-:Y:S01]  /*2f070*/  @P4 STG.E desc[UR22][R4.64], R47 ;  /* 0x0000002f04004986 */ /* 0x0005e2000c101916 */
[----:B-1----:R-:W-:-:S04]  /*2f080*/  LEA R2, P6, R7, R0, 0x2 ;  /* 0x0000000007027211 */ /* 0x002fc800078c10ff */
[----:B------:R-:W-:Y:S02]  /*2f090*/  LEA.HI.X.SX32 R3, R7, R174, 0x2, P6 ;  /* 0x000000ae07037211 */ /* 0x000fe400030f16ff */
[----:B-----5:R-:W-:Y:S01]  /*2f0a0*/  ISETP.LT.AND P1, PT, R12, UR7, !P2 ;  /* 0x000000070c007c0c */ /* 0x020fe2000d721270 */
[----:B------:R-:W3:Y:S01]  /*2f0b0*/  LDCU UR7, c[0x0][0x39c] ;  /* 0x00007380ff0777ac */ /* 0x000ee20008000800 */
[----:B------:R-:W5:Y:S11]  /*2f0c0*/  LDL.LU R12, [R1+0xa78] ;  /* 0x000a7800010c7983 */ /* 0x000f760000300800 */
[----:B------:R-:W-:Y:S01]  /*2f0d0*/  @P1 STG.E desc[UR22][R2.64], R48 ;  /* 0x0000003002001986 */ /* 0x000fe2000c101916 */
[----:B------:R-:W-:Y:S01]  /*2f0e0*/  ISETP.LT.AND P5, PT, R11, UR4, !P2 ;  /* 0x000000040b007c0c */ /* 0x000fe2000d7a1270 */
[----:B------:R-:W4:Y:S01]  /*2f0f0*/  LDCU UR4, c[0x0][0x39c] ;  /* 0x00007380ff0477ac */ /* 0x000f220008000800 */
[----:B------:R-:W-:Y:S01]  /*2f100*/  ISETP.LT.AND P0, PT, R10, UR6, !P2 ;  /* 0x000000060a007c0c */ /* 0x000fe2000d701270 */
[----:B------:R-:W1:Y:S01]  /*2f110*/  LDCU UR6, c[0x0][0x39c] ;  /* 0x00007380ff0677ac */ /* 0x000e620008000800 */
[----:B------:R-:W5:Y:S01]  /*2f120*/  LDL.LU R10, [R1+0xa6c] ;  /* 0x000a6c00010a7983 */ /* 0x000f620000300800 */
[C---:B------:R-:W-:Y:S01]  /*2f130*/  VIADD R11, R9.reuse, UR5 ;  /* 0x00000005090b7c36 */ /* 0x040fe20008000000 */
[----:B---3--:R-:W-:Y:S01]  /*2f140*/  ISETP.LT.AND P4, PT, R6, UR7, !P2 ;  /* 0x0000000706007c0c */ /* 0x008fe2000d781270 */
[----:B------:R-:W3:Y:S01]  /*2f150*/  LDCU UR7, c[0x0][0x39c] ;  /* 0x00007380ff0777ac */ /* 0x000ee20008000800 */
[----:B------:R-:W-:-:S02]  /*2f160*/  LEA R6, P6, R9, R0, 0x2 ;  /* 0x0000000009067211 */ /* 0x000fc400078c10ff */
[----:B----4-:R-:W-:Y:S01]  /*2f170*/  ISETP.LT.AND P1, PT, R8, UR4, !P2 ;  /* 0x0000000408007c0c */ /* 0x010fe2000d721270 */
[----:B------:R-:W4:Y:S01]  /*2f180*/  LDCU UR4, c[0x0][0x39c] ;  /* 0x00007380ff0477ac */ /* 0x000f220008000800 */
[----:B------:R-:W-:Y:S02]  /*2f190*/  LEA.HI.X.SX32 R7, R9, R174, 0x2, P6 ;  /* 0x000000ae09077211 */ /* 0x000fe400030f16ff */
[----:B------:R-:W-:-:S04]  /*2f1a0*/  LEA R8, P6, R11, R0, 0x2 ;  /* 0x000000000b087211 */ /* 0x000fc800078c10ff */
[----:B------:R-:W-:Y:S01]  /*2f1b0*/  LEA.HI.X.SX32 R9, R11, R174, 0x2, P6 ;  /* 0x000000ae0b097211 */ /* 0x000fe200030f16ff */
[----:B------:R4:W-:Y:S01]  /*2f1c0*/  @P5 STG.E desc[UR22][R6.64], R49 ;  /* 0x0000003106005986 */ /* 0x0009e2000c101916 */
[----:B-1----:R-:W-:Y:S01]  /*2f1d0*/  ISETP.LT.AND P5, PT, R15, UR6, !P2 ;  /* 0x000000060f007c0c */ /* 0x002fe2000d7a1270 */
[----:B--2---:R-:W-:Y:S01]  /*2f1e0*/  VIADD R5, R11, UR5 ;  /* 0x000000050b057c36 */ /* 0x004fe20008000000 */
[----:B------:R-:W5:Y:S01]  /*2f1f0*/  LDCU UR6, c[0x0][0x39c] ;  /* 0x00007380ff0677ac */ /* 0x000f620008000800 */
[----:B------:R1:W-:Y:S01]  /*2f200*/  @P0 STG.E desc[UR22][R8.64], R50 ;  /* 0x0000003208000986 */ /* 0x0003e2000c101916 */
[----:B---3--:R-:W-:-:S03]  /*2f210*/  ISETP.LT.AND P0, PT, R14, UR7, !P2 ;  /* 0x000000070e007c0c */ /* 0x008fc6000d701270 */
[----:B------:R-:W2:Y:S01]  /*2f220*/  LDL.LU R15, [R1+0xa60] ;  /* 0x000a6000010f7983 */ /* 0x000ea20000300800 */
[C---:B------:R-:W-:Y:S01]  /*2f230*/  LEA R4, P6, R5.reuse, R0, 0x2 ;  /* 0x0000000005047211 */ /* 0x040fe200078c10ff */
[C---:B------:R-:W-:Y:S01]  /*2f240*/  VIADD R11, R5.reuse, UR5 ;  /* 0x00000005050b7c36 */ /* 0x040fe20008000000 */
[----:B------:R-:W3:Y:S01]  /*2f250*/  LDCU UR7, c[0x0][0x39c] ;  /* 0x00007380ff0777ac */ /* 0x000ee20008000800 */
[----:B------:R-:W2:Y:S01]  /*2f260*/  LDL.LU R14, [R1+0xa04] ;  /* 0x000a0400010e7983 */ /* 0x000ea20000300800 */
[----:B------:R-:W-:Y:S01]  /*2f270*/  LEA.HI.X.SX32 R5, R5, R174, 0x2, P6 ;  /* 0x000000ae05057211 */ /* 0x000fe200030f16ff */
[----:B----4-:R-:W-:-:S04]  /*2f280*/  VIADD R7, R11, UR5 ;  /* 0x000000050b077c36 */ /* 0x010fc80008000000 */
[----:B------:R4:W-:Y:S01]  /*2f290*/  @P4 STG.E desc[UR22][R4.64], R51 ;  /* 0x0000003304004986 */ /* 0x0009e2000c101916 */
[----:B------:R-:W-:Y:S01]  /*2f2a0*/  ISETP.LT.AND P4, PT, R13, UR4, !P2 ;  /* 0x000000040d007c0c */ /* 0x000fe2000d781270 */
[----:B------:R-:W2:Y:S02]  /*2f2b0*/  LDCU UR4, c[0x0][0x39c] ;  /* 0x00007380ff0477ac */ /* 0x000ea40008000800 */
[----:B------:R-:W2:Y:S01]  /*2f2c0*/  LDL.LU R13, [R1+0xa00] ;  /* 0x000a0000010d7983 */ /* 0x000ea20000300800 */
[----:B------:R-:W-:-:S04]  /*2f2d0*/  LEA R2, P6, R11, R0, 0x2 ;  /* 0x000000000b027211 */ /* 0x000fc800078c10ff */
[----:B------:R-:W-:Y:S02]  /*2f2e0*/  LEA.HI.X.SX32 R3, R11, R174, 0x2, P6 ;  /* 0x000000ae0b037211 */ /* 0x000fe400030f16ff */
[C---:B------:R-:W-:Y:S02]  /*2f2f0*/  LEA R6, P6, R7.reuse, R0, 0x2 ;  /* 0x0000000007067211 */ /* 0x040fe400078c10ff */
[C---:B-1----:R-:W-:Y:S02]  /*2f300*/  IADD3 R9, PT, PT, R7.reuse, UR5, RZ ;  /* 0x0000000507097c10 */ /* 0x042fe4000fffe0ff */
[----:B------:R-:W-:Y:S01]  /*2f310*/  LEA.HI.X.SX32 R7, R7, R174, 0x2, P6 ;  /* 0x000000ae07077211 */ /* 0x000fe200030f16ff */
[----:B------:R1:W-:Y:S01]  /*2f320*/  @P1 STG.E desc[UR22][R2.64], R52 ;  /* 0x0000003402001986 */ /* 0x0003e2000c101916 */
[----:B------:R-:W-:-:S03]  /*2f330*/  LEA R8, P6, R9, R0, 0x2 ;  /* 0x0000000009087211 */ /* 0x000fc600078c10ff */
[----:B------:R1:W-:Y:S01]  /*2f340*/  @P5 STG.E desc[UR22][R6.64], R53 ;  /* 0x0000003506005986 */ /* 0x0003e2000c101916 */
[C---:B------:R-:W-:Y:S01]  /*2f350*/  VIADD R11, R9.reuse, UR5 ;  /* 0x00000005090b7c36 */ /* 0x040fe20008000000 */
[----:B------:R-:W-:-:S04]  /*2f360*/  LEA.HI.X.SX32 R9, R9, R174, 0x2, P6 ;  /* 0x000000ae09097211 */ /* 0x000fc800030f16ff */
[----:B----4-:R-:W-:-:S04]  /*2f370*/  LEA R4, P6, R11, R0, 0x2 ;  /* 0x000000000b047211 */ /* 0x010fc800078c10ff */
[----:B------:R-:W-:Y:S01]  /*2f380*/  LEA.HI.X.SX32 R5, R11, R174, 0x2, P6 ;  /* 0x000000ae0b057211 */ /* 0x000fe200030f16ff */
[----:B------:R-:W-:Y:S04]  /*2f390*/  @P0 STG.E desc[UR22][R8.64], R54 ;  /* 0x0000003608000986 */ /* 0x000fe8000c101916 */
[----:B------:R4:W-:Y:S01]  /*2f3a0*/  @P4 STG.E desc[UR22][R4.64], R55 ;  /* 0x0000003704004986 */ /* 0x0009e2000c101916 */
[----:B-----5:R-:W-:Y:S01]  /*2f3b0*/  ISETP.LT.AND P1, PT, R12, UR6, !P2 ;  /* 0x000000060c007c0c */ /* 0x020fe2000d721270 */
[----:B------:R-:W5:Y:S02]  /*2f3c0*/  LDCU UR6, c[0x0][0x39c] ;  /* 0x00007380ff0677ac */ /* 0x000f640008000800 */
[----:B------:R-:W4:Y:S01]  /*2f3d0*/  LDL.LU R12, [R1+0x9fc] ;  /* 0x0009fc00010c7983 */ /* 0x000f220000300800 */
[----:B---3--:R-:W-:Y:S01]  /*2f3e0*/  ISETP.LT.AND P5, PT, R10, UR7, !P2 ;  /* 0x000000070a007c0c */ /* 0x008fe2000d7a1270 */
[----:B------:R-:W3:Y:S02]  /*2f3f0*/  LDCU UR7, c[0x0][0x39c] ;  /* 0x00007380ff0777ac */ /* 0x000ee40008000800 */
[----:B------:R-:W4:Y:S01]  /*2f400*/  LDL.LU R10, [R1+0x9f8] ;  /* 0x0009f800010a7983 */ /* 0x000f220000300800 */
[----:B--2---:R-:W-:Y:S01]  /*2f410*/  ISETP.LT.AND P0, PT, R15, UR4, !P2 ;  /* 0x000000040f007c0c */ /* 0x004fe2000d701270 */
[----:B-1----:R-:W-:-:S02]  /*2f420*/  VIADD R3, R11, UR5 ;  /* 0x000000050b037c36 */ /* 0x002fc40008000000 */
[----:B------:R-:W2:Y:S01]  /*2f430*/  LDL.LU R15, [R1+0x9f4] ;  /* 0x0009f400010f7983 */ /* 0x000ea20000300800 */
[----:B------:R-:W1:Y:S01]  /*2f440*/  LDCU UR4, c[0x0][0x39c] ;  /* 0x00007380ff0477ac */ /* 0x000e620008000800 */
[----:B-----5:R-:W-:Y:S02]  /*2f450*/  ISETP.LT.AND P4, PT, R14, UR6, !P2 ;  /* 0x000000060e007c0c */ /* 0x020fe4000d781270 */
[----:B------:R-:W5:Y:S01]  /*2f460*/  LDL.LU R14, [R1+0x9f0] ;  /* 0x0009f000010e7983 */ /* 0x000f620000300800 */
[C---:B------:R-:W-:Y:S01]  /*2f470*/  LEA R2, P6, R3.reuse, R0, 0x2 ;  /* 0x0000000003027211 */ /* 0x040fe200078c10ff */
[C---:B------:R-:W-:Y:S01]  /*2f480*/  VIADD R7, R3.reuse, UR5 ;  /* 0x0000000503077c36 */ /* 0x040fe20008000000 */
[----:B------:R-:W1:Y:S02]  /*2f490*/  LDCU UR6, c[0x0][0x39c] ;  /* 0x00007380ff0677ac */ /* 0x000e640008000800 */
[----:B------:R-:W-:Y:S01]  /*2f4a0*/  LEA.HI.X.SX32 R3, R3, R174, 0x2, P6 ;  /* 0x000000ae03037211 */ /* 0x000fe200030f16ff */
[----:B------:R-:W-:-:S04]  /*2f4b0*/  VIADD R11, R7, UR5 ;  /* 0x00000005070b7c36 */ /* 0x000fc80008000000 */
[----:B------:R1:W-:Y:S01]  /*2f4c0*/  @P1 STG.E desc[UR22][R2.64], R56 ;  /* 0x0000003802001986 */ /* 0x0003e2000c101916 */
[----:B---3--:R-:W-:Y:S02]  /*2f4d0*/  ISETP.LT.AND P1, PT, R13, UR7, !P2 ;  /* 0x000000070d007c0c */ /* 0x008fe4000d721270 */
[----:B------:R-:W-:Y:S01]  /*2f4e0*/  LEA R6, P6, R7, R0, 0x2 ;  /* 0x0000000007067211 */ /* 0x000fe200078c10ff */
[----:B------:R-:W3:Y:S01]  /*2f4f0*/  LDL.LU R13, [R1+0x9ec] ;  /* 0x0009ec00010d7983 */ /* 0x000ee20000300800 */
[----:B----4-:R-:W-:Y:S01]  /*2f500*/  VIADD R5, R11, UR5 ;  /* 0x000000050b057c36 */ /* 0x010fe20008000000 */
[----:B------:R-:W2:Y:S01]  /*2f510*/  LDCU UR7, c[0x0][0x39c] ;  /* 0x00007380ff0777ac */ /* 0x000ea20008000800 */
[----:B------:R-:W-:Y:S02]  /*2f520*/  LEA.HI.X.SX32 R7, R7, R174, 0x2, P6 ;  /* 0x000000ae07077211 */ /* 0x000fe400030f16ff */
[----:B------:R-:W-:-:S04]  /*2f530*/  LEA R8, P6, R11, R0, 0x2 ;  /* 0x000000000b087211 */ /* 0x000fc800078c10ff */
[----:B------:R-:W-:Y:S01]  /*2f540*/  LEA.HI.X.SX32 R9, R11, R174, 0x2, P6 ;  /* 0x000000ae0b097211 */ /* 0x000fe200030f16ff */
[----:B------:R4:W-:Y:S01]  /*2f550*/  @P5 STG.E desc[UR22][R6.64], R57 ;  /* 0x0000003906005986 */ /* 0x0009e2000c101916 */
[----:B------:R-:W-:-:S03]  /*2f560*/  LEA R4, P6, R5, R0, 0x2 ;  /* 0x0000000005047211 */ /* 0x000fc600078c10ff */
[----:B------:R2:W-:Y:S01]  /*2f570*/  @P0 STG.E desc[UR22][R8.64], R58 ;  /* 0x0000003a08000986 */ /* 0x0005e2000c101916 */
[C---:B-1----:R-:W-:Y:S01]  /*2f580*/  VIADD R3, R5.reuse, UR5 ;  /* 0x0000000505037c36 */ /* 0x042fe20008000000 */
[----:B------:R-:W-:-:S04]  /*2f590*/  LEA.HI.X.SX32 R5, R5, R174, 0x2, P6 ;  /* 0x000000ae05057211 */ /* 0x000fc800030f16ff */
[C---:B------:R-:W-:Y:S01]  /*2f5a0*/  LEA R2, P6, R3.reuse, R0, 0x2 ;  /* 0x0000000003027211 */ /* 0x040fe200078c10ff */
[----:B------:R-:W-:-:S03]  /*2f5b0*/  VIADD R11, R3, UR5 ;  /* 0x00000005030b7c36 */ /* 0x000fc60008000000 */
[----:B------:R-:W-:Y:S01]  /*2f5c0*/  LEA.HI.X.SX32 R3, R3, R174, 0x2, P6 ;  /* 0x000000ae03037211 */ /* 0x000fe200030f16ff */
[----:B------:R1:W-:Y:S04]  /*2f5d0*/  @P4 STG.E desc[UR22][R4.64], R59 ;  /* 0x0000003b04004986 */ /* 0x0003e8000c101916 */
[----:B------:R1:W-:Y:S01]  /*2f5e0*/  @P1 STG.E desc[UR22][R2.64], R60 ;  /* 0x0000003c02001986 */ /* 0x0003e2000c101916 */
[----:B------:R-:W-:Y:S01]  /*2f5f0*/  ISETP.LT.AND P5, PT, R12, UR4, !P2 ;  /* 0x000000040c007c0c */ /* 0x000fe2000d7a1270 */
[----:B------:R-:W5:Y:S02]  /*2f600*/  LDCU UR4, c[0x0][0x39c] ;  /* 0x00007380ff0477ac */ /* 0x000f640008000800 */
[----:B------:R-:W3:Y:S01]  /*2f610*/  LDL.LU R12, [R1+0x9e8] ;  /* 0x0009e800010c7983 */ /* 0x000ee20000300800 */
[----:B------:R-:W-:Y:S01]  /*2f620*/  ISETP.LT.AND P0, PT, R10, UR6, !P2 ;  /* 0x000000060a007c0c */ /* 0x000fe2000d701270 */
[----:B------:R-:W3:Y:S02]  /*2f630*/  LDCU UR6, c[0x0][0x39c] ;  /* 0x00007380ff0677ac */ /* 0x000ee40008000800 */
[----:B------:R-:W3:Y:S01]  /*2f640*/  LDL.LU R10, [R1+0x9e4] ;  /* 0x0009e400010a7983 */ /* 0x000ee20000300800 */
[----:B--2---:R-:W-:Y:S01]  /*2f650*/  ISETP.LT.AND P4, PT, R15, UR7, !P2 ;  /* 0x000000070f007c0c */ /* 0x004fe2000d781270 */
[----:B------:R-:W2:Y:S02]  /*2f660*/  LDCU UR7, c[0x0][0x39c] ;  /* 0x00007380ff0777ac */ /* 0x000ea40008000800 */
[----:B------:R-:W3:Y:S01]  /*2f670*/  LDL.LU R15, [R1+0x9e0] ;  /* 0x0009e000010f7983 */ /* 0x000ee20000300800 */
[----:B-----5:R-:W-:Y:S01]  /*2f680*/  ISETP.LT.AND P1, PT, R14, UR4, !P2 ;  /* 0x000000040e007c0c */ /* 0x020fe2000d721270 */
[----:B------:R-:W5:Y:S02]  /*2f690*/  LDCU UR4, c[0x0][0x39c] ;  /* 0x00007380ff0477ac */ /* 0x000f640008000800 */
[----:B------:R-:W3:Y:S01]  /*2f6a0*/  LDL.LU R14, [R1+0x9dc] ;  /* 0x0009dc00010e7983 */ /* 0x000ee20000300800 */
[----:B----4-:R-:W-:-:S04]  /*2f6b0*/  LEA R6, P6, R11, R0, 0x2 ;  /* 0x000000000b067211 */ /* 0x010fc800078c10ff */
[C---:B------:R-:W-:Y:S02]  /*2f6c0*/  LEA.HI.X.SX32 R7, R11.reuse, R174, 0x2, P6 ;  /* 0x000000ae0b077211 */ /* 0x040fe400030f16ff */
[----:B------:R-:W-:-:S03]  /*2f6d0*/  IADD3 R9, PT, PT, R11, UR5, RZ ;  /* 0x000000050b097c10 */ /* 0x000fc6000fffe0ff */
[----:B------:R4:W-:Y:S01]  /*2f6e0*/  @P5 STG.E desc[UR22][R6.64], R61 ;  /* 0x0000003d06005986 */ /* 0x0009e2000c101916 */
[----:B---3--:R-:W-:Y:S01]  /*2f6f0*/  ISETP.LT.AND P5, PT, R13, UR6, !P2 ;  /* 0x000000060d007c0c */ /* 0x008fe2000d7a1270 */
[C---:B-1----:R-:W-:Y:S02]  /*2f700*/  VIADD R5, R9.reuse, UR5 ;  /* 0x0000000509057c36 */ /* 0x042fe40008000000 */
[----:B------:R-:W3:Y:S01]  /*2f710*/  LDL.LU R13, [R1+0x9d8] ;  /* 0x0009d800010d7983 */ /* 0x000ee20000300800 */
[C---:B------:R-:W-:Y:S01]  /*2f720*/  LEA R8, P6, R9.reuse, R0, 0x2 ;  /* 0x0000000009087211 */ /* 0x040fe200078c10ff */
[----:B------:R-:W1:Y:S03]  /*2f730*/  LDCU UR6, c[0x0][0x39c] ;  /* 0x00007380ff0677ac */ /* 0x000e660008000800 */
[----:B------:R-:W-:Y:S02]  /*2f740*/  LEA.HI.X.SX32 R9, R9, R174, 0x2, P6 ;  /* 0x000000ae09097211 */ /* 0x000fe400030f16ff */
[C---:B------:R-:W-:Y:S01]  /*2f750*/  LEA R4, P6, R5.reuse, R0, 0x2 ;  /* 0x0000000005047211 */ /* 0x040fe200078c10ff */
[----:B------:R-:W-:-:S03]  /*2f760*/  VIADD R11, R5, UR5 ;  /* 0x00000005050b7c36 */ /* 0x000fc60008000000 */
[----:B------:R-:W-:Y:S01]  /*2f770*/  LEA.HI.X.SX32 R5, R5, R174, 0x2, P6 ;  /* 0x000000ae05057211 */ /* 0x000fe200030f16ff */
[----:B------:R1:W-:Y:S01]  /*2f780*/  @P0 STG.E desc[UR22][R8.64], R62 ;  /* 0x0000003e08000986 */ /* 0x0003e2000c101916 */
[----:B------:R-:W-:-:S03]  /*2f790*/  LEA R2, P6, R11, R0, 0x2 ;  /* 0x000000000b027211 */ /* 0x000fc600078c10ff */
[----:B------:R2:W-:Y:S01]  /*2f7a0*/  @P4 STG.E desc[UR22][R4.64], R63 ;  /* 0x0000003f04004986 */ /* 0x0005e2000c101916 */
[C---:B----4-:R-:W-:Y:S01]  /*2f7b0*/  VIADD R7, R11.reuse, UR5 ;  /* 0x000000050b077c36 */ /* 0x050fe20008000000 */
[----:B------:R-:W-:-:S04]  /*2f7c0*/  LEA.HI.X.SX32 R3, R11, R174, 0x2, P6 ;  /* 0x000000ae0b037211 */ /* 0x000fc800030f16ff */
[C---:B------:R-:W-:Y:S01]  /*2f7d0*/  LEA R6, P6, R7.reuse, R0, 0x2 ;  /* 0x0000000007067211 */ /* 0x040fe200078c10ff */
[----:B-1----:R-:W-:-:S03]  /*2f7e0*/  VIADD R9, R7, UR5 ;  /* 0x0000000507097c36 */ /* 0x002fc60008000000 */
[----:B------:R-:W-:Y:S01]  /*2f7f0*/  LEA.HI.X.SX32 R7, R7, R174, 0x2, P6 ;  /* 0x000000ae07077211 */ /* 0x000fe200030f16ff */
[----:B------:R1:W-:Y:S04]  /*2f800*/  @P1 STG.E desc[UR22][R2.64], R64 ;  /* 0x0000004002001986 */ /* 0x0003e8000c101916 */
[----:B------:R4:W-:Y:S01]  /*2f810*/  @P5 STG.E desc[UR22][R6.64], R65 ;  /* 0x0000004106005986 */ /* 0x0009e2000c101916 */
[----:B--2---:R-:W-:Y:S01]  /*2f820*/  ISETP.LT.AND P0, PT, R12, UR7, !P2 ;  /* 0x000000070c007c0c */ /* 0x004fe2000d701270 */
[----:B------:R-:W2:Y:S02]  /*2f830*/  LDCU UR7, c[0x0][0x39c] ;  /* 0x00007380ff0777ac */ /* 0x000ea40008000800 */
[----:B------:R-:W4:Y:S01]  /*2f840*/  LDL.LU R12, [R1+0x9d4] ;  /* 0x0009d400010c7983 */ /* 0x000f220000300800 */
[----:B-----5:R-:W-:Y:S01]  /*2f850*/  ISETP.LT.AND P4, PT, R10, UR4, !P2 ;  /* 0x000000040a007c0c */ /* 0x020fe2000d781270 */
[----:B------:R-:W3:Y:S02]  /*2f860*/  LDCU UR4, c[0x0][0x39c] ;  /* 0x00007380ff0477ac */ /* 0x000ee40008000800 */
[----:B------:R-:W5:Y:S01]  /*2f870*/  LDL.LU R10, [R1+0x9d0] ;  /* 0x0009d000010a7983 */ /* 0x000f620000300800 */
[----:B------:R-:W-:Y:S01]  /*2f880*/  ISETP.LT.AND P1, PT, R15, UR6, !P2 ;  /* 0x000000060f007c0c */ /* 0x000fe2000d721270 */
[----:B------:R-:W-:-:S02]  /*2f890*/  VIADD R11, R9, UR5 ;  /* 0x00000005090b7c36 */ /* 0x000fc40008000000 */
[----:B------:R-:W5:Y:S01]  /*2f8a0*/  LDL.LU R15, [R1+0x9cc] ;  /* 0x0009cc00010f7983 */ /* 0x000f620000300800 */
[C---:B------:R-:W-:Y:S01]  /*2f8b0*/  LEA R8, P6, R9.reuse, R0, 0x2 ;  /* 0x0000000009087211 */ /* 0x040fe200078c10ff */
[----:B------:R-:W4:Y:S01]  /*2f8c0*/  LDCU UR6, c[0x0][0x39c] ;  /* 0x00007380ff0677ac */ /* 0x000f220008000800 */
[----:B--2---:R-:W-:Y:S02]  /*2f8d0*/  ISETP.LT.AND P5, PT, R14, UR7, !P2 ;  /* 0x000000070e007c0c */ /* 0x004fe4000d7a1270 */
[----:B------:R-:W2:Y:S01]  /*2f8e0*/  LDL.LU R14, [R1+0x9c8] ;  /* 0x0009c800010e7983 */ /* 0x000ea20000300800 */
[----:B------:R-:W-:Y:S01]  /*2f8f0*/  LEA.HI.X.SX32 R9, R9, R174, 0x2, P6 ;  /* 0x000000ae09097211 */ /* 0x000fe200030f16ff */
[----:B------:R-:W5:Y:S04]  /*2f900*/  LDCU UR7, c[0x0][0x39c] ;  /* 0x00007380ff0777ac */ /* 0x000f680008000800 */
[----:B------:R4:W-:Y:S01]  /*2f910*/  @P0 STG.E desc[UR22][R8.64], R66 ;  /* 0x0000004208000986 */ /* 0x0009e2000c101916 */
[C---:B------:R-:W-:Y:S01]  /*2f920*/  LEA R4, P6, R11.reuse, R0, 0x2 ;  /* 0x000000000b047211 */ /* 0x040fe200078c10ff */
[----:B-1----:R-:W-:Y:S01]  /*2f930*/  VIADD R3, R11, UR5 ;  /* 0x000000050b037c36 */ /* 0x002fe20008000000 */
[----:B---3--:R-:W-:-:S02]  /*2f940*/  ISETP.LT.AND P0, PT, R13, UR4, !P2 ;  /* 0x000000040d007c0c */ /* 0x008fc4000d701270 */
[----:B------:R-:W-:Y:S01]  /*2f950*/  LEA.HI.X.SX32 R5, R11, R174, 0x2, P6 ;  /* 0x000000ae0b057211 */ /* 0x000fe200030f16ff */
[----:B------:R-:W3:Y:S01]  /*2f960*/  LDL.LU R13, [R1+0x9c4] ;  /* 0x0009c400010d7983 */ /* 0x000ee20000300800 */
[C---:B------:R-:W-:Y:S01]  /*2f970*/  LEA R2, P6, R3.reuse, R0, 0x2 ;  /* 0x0000000003027211 */ /* 0x040fe200078c10ff */
[C---:B----4-:R-:W-:Y:S01]  /*2f980*/  VIADD R7, R3.reuse, UR5 ;  /* 0x0000000503077c36 */ /* 0x050fe20008000000 */
[----:B------:R-:W1:Y:S02]  /*2f990*/  LDCU UR4, c[0x0][0x39c] ;  /* 0x00007380ff0477ac */ /* 0x000e640008000800 */
[----:B------:R-:W-:Y:S01]  /*2f9a0*/  LEA.HI.X.SX32 R3, R3, R174, 0x2, P6 ;  /* 0x000000ae03037211 */ /* 0x000fe200030f16ff */
[----:B------:R4:W-:Y:S01]  /*2f9b0*/  @P4 STG.E desc[UR22][R4.64], R67 ;  /* 0x0000004304004986 */ /* 0x0009e2000c101916 */
[----:B------:R-:W-:-:S03]  /*2f9c0*/  LEA R6, P6, R7, R0, 0x2 ;  /* 0x0000000007067211 */ /* 0x000fc600078c10ff */
[----:B------:R1:W-:Y:S01]  /*2f9d0*/  @P1 STG.E desc[UR22][R2.64], R68 ;  /* 0x0000004402001986 */ /* 0x0003e2000c101916 */
[C---:B------:R-:W-:Y:S02]  /*2f9e0*/  IADD3 R11, PT, PT, R7.reuse, UR5, RZ ;  /* 0x00000005070b7c10 */ /* 0x040fe4000fffe0ff */
[----:B------:R-:W-:Y:S02]  /*2f9f0*/  LEA.HI.X.SX32 R7, R7, R174, 0x2, P6 ;  /* 0x000000ae07077211 */ /* 0x000fe400030f16ff */
[----:B------:R-:W-:-:S04]  /*2fa00*/  LEA R8, P6, R11, R0, 0x2 ;  /* 0x000000000b087211 */ /* 0x000fc800078c10ff */
[----:B------:R-:W-:Y:S01]  /*2fa10*/  LEA.HI.X.SX32 R9, R11, R174, 0x2, P6 ;  /* 0x000000ae0b097211 */ /* 0x000fe200030f16ff */
[----:B------:R-:W-:Y:S04]  /*2fa20*/  @P5 STG.E desc[UR22][R6.64], R69 ;  /* 0x0000004506005986 */ /* 0x000fe8000c101916 */
[----:B------:R1:W-:Y:S01]  /*2fa30*/  @P0 STG.E desc[UR22][R8.64], R70 ;  /* 0x0000004608000986 */ /* 0x0003e2000c101916 */
[----:B------:R-:W-:Y:S01]  /*2fa40*/  ISETP.LT.AND P4, PT, R12, UR6, !P2 ;  /* 0x000000060c007c0c */ /* 0x000fe2000d781270 */
[----:B------:R-:W2:Y:S02]  /*2fa50*/  LDCU UR6, c[0x0][0x39c] ;  /* 0x00007380ff0677ac */ /* 0x000ea40008000800 */
[----:B------:R-:W3:Y:S01]  /*2fa60*/  LDL.LU R12, [R1+0x9c0] ;  /* 0x0009c000010c7983 */ /* 0x000ee20000300800 */
[----:B-----5:R-:W-:Y:S01]  /*2fa70*/  ISETP.LT.AND P1, PT, R10, UR7, !P2 ;  /* 0x000000070a007c0c */ /* 0x020fe2000d721270 */
[----:B------:R-:W3:Y:S02]  /*2fa80*/  LDCU UR7, c[0x0][0x39c] ;  /* 0x00007380ff0777ac */ /* 0x000ee40008000800 */
[----:B------:R-:W5:Y:S01]  /*2fa90*/  LDL.LU R10, [R1+0x9bc] ;  /* 0x0009bc00010a7983 */ /* 0x000f620000300800 */
[----:B-1----:R-:W-:Y:S01]  /*2faa0*/  ISETP.LT.AND P5, PT, R15, UR4, !P2 ;  /* 0x000000040f007c0c */ /* 0x002fe2000d7a1270 */
[----:B----4-:R-:W-:-:S02]  /*2fab0*/  VIADD R5, R11, UR5 ;  /* 0x000000050b057c36 */ /* 0x010fc40008000000 */
[----:B------:R-:W4:Y:S01]  /*2fac0*/  LDL.LU R15, [R1+0x9b8] ;  /* 0x0009b800010f7983 */ /* 0x000f220000300800 */
[----:B------:R-:W1:Y:S01]  /*2fad0*/  LDCU UR4, c[0x0][0x39c] ;  /* 0x00007380ff0477ac */ /* 0x000e620008000800 */
[----:B--2---:R-:W-:Y:S02]  /*2fae0*/  ISETP.LT.AND P0, PT, R14, UR6, !P2 ;  /* 0x000000060e007c0c */ /* 0x004fe4000d701270 */
[----:B------:R-:W2:Y:S01]  /*2faf0*/  LDL.LU R14, [R1+0x9b4] ;  /* 0x0009b400010e7983 */ /* 0x000ea20000300800 */
[C---:B------:R-:W-:Y:S01]  /*2fb00*/  LEA R4, P6, R5.reuse, R0, 0x2 ;  /* 0x0000000005047211 */ /* 0x040fe200078c10ff */
[C---:B------:R-:W-:Y:S01]  /*2fb10*/  VIADD R3, R5.reuse, UR5 ;  /* 0x0000000505037c36 */ /* 0x040fe20008000000 */
[----:B------:R-:W5:Y:S02]  /*2fb20*/  LDCU UR6, c[0x0][0x39c] ;  /* 0x00007380ff0677ac */ /* 0x000f640008000800 */
[----:B------:R-:W-:Y:S01]  /*2fb30*/  LEA.HI.X.SX32 R5, R5, R174, 0x2, P6 ;  /* 0x000000ae05057211 */ /* 0x000fe200030f16ff */
[----:B------:R-:W-:-:S04]  /*2fb40*/  VIADD R11, R3, UR5 ;  /* 0x00000005030b7c36 */ /* 0x000fc80008000000 */
[----:B------:R1:W-:Y:S01]  /*2fb50*/  @P4 STG.E desc[UR22][R4.64], R71 ;  /* 0x0000004704004986 */ /* 0x0003e2000c101916 */
[----:B---3--:R-:W-:Y:S02]  /*2fb60*/  ISETP.LT.AND P4, PT, R13, UR7, !P2 ;  /* 0x000000070d007c0c */ /* 0x008fe4000d781270 */
[----:B------:R-:W-:Y:S01]  /*2fb70*/  LEA R2, P6, R3, R0, 0x2 ;  /* 0x0000000003027211 */ /* 0x000fe200078c10ff */
[----:B------:R-:W3:Y:S01]  /*2fb80*/  LDL.LU R13, [R1+0x9b0] ;  /* 0x0009b000010d7983 */ /* 0x000ee20000300800 */
[----:B------:R-:W-:Y:S01]  /*2fb90*/  VIADD R9, R11, UR5 ;  /* 0x000000050b097c36 */ /* 0x000fe20008000000 */
[----:B------:R-:W4:Y:S01]  /*2fba0*/  LDCU UR7, c[0x0][0x39c] ;  /* 0x00007380ff0777ac */ /* 0x000f220008000800 */
[----:B------:R-:W-:Y:S02]  /*2fbb0*/  LEA.HI.X.SX32 R3, R3, R174, 0x2, P6 ;  /* 0x000000ae03037211 */ /* 0x000fe400030f16ff */
[----:B------:R-:W-:-:S04]  /*2fbc0*/  LEA R6, P6, R11, R0, 0x2 ;  /* 0x000000000b067211 */ /* 0x000fc800078c10ff */
[----:B------:R-:W-:Y:S01]  /*2fbd0*/  LEA.HI.X.SX32 R7, R11, R174, 0x2, P6 ;  /* 0x000000ae0b077211 */ /* 0x000fe200030f16ff */
[----:B------:R-:W-:Y:S01]  /*2fbe0*/  @P1 STG.E desc[UR22][R2.64], R72 ;  /* 0x0000004802001986 */ /* 0x000fe2000c101916 */
        /* <DEDUP_REMOVED lines=10> */
[----:B------:R-:W2:Y:S02]  /*2fc90*/  LDCU UR4, c[0x0][0x39c] ;  /* 0x00007380ff0477ac */ /* 0x000ea40008000800 */
[----:B------:R-:W3:Y:S01]  /*2fca0*/  LDL.LU R12, [R1+0x9ac] ;  /* 0x0009ac00010c7983 */ /* 0x000ee20000300800 */
[----:B-----5:R-:W-:Y:S01]  /*2fcb0*/  ISETP.LT.AND P5, PT, R10, UR6, !P2 ;  /* 0x000000060a007c0c */ /* 0x020fe2000d7a1270 */
[----:B------:R-:W3:Y:S02]  /*2fcc0*/  LDCU UR6, c[0x0][0x39c] ;  /* 0x00007380ff0677ac */ /* 0x000ee40008000800 */
[----:B------:R-:W5:Y:S01]  /*2fcd0*/  LDL.LU R10, [R1+0x9a8] ;  /* 0x0009a800010a7983 */ /* 0x000f620000300800 */
[----:B----4-:R-:W-:Y:S01]  /*2fce0*/  ISETP.LT.AND P0, PT, R15, UR7, !P2 ;  /* 0x000000070f007c0c */ /* 0x010fe2000d701270 */
[----:B------:R-:W4:Y:S02]  /*2fcf0*/  LDCU UR7, c[0x0][0x39c] ;  /* 0x00007380ff0777ac */ /* 0x000f240008000800 */
[----:B------:R-:W5:Y:S01]  /*2fd00*/  LDL.LU R15, [R1+0x9a4] ;  /* 0x0009a400010f7983 */ /* 0x000f620000300800 */
[----:B--2---:R-:W-:Y:S01]  /*2fd10*/  ISETP.LT.AND P4, PT, R14, UR4, !P2 ;  /* 0x000000040e007c0c */ /* 0x004fe2000d781270 */
[----:B------:R-:W-:-:S02]  /*2fd20*/  VIADD R7, R11, UR5 ;  /* 0x000000050b077c36 */ /* 0x000fc40008000000 */
[----:B------:R-:W2:Y:S01]  /*2fd30*/  LDL.LU R14, [R1+0x9a0] ;  /* 0x0009a000010e7983 */ /* 0x000ea20000300800 */
[C---:B------:R-:W-:Y:S01]  /*2fd40*/  LEA R2, P6, R11.reuse, R0, 0x2 ;  /* 0x000000000b027211 */ /* 0x040fe200078c10ff */
[----:B------:R-:W5:Y:S03]  /*2fd50*/  LDCU UR4, c[0x0][0x39c] ;  /* 0x00007380ff0477ac */ /* 0x000f660008000800 */
[----:B------:R-:W-:-:S05]  /*2fd60*/  LEA.HI.X.SX32 R3, R11, R174, 0x2, P6 ;  /* 0x000000ae0b037211 */ /* 0x000fca00030f16ff */
[----:B------:R3:W-:Y:S02]  /*2fd70*/  @P1 STG.E desc[UR22][R2.64], R76 ;  /* 0x0000004c02001986 */ /* 0x0007e4000c101916 */
[----:B---3--:R-:W-:Y:S01]  /*2fd80*/  ISETP.LT.AND P1, PT, R13, UR6, !P2 ;  /* 0x000000060d007c0c */ /* 0x008fe2000d721270 */
[----:B------:R-:W3:Y:S01]  /*2fd90*/  LDCU UR6, c[0x0][0x39c] ;  /* 0x00007380ff0677ac */ /* 0x000ee20008000800 */
[----:B------:R-:W2:Y:S01]  /*2fda0*/  LDL.LU R13, [R1+0x99c] ;  /* 0x00099c00010d7983 */ /* 0x000ea20000300800 */
[C---:B------:R-:W-:Y:S02]  /*2fdb0*/  LEA R6, P6, R7.reuse, R0, 0x2 ;  /* 0x0000000007067211 */ /* 0x040fe400078c10ff */
[C---:B-1----:R-:W-:Y:S02]  /*2fdc0*/  IADD3 R9, PT, PT, R7.reuse, UR5, RZ ;  /* 0x0000000507097c10 */ /* 0x042fe4000fffe0ff */
[----:B------:R-:W-:Y:S02]  /*2fdd0*/  LEA.HI.X.SX32 R7, R7, R174, 0x2, P6 ;  /* 0x000000ae07077211 */ /* 0x000fe400030f16ff */
[C---:B------:R-:W-:Y:S01]  /*2fde0*/  LEA R8, P6, R9.reuse, R0, 0x2 ;  /* 0x0000000009087211 */ /* 0x040fe200078c10ff */
[----:B------:R-:W-:-:S03]  /*2fdf0*/  VIADD R11, R9, UR5 ;  /* 0x00000005090b7c36 */ /* 0x000fc60008000000 */
[----:B------:R-:W-:Y:S01]  /*2fe00*/  LEA.HI.X.SX32 R9, R9, R174, 0x2, P6 ;  /* 0x000000ae09097211 */ /* 0x000fe200030f16ff */
[----:B------:R1:W-:Y:S01]  /*2fe10*/  @P5 STG.E desc[UR22][R6.64], R77 ;  /* 0x0000004d06005986 */ /* 0x0003e2000c101916 */
[----:B------:R-:W-:-:S03]  /*2fe20*/  LEA R4, P6, R11, R0, 0x2 ;  /* 0x000000000b047211 */ /* 0x000fc600078c10ff */
[----:B------:R2:W-:Y:S01]  /*2fe30*/  @P0 STG.E desc[UR22][R8.64], R78 ;  /* 0x0000004e08000986 */ /* 0x0005e2000c101916 */
[C---:B------:R-:W-:Y:S01]  /*2fe40*/  VIADD R3, R11.reuse, UR5 ;  /* 0x000000050b037c36 */ /* 0x040fe20008000000 */
[----:B------:R-:W-:-:S04]  /*2fe50*/  LEA.HI.X.SX32 R5, R11, R174, 0x2, P6 ;  /* 0x000000ae0b057211 */ /* 0x000fc800030f16ff */
[C---:B------:R-:W-:Y:S01]  /*2fe60*/  LEA R2, P6, R3.reuse, R0, 0x2 ;  /* 0x0000000003027211 */ /* 0x040fe200078c10ff */
[----:B-1----:R-:W-:-:S03]  /*2fe70*/  VIADD R7, R3, UR5 ;  /* 0x0000000503077c36 */ /* 0x002fc60008000000 */
[----:B------:R-:W-:Y:S01]  /*2fe80*/  LEA.HI.X.SX32 R3, R3, R174, 0x2, P6 ;  /* 0x000000ae03037211 */ /* 0x000fe200030f16ff */
[----:B------:R1:W-:Y:S04]  /*2fe90*/  @P4 STG.E desc[UR22][R4.64], R79 ;  /* 0x0000004f04004986 */ /* 0x0003e8000c101916 */
[----:B------:R1:W-:Y:S01]  /*2fea0*/  @P1 STG.E desc[UR22][R2.64], R80 ;  /* 0x0000005002001986 */ /* 0x0003e2000c101916 */
[----:B----4-:R-:W-:Y:S01]  /*2feb0*/  ISETP.LT.AND P5, PT, R12, UR7, !P2 ;  /* 0x000000070c007c0c */ /* 0x010fe2000d7a1270 */
[----:B------:R-:W2:Y:S02]  /*2fec0*/  LDCU UR7, c[0x0][0x39c] ;  /* 0x00007380ff0777ac */ /* 0x000ea40008000800 */
[----:B------:R-:W4:Y:S01]  /*2fed0*/  LDL.LU R12, [R1+0x998] ;  /* 0x00099800010c7983 */ /* 0x000f220000300800 */
[----:B-----5:R-:W-:Y:S01]  /*2fee0*/  ISETP.LT.AND P0, PT, R10, UR4, !P2 ;  /* 0x000000040a007c0c */ /* 0x020fe2000d701270 */
[----:B------:R-:W5:Y:S02]  /*2fef0*/  LDCU UR4, c[0x0][0x39c] ;  /* 0x00007380ff0477ac */ /* 0x000f640008000800 */
[----:B------:R-:W4:Y:S01]  /*2ff00*/  LDL.LU R10, [R1+0x994] ;  /* 0x00099400010a7983 */ /* 0x000f220000300800 */
[----:B---3--:R-:W-:Y:S01]  /*2ff10*/  ISETP.LT.AND P4, PT, R15, UR6, !P2 ;  /* 0x000000060f007c0c */ /* 0x008fe2000d781270 */
[----:B------:R-:W-:-:S02]  /*2ff20*/  VIADD R11, R7, UR5 ;  /* 0x00000005070b7c36 */ /* 0x000fc40008000000 */
[----:B------:R-:W3:Y:S01]  /*2ff30*/  LDL.LU R15, [R1+0x990] ;  /* 0x00099000010f7983 */ /* 0x000ee20000300800 */
[C---:B------:R-:W-:Y:S01]  /*2ff40*/  LEA R6, P6, R7.reuse, R0, 0x2 ;  /* 0x0000000007067211 */ /* 0x040fe200078c10ff */
[----:B------:R-:W4:Y:S01]  /*2ff50*/  LDCU UR6, c[0x0][0x39c] ;  /* 0x00007380ff0677ac */ /* 0x000f220008000800 */
[----:B--2---:R-:W-:Y:S02]  /*2ff60*/  ISETP.LT.AND P1, PT, R14, UR7, !P2 ;  /* 0x000000070e007c0c */ /* 0x004fe4000d721270 */
[----:B------:R-:W2:Y:S01]  /*2ff70*/  LDL.LU R14, [R1+0x98c] ;  /* 0x00098c00010e7983 */ /* 0x000ea20000300800 */
[----:B------:R-:W-:Y:S01]  /*2ff80*/  LEA.HI.X.SX32 R7, R7, R174, 0x2, P6 ;  /* 0x000000ae07077211 */ /* 0x000fe200030f16ff */
[----:B------:R-:W4:Y:S04]  /*2ff90*/  LDCU UR7, c[0x0][0x39c] ;  /* 0x00007380ff0777ac */ /* 0x000f280008000800 */
[----:B------:R5:W-:Y:S01]  /*2ffa0*/  @P5 STG.E desc[UR22][R6.64], R81 ;  /* 0x0000005106005986 */ /* 0x000be2000c101916 */
[C---:B------:R-:W-:Y:S01]  /*2ffb0*/  LEA R8, P6, R11.reuse, R0, 0x2 ;  /* 0x000000000b087211 */ /* 0x040fe200078c10ff */
[----:B-1----:R-:W-:Y:S01]  /*2ffc0*/  VIADD R5, R11, UR5 ;  /* 0x000000050b057c36 */ /* 0x002fe20008000000 */
[----:B-----5:R-:W-:-:S02]  /*2ffd0*/  ISETP.LT.AND P5, PT, R13, UR4, !P2 ;  /* 0x000000040d007c0c */ /* 0x020fc4000d7a1270 */
[----:B------:R-:W-:Y:S01]  /*2ffe0*/  LEA.HI.X.SX32 R9, R11, R174, 0x2, P6 ;  /* 0x000000ae0b097211 */ /* 0x000fe200030f16ff */
[----:B------:R-:W5:Y:S01]  /*2fff0*/  LDL.LU R13, [R1+0x988] ;  /* 0x00098800010d7983 */ /* 0x000f620000300800 */
[C---:B------:R-:W-:Y:S01]  /*30000*/  LEA R4, P6, R5.reuse, R0, 0x2 ;  /* 0x0000000005047211 */ /* 0x040fe200078c10ff */
[C---:B------:R-:W-:Y:S01]  /*30010*/  VIADD R3, R5.reuse, UR5 ;  /* 0x0000000505037c36 */ /* 0x040fe20008000000 */
[----:B------:R-:W3:Y:S02]  /*30020*/  LDCU UR4, c[0x0][0x39c] ;  /* 0x00007380ff0477ac */ /* 0x000ee40008000800 */
[----:B------:R-:W-:Y:S01]  /*30030*/  LEA.HI.X.SX32 R5, R5, R174, 0x2, P6 ;  /* 0x000000ae05057211 */ /* 0x000fe200030f16ff */
[----:B------:R1:W-:Y:S01]  /*30040*/  @P0 STG.E desc[UR22][R8.64], R82 ;  /* 0x0000005208000986 */ /* 0x0003e2000c101916 */
[----:B------:R-:W-:-:S03]  /*30050*/  LEA R2, P6, R3, R0, 0x2 ;  /* 0x0000000003027211 */ /* 0x000fc600078c10ff */
[----:B------:R1:W-:Y:S01]  /*30060*/  @P4 STG.E desc[UR22][R4.64], R83 ;  /* 0x0000005304004986 */ /* 0x0003e2000c101916 */
[C---:B------:R-:W-:Y:S01]  /*30070*/  VIADD R11, R3.reuse, UR5 ;  /* 0x00000005030b7c36 */ /* 0x040fe20008000000 */
[----:B------:R-:W-:-:S04]  /*30080*/  LEA.HI.X.SX32 R3, R3, R174, 0x2, P6 ;  /* 0x000000ae03037211 */ /* 0x000fc800030f16ff */
[----:B------:R-:W-:-:S04]  /*30090*/  LEA R6, P6, R11, R0, 0x2 ;  /* 0x000000000b067211 */ /* 0x000fc800078c10ff */
[----:B------:R-:W-:Y:S01]  /*300a0*/  LEA.HI.X.SX32 R7, R11, R174, 0x2, P6 ;  /* 0x000000ae0b077211 */ /* 0x000fe200030f16ff */
[----:B------:R-:W-:Y:S04]  /*300b0*/  @P1 STG.E desc[UR22][R2.64], R84 ;  /* 0x0000005402001986 */ /* 0x000fe8000c101916 */
[----:B------:R1:W-:Y:S01]  /*300c0*/  @P5 STG.E desc[UR22][R6.64], R85 ;  /* 0x0000005506005986 */ /* 0x0003e2000c101916 */
[----:B----4-:R-:W-:Y:S01]  /*300d0*/  ISETP.LT.AND P0, PT, R12, UR6, !P2 ;  /* 0x000000060c007c0c */ /* 0x010fe2000d701270 */
[----:B------:R-:W2:Y:S02]  /*300e0*/  LDCU UR6, c[0x0][0x39c] ;  /* 0x00007380ff0677ac */ /* 0x000ea40008000800 */
[----:B------:R-:W4:Y:S01]  /*300f0*/  LDL.LU R12, [R1+0x984] ;  /* 0x00098400010c7983 */ /* 0x000f220000300800 */
[----:B------:R-:W-:Y:S01]  /*30100*/  ISETP.LT.AND P4, PT, R10, UR7, !P2 ;  /* 0x000000070a007c0c */ /* 0x000fe2000d781270 */
[----:B------:R-:W5:Y:S02]  /*30110*/  LDCU UR7, c[0x0][0x39c] ;  /* 0x00007380ff0777ac */ /* 0x000f640008000800 */
[----:B------:R-:W4:Y:S01]  /*30120*/  LDL.LU R10, [R1+0x980] ;  /* 0x00098000010a7983 */ /* 0x000f220000300800 */
[----:B---3--:R-:W-:Y:S01]  /*30130*/  ISETP.LT.AND P1, PT, R15, UR4, !P2 ;  /* 0x000000040f007c0c */ /* 0x008fe2000d721270 */
[----:B------:R-:W4:Y:S02]  /*30140*/  LDCU UR4, c[0x0][0x39c] ;  /* 0x00007380ff0477ac */ /* 0x000f240008000800 */
[----:B------:R-:W3:Y:S01]  /*30150*/  LDL.LU R15, [R1+0x960] ;  /* 0x00096000010f7983 */ /* 0x000ee20000300800 */
[----:B--2---:R-:W-:Y:S01]  /*30160*/  ISETP.LT.AND P5, PT, R14, UR6, !P2 ;  /* 0x000000060e007c0c */ /* 0x004fe2000d7a1270 */
[----:B------:R-:W2:Y:S02]  /*30170*/  LDCU UR6, c[0x0][0x39c] ;  /* 0x00007380ff0677ac */ /* 0x000ea40008000800 */
[----:B------:R-:W3:Y:S01]  /*30180*/  LDL.LU R14, [R1+0x95c] ;  /* 0x00095c00010e7983 */ /* 0x000ee20000300800 */
[----:B-1----:R-:W-:-:S04]  /*30190*/  IADD3 R9, PT, PT, R11, UR5, RZ ;  /* 0x000000050b097c10 */ /* 0x002fc8000fffe0ff */
[C---:B------:R-:W-:Y:S01]  /*301a0*/  LEA R8, P6, R9.reuse, R0, 0x2 ;  /* 0x0000000009087211 */ /* 0x040fe200078c10ff */
[----:B------:R-:W-:-:S03]  /*301b0*/  VIADD R5, R9, UR5 ;  /* 0x0000000509057c36 */ /* 0x000fc60008000000 */
[----:B------:R-:W-:Y:S01]  /*301c0*/  LEA.HI.X.SX32 R9, R9, R174, 0x2, P6 ;  /* 0x000000ae09097211 */ /* 0x000fe200030f16ff */
[----:B------:R-:W-:-:S04]  /*301d0*/  VIADD R11, R5, UR5 ;  /* 0x00000005050b7c36 */ /* 0x000fc80008000000 */
[----:B------:R1:W-:Y:S01]  /*301e0*/  @P0 STG.E desc[UR22][R8.64], R86 ;  /* 0x0000005608000986 */ /* 0x0003e2000c101916 */
[----:B-----5:R-:W-:Y:S02]  /*301f0*/  ISETP.LT.AND P0, PT, R13, UR7, !P2 ;  /* 0x000000070d007c0c */ /* 0x020fe4000d701270 */
[----:B------:R-:W-:Y:S01]  /*30200*/  LEA R4, P6, R5, R0, 0x2 ;  /* 0x0000000005047211 */ /* 0x000fe200078c10ff */
[----:B------:R-:W5:Y:S01]  /*30210*/  LDL.LU R13, [R1+0x958] ;  /* 0x00095800010d7983 */ /* 0x000f620000300800 */
[----:B------:R-:W-:Y:S01]  /*30220*/  VIADD R7, R11, UR5 ;  /* 0x000000050b077c36 */ /* 0x000fe20008000000 */
[----:B------:R-:W3:Y:S01]  /*30230*/  LDCU UR7, c[0x0][0x39c] ;  /* 0x00007380ff0777ac */ /* 0x000ee20008000800 */
        /* <DEDUP_REMOVED lines=13> */
[----:B----4-:R-:W-:Y:S01]  /*30310*/  ISETP.LT.AND P4, PT, R12, UR4, !P2 ;  /* 0x000000040c007c0c */ /* 0x010fe2000d781270 */
[----:B------:R-:W4:Y:S02]  /*30320*/  LDCU UR4, c[0x0][0x39c] ;  /* 0x00007380ff0477ac */ /* 0x000f240008000800 */
[----:B------:R-:W5:Y:S01]  /*30330*/  LDL.LU R12, [R1+0x954] ;  /* 0x00095400010c7983 */ /* 0x000f620000300800 */
[----:B--2---:R-:W-:Y:S01]  /*30340*/  ISETP.LT.AND P1, PT, R10, UR6, !P2 ;  /* 0x000000060a007c0c */ /* 0x004fe2000d721270 */
[----:B------:R-:W5:Y:S02]  /*30350*/  LDCU UR6, c[0x0][0x39c] ;  /* 0x00007380ff0677ac */ /* 0x000f640008000800 */
[----:B------:R-:W2:Y:S01]  /*30360*/  LDL.LU R10, [R1+0x950] ;  /* 0x00095000010a7983 */ /* 0x000ea20000300800 */
[----:B---3--:R-:W-:Y:S01]  /*30370*/  ISETP.LT.AND P5, PT, R15, UR7, !P2 ;  /* 0x000000070f007c0c */ /* 0x008fe2000d7a1270 */
[----:B------:R-:W3:Y:S02]  /*30380*/  LDCU UR7, c[0x0][0x39c] ;  /* 0x00007380ff0777ac */ /* 0x000ee40008000800 */
[----:B------:R-:W2:Y:S01]  /*30390*/  LDL.LU R15, [R1+0x94c] ;  /* 0x00094c00010f7983 */ /* 0x000ea20000300800 */
[----:B----4-:R-:W-:Y:S01]  /*303a0*/  ISETP.LT.AND P0, PT, R14, UR4, !P2 ;  /* 0x000000040e007c0c */ /* 0x010fe2000d701270 */
[----:B------:R-:W-:-:S02]  /*303b0*/  VIADD R3, R11, UR5 ;  /* 0x000000050b037c36 */ /* 0x000fc40008000000 */
[----:B------:R-:W4:Y:S01]  /*303c0*/  LDL.LU R14, [R1+0x948] ;  /* 0x00094800010e7983 */ /* 0x000f220000300800 */
[C---:B------:R-:W-:Y:S01]  /*303d0*/  LEA R4, P6, R11.reuse, R0, 0x2 ;  /* 0x000000000b047211 */ /* 0x040fe200078c10ff */
[----:B------:R-:W2:Y:S03]  /*303e0*/  LDCU UR4, c[0x0][0x39c] ;  /* 0x00007380ff0477ac */ /* 0x000ea60008000800 */
[----:B------:R-:W-:Y:S01]  /*303f0*/  LEA.HI.X.SX32 R5, R11, R174, 0x2, P6 ;  /* 0x000000ae0b057211 */ /* 0x000fe200030f16ff */
[----:B-1----:R-:W-:-:S04]  /*30400*/  VIADD R7, R3, UR5 ;  /* 0x0000000503077c36 */ /* 0x002fc80008000000 */
[----:B------:R1:W-:Y:S01]  /*30410*/  @P4 STG.E desc[UR22][R4.64], R91 ;  /* 0x0000005b04004986 */ /* 0x0003e2000c101916 */
[----:B------:R-:W-:Y:S02]  /*30420*/  LEA R2, P6, R3, R0, 0x2 ;  /* 0x0000000003027211 */ /* 0x000fe400078c10ff */
[----:B-----5:R-:W-:Y:S01]  /*30430*/  ISETP.LT.AND P4, PT, R13, UR6, !P2 ;  /* 0x000000060d007c0c */ /* 0x020fe2000d781270 */
[----:B------:R-:W5:Y:S01]  /*30440*/  LDCU UR6, c[0x0][0x39c] ;  /* 0x00007380ff0677ac */ /* 0x000f620008000800 */
[----:B------:R-:W4:Y:S01]  /*30450*/  LDL.LU R13, [R1+0x944] ;  /* 0x00094400010d7983 */ /* 0x000f220000300800 */
[----:B------:R-:W-:Y:S02]  /*30460*/  LEA.HI.X.SX32 R3, R3, R174, 0x2, P6 ;  /* 0x000000ae03037211 */ /* 0x000fe400030f16ff */
[C---:B------:R-:W-:Y:S02]  /*30470*/  LEA R6, P6, R7.reuse, R0, 0x2 ;  /* 0x0000000007067211 */ /* 0x040fe400078c10ff */
[----:B------:R-:W-:-:S02]  /*30480*/  IADD3 R11, PT, PT, R7, UR5, RZ ;  /* 0x00000005070b7c10 */ /* 0x000fc4000fffe0ff */
[----:B------:R-:W-:Y:S01]  /*30490*/  LEA.HI.X.SX32 R7, R7, R174, 0x2, P6 ;  /* 0x000000ae07077211 */ /* 0x000fe200030f16ff */
[----:B------:R3:W-:Y:S01]  /*304a0*/  @P1 STG.E desc[UR22][R2.64], R92 ;  /* 0x0000005c02001986 */ /* 0x0007e2000c101916 */
[----:B------:R-:W-:-:S03]  /*304b0*/  LEA R8, P6, R11, R0, 0x2 ;  /* 0x000000000b087211 */ /* 0x000fc600078c10ff */
[----:B------:R2:W-:Y:S01]  /*304c0*/  @P5 STG.E desc[UR22][R6.64], R93 ;  /* 0x0000005d06005986 */ /* 0x0005e2000c101916 */
[C---:B-1----:R-:W-:Y:S01]  /*304d0*/  VIADD R5, R11.reuse, UR5 ;  /* 0x000000050b057c36 */ /* 0x042fe20008000000 */
[----:B------:R-:W-:-:S04]  /*304e0*/  LEA.HI.X.SX32 R9, R11, R174, 0x2, P6 ;  /* 0x000000ae0b097211 */ /* 0x000fc800030f16ff */
[C---:B------:R-:W-:Y:S01]  /*304f0*/  LEA R4, P6, R5.reuse, R0, 0x2 ;  /* 0x0000000005047211 */ /* 0x040fe200078c10ff */
[----:B---3--:R-:W-:-:S03]  /*30500*/  VIADD R3, R5, UR5 ;  /* 0x0000000505037c36 */ /* 0x008fc60008000000 */
[----:B------:R-:W-:Y:S01]  /*30510*/  LEA.HI.X.SX32 R5, R5, R174, 0x2, P6 ;  /* 0x000000ae05057211 */ /* 0x000fe200030f16ff */
[----:B------:R1:W-:Y:S04]  /*30520*/  @P0 STG.E desc[UR22][R8.64], R94 ;  /* 0x0000005e08000986 */ /* 0x0003e8000c101916 */
[----:B------:R3:W-:Y:S01]  /*30530*/  @P4 STG.E desc[UR22][R4.64], R95 ;  /* 0x0000005f04004986 */ /* 0x0007e2000c101916 */
[----:B------:R-:W-:Y:S01]  /*30540*/  ISETP.LT.AND P1, PT, R12, UR7, !P2 ;  /* 0x000000070c007c0c */ /* 0x000fe2000d721270 */
[----:B------:R-:W4:Y:S02]  /*30550*/  LDCU UR7, c[0x0][0x39c] ;  /* 0x00007380ff0777ac */ /* 0x000f240008000800 */
[----:B------:R-:W3:Y:S01]  /*30560*/  LDL.LU R12, [R1+0x940] ;  /* 0x00094000010c7983 */ /* 0x000ee20000300800 */
[----:B--2---:R-:W-:Y:S01]  /*30570*/  ISETP.LT.AND P5, PT, R10, UR4, !P2 ;  /* 0x000000040a007c0c */ /* 0x004fe2000d7a1270 */
[----:B------:R-:W2:Y:S02]  /*30580*/  LDCU UR4, c[0x0][0x39c] ;  /* 0x00007380ff0477ac */ /* 0x000ea40008000800 */
[----:B------:R-:W3:Y:S01]  /*30590*/  LDL.LU R10, [R1+0x93c] ;  /* 0x00093c00010a7983 */ /* 0x000ee20000300800 */
[----:B-----5:R-:W-:Y:S01]  /*305a0*/  ISETP.LT.AND P0, PT, R15, UR6, !P2 ;  /* 0x000000060f007c0c */ /* 0x020fe2000d701270 */
[----:B------:R-:W-:-:S02]  /*305b0*/  VIADD R11, R3, UR5 ;  /* 0x00000005030b7c36 */ /* 0x000fc40008000000 */
[----:B------:R-:W5:Y:S01]  /*305c0*/  LDL.LU R15, [R1+0x938] ;  /* 0x00093800010f7983 */ /* 0x000f620000300800 */
[C---:B------:R-:W-:Y:S01]  /*305d0*/  LEA R2, P6, R3.reuse, R0, 0x2 ;  /* 0x0000000003027211 */ /* 0x040fe200078c10ff */
[----:B------:R-:W3:Y:S01]  /*305e0*/  LDCU UR6, c[0x0][0x39c] ;  /* 0x00007380ff0677ac */ /* 0x000ee20008000800 */
[----:B----4-:R-:W-:Y:S02]  /*305f0*/  ISETP.LT.AND P4, PT, R14, UR7, !P2 ;  /* 0x000000070e007c0c */ /* 0x010fe4000d781270 */
[----:B------:R-:W4:Y:S01]  /*30600*/  LDL.LU R14, [R1+0x934] ;  /* 0x00093400010e7983 */ /* 0x000f220000300800 */
[----:B------:R-:W-:Y:S01]  /*30610*/  LEA.HI.X.SX32 R3, R3, R174, 0x2, P6 ;  /* 0x000000ae03037211 */ /* 0x000fe200030f16ff */
[----:B------:R-:W3:Y:S04]  /*30620*/  LDCU UR7, c[0x0][0x39c] ;  /* 0x00007380ff0777ac */ /* 0x000ee80008000800 */
[----:B------:R3:W-:Y:S01]  /*30630*/  @P1 STG.E desc[UR22][R2.64], R96 ;  /* 0x0000006002001986 */ /* 0x0007e2000c101916 */
[C---:B------:R-:W-:Y:S01]  /*30640*/  LEA R6, P6, R11.reuse, R0, 0x2 ;  /* 0x000000000b067211 */ /* 0x040fe200078c10ff */
[----:B-1----:R-:W-:Y:S01]  /*30650*/  VIADD R9, R11, UR5 ;  /* 0x000000050b097c36 */ /* 0x002fe20008000000 */
[----:B--2---:R-:W-:-:S02]  /*30660*/  ISETP.LT.AND P1, PT, R13, UR4, !P2 ;  /* 0x000000040d007c0c */ /* 0x004fc4000d721270 */
[----:B------:R-:W-:Y:S01]  /*30670*/  LEA.HI.X.SX32 R7, R11, R174, 0x2, P6 ;  /* 0x000000ae0b077211 */ /* 0x000fe200030f16ff */
[----:B------:R-:W2:Y:S01]  /*30680*/  LDL.LU R13, [R1+0x930] ;  /* 0x00093000010d7983 */ /* 0x000ea20000300800 */
[C---:B------:R-:W-:Y:S01]  /*30690*/  LEA R8, P6, R9.reuse, R0, 0x2 ;  /* 0x0000000009087211 */ /* 0x040fe200078c10ff */
[C---:B---3--:R-:W-:Y:S01]  /*306a0*/  VIADD R5, R9.reuse, UR5 ;  /* 0x0000000509057c36 */ /* 0x048fe20008000000 */
[----:B------:R-:W5:Y:S02]  /*306b0*/  LDCU UR4, c[0x0][0x39c] ;  /* 0x00007380ff0477ac */ /* 0x000f640008000800 */
        /* <DEDUP_REMOVED lines=8> */
[----:B------:R1:W-:Y:S04]  /*30740*/  @P4 STG.E desc[UR22][R4.64], R99 ;  /* 0x0000006304004986 */ /* 0x0003e8000c101916 */
[----:B------:R1:W-:Y:S01]  /*30750*/  @P1 STG.E desc[UR22][R2.64], R100 ;  /* 0x0000006402001986 */ /* 0x0003e2000c101916 */
[----:B------:R-:W-:Y:S01]  /*30760*/  ISETP.LT.AND P5, PT, R12, UR6, !P2 ;  /* 0x000000060c007c0c */ /* 0x000fe2000d7a1270 */
[----:B------:R-:W4:Y:S02]  /*30770*/  LDCU UR6, c[0x0][0x39c] ;  /* 0x00007380ff0677ac */ /* 0x000f240008000800 */
[----:B------:R-:W2:Y:S01]  /*30780*/  LDL.LU R12, [R1+0x92c] ;  /* 0x00092c00010c7983 */ /* 0x000ea20000300800 */
[----:B------:R-:W-:Y:S01]  /*30790*/  ISETP.LT.AND P0, PT, R10, UR7, !P2 ;  /* 0x000000070a007c0c */ /* 0x000fe2000d701270 */
[----:B------:R-:W2:Y:S02]  /*307a0*/  LDCU UR7, c[0x0][0x39c] ;  /* 0x00007380ff0777ac */ /* 0x000ea40008000800 */
[----:B------:R-:W2:Y:S01]  /*307b0*/  LDL.LU R10, [R1+0x928] ;  /* 0x00092800010a7983 */ /* 0x000ea20000300800 */
[----:B-----5:R-:W-:Y:S01]  /*307c0*/  ISETP.LT.AND P4, PT, R15, UR4, !P2 ;  /* 0x000000040f007c0c */ /* 0x020fe2000d781270 */
[----:B-1----:R-:W-:-:S02]  /*307d0*/  VIADD R7, R11, UR5 ;  /* 0x000000050b077c36 */ /* 0x002fc40008000000 */
[----:B------:R-:W5:Y:S01]  /*307e0*/  LDL.LU R15, [R1+0x924] ;  /* 0x00092400010f7983 */ /* 0x000f620000300800 */
[----:B------:R-:W1:Y:S01]  /*307f0*/  LDCU UR4, c[0x0][0x39c] ;  /* 0x00007380ff0477ac */ /* 0x000e620008000800 */
[----:B----4-:R-:W-:Y:S02]  /*30800*/  ISETP.LT.AND P1, PT, R14, UR6, !P2 ;  /* 0x000000060e007c0c */ /* 0x010fe4000d721270 */
[----:B------:R-:W4:Y:S01]  /*30810*/  LDL.LU R14, [R1+0x920] ;  /* 0x00092000010e7983 */ /* 0x000f220000300800 */
[C---:B------:R-:W-:Y:S01]  /*30820*/  LEA R6, P6, R7.reuse, R0, 0x2 ;  /* 0x0000000007067211 */ /* 0x040fe200078c10ff */
[----:B------:R-:W1:Y:S01]  /*30830*/  LDCU UR6, c[0x0][0x39c] ;  /* 0x00007380ff0677ac */ /* 0x000e620008000800 */
[C---:B---3--:R-:W-:Y:S02]  /*30840*/  IADD3 R9, PT, PT, R7.reuse, UR5, RZ ;  /* 0x0000000507097c10 */ /* 0x048fe4000fffe0ff */
[----:B------:R-:W-:-:S05]  /*30850*/  LEA.HI.X.SX32 R7, R7, R174, 0x2, P6 ;  /* 0x000000ae07077211 */ /* 0x000fca00030f16ff */
[----:B------:R3:W-:Y:S01]  /*30860*/  @P5 STG.E desc[UR22][R6.64], R101 ;  /* 0x0000006506005986 */ /* 0x0007e2000c101916 */
[C---:B------:R-:W-:Y:S01]  /*30870*/  LEA R8, P6, R9.reuse, R0, 0x2 ;  /* 0x0000000009087211 */ /* 0x040fe200078c10ff */
[----:B------:R-:W-:Y:S01]  /*30880*/  VIADD R11, R9, UR5 ;  /* 0x00000005090b7c36 */ /* 0x000fe20008000000 */
[----:B--2---:R-:W-:Y:S02]  /*30890*/  ISETP.LT.AND P5, PT, R13, UR7, !P2 ;  /* 0x000000070d007c0c */ /* 0x004fe4000d7a1270 */
[----:B------:R-:W-:Y:S01]  /*308a0*/  LEA.HI.X.SX32 R9, R9, R174, 0x2, P6 ;  /* 0x000000ae09097211 */ /* 0x000fe200030f16ff */
[----:B------:R-:W2:Y:S01]  /*308b0*/  LDL.LU R13, [R1+0x91c] ;  /* 0x00091c00010d7983 */ /* 0x000ea20000300800 */
[C---:B------:R-:W-:Y:S01]  /*308c0*/  LEA R4, P6, R11.reuse, R0, 0x2 ;  /* 0x000000000b047211 */ /* 0x040fe200078c10ff */
[C---:B------:R-:W-:Y:S01]  /*308d0*/  VIADD R3, R11.reuse, UR5 ;  /* 0x000000050b037c36 */ /* 0x040fe20008000000 */
[----:B------:R-:W5:Y:S02]  /*308e0*/  LDCU UR7, c[0x0][0x39c] ;  /* 0x00007380ff0777ac */ /* 0x000f640008000800 */
[----:B------:R-:W-:Y:S01]  /*308f0*/  LEA.HI.X.SX32 R5, R11, R174, 0x2, P6 ;  /* 0x000000ae0b057211 */ /* 0x000fe200030f16ff */
[----:B------:R-:W-:Y:S01]  /*30900*/  @P0 STG.E desc[UR22][R8.64], R102 ;  /* 0x0000006608000986 */ /* 0x000fe2000c101916 */
[----:B------:R-:W-:-:S03]  /*30910*/  LEA R2, P6, R3, R0, 0x2 ;  /* 0x0000000003027211 */ /* 0x000fc600078c10ff */
[----:B------:R1:W-:Y:S01]  /*30920*/  @P4 STG.E desc[UR22][R4.64], R103 ;  /* 0x0000006704004986 */ /* 0x0003e2000c101916 */
[C---:B---3--:R-:W-:Y:S01]  /*30930*/  VIADD R7, R3.reuse, UR5 ;  /* 0x0000000503077c36 */ /* 0x048fe20008000000 */
[----:B------:R-:W-:-:S04]  /*30940*/  LEA.HI.X.SX32 R3, R3, R174, 0x2, P6 ;  /* 0x000000ae03037211 */ /* 0x000fc800030f16ff */
[C---:B------:R-:W-:Y:S01]  /*30950*/  LEA R6, P6, R7.reuse, R0, 0x2 ;  /* 0x0000000007067211 */ /* 0x040fe200078c10ff */
[----:B------:R-:W-:-:S03]  /*30960*/  VIADD R11, R7, UR5 ;  /* 0x00000005070b7c36 */ /* 0x000fc60008000000 */
[----:B------:R-:W-:Y:S01]  /*30970*/  LEA.HI.X.SX32 R7, R7, R174, 0x2, P6 ;  /* 0x000000ae07077211 */ /* 0x000fe200030f16ff */
[----:B------:R3:W-:Y:S04]  /*30980*/  @P1 STG.E desc[UR22][R2.64], R104 ;  /* 0x0000006802001986 */ /* 0x0007e8000c101916 */
[----:B------:R1:W-:Y:S02]  /*30990*/  @P5 STG.E desc[UR22][R6.64], R105 ;  /* 0x0000006906005986 */ /* 0x0003e4000c101916 */
[----:B-1----:R-:W-:Y:S01]  /*309a0*/  ISETP.LT.AND P0, PT, R12, UR4, !P2 ;  /* 0x000000040c007c0c */ /* 0x002fe2000d701270 */
[----:B------:R-:W4:Y:S01]  /*309b0*/  LDCU UR4, c[0x0][0x39c] ;  /* 0x00007380ff0477ac */ /* 0x000f220008000800 */
[----:B------:R-:W2:Y:S01]  /*309c0*/  LDL.LU R12, [R1+0x918] ;  /* 0x00091800010c7983 */ /* 0x000ea20000300800 */
[----:B------:R-:W-:Y:S01]  /*309d0*/  ISETP.LT.AND P4, PT, R10, UR6, !P2 ;  /* 0x000000060a007c0c */ /* 0x000fe2000d781270 */
[----:B------:R-:W2:Y:S02]  /*309e0*/  LDCU UR6, c[0x0][0x39c] ;  /* 0x00007380ff0677ac */ /* 0x000ea40008000800 */
[----:B------:R-:W2:Y:S01]  /*309f0*/  LDL.LU R10, [R1+0x914] ;  /* 0x00091400010a7983 */ /* 0x000ea20000300800 */
[----:B-----5:R-:W-:Y:S01]  /*30a00*/  ISETP.LT.AND P1, PT, R15, UR7, !P2 ;  /* 0x000000070f007c0c */ /* 0x020fe2000d721270 */
[----:B------:R-:W1:Y:S02]  /*30a10*/  LDCU UR7, c[0x0][0x39c] ;  /* 0x00007380ff0777ac */ /* 0x000e640008000800 */
[----:B------:R-:W5:Y:S01]  /*30a20*/  LDL.LU R15, [R1+0x910] ;  /* 0x00091000010f7983 */ /* 0x000f620000300800 */
[----:B----4-:R-:W-:Y:S01]  /*30a30*/  ISETP.LT.AND P5, PT, R14, UR4, !P2 ;  /* 0x000000040e007c0c */ /* 0x010fe2000d7a1270 */
[----:B------:R-:W-:-:S02]  /*30a40*/  VIADD R5, R11, UR5 ;  /* 0x000000050b057c36 */ /* 0x000fc40008000000 */
[----:B------:R-:W4:Y:S01]  /*30a50*/  LDL.LU R14, [R1+0x90c] ;  /* 0x00090c00010e7983 */ /* 0x000f220000300800 */
[C---:B------:R-:W-:Y:S01]  /*30a60*/  LEA R8, P6, R11.reuse, R0, 0x2 ;  /* 0x000000000b087211 */ /* 0x040fe200078c10ff */
[----:B------:R-:W1:Y:S03]  /*30a70*/  LDCU UR4, c[0x0][0x39c] ;  /* 0x00007380ff0477ac */ /* 0x000e660008000800 */
[----:B------:R-:W-:Y:S01]  /*30a80*/  LEA.HI.X.SX32 R9, R11, R174, 0x2, P6 ;  /* 0x000000ae0b097211 */ /* 0x000fe200030f16ff */
[----:B---3--:R-:W-:-:S04]  /*30a90*/  VIADD R3, R5, UR5 ;  /* 0x0000000505037c36 */ /* 0x008fc80008000000 */
[----:B------:R3:W-:Y:S01]  /*30aa0*/  @P0 STG.E desc[UR22][R8.64], R106 ;  /* 0x0000006a08000986 */ /* 0x0007e2000c101916 */
[----:B------:R-:W-:Y:S02]  /*30ab0*/  LEA R4, P6, R5, R0, 0x2 ;  /* 0x0000000005047211 */ /* 0x000fe400078c10ff */
[----:B--2---:R-:W-:Y:S01]  /*30ac0*/  ISETP.LT.AND P0, PT, R13, UR6, !P2 ;  /* 0x000000060d007c0c */ /* 0x004fe2000d701270 */
[----:B------:R-:W-:Y:S01]  /*30ad0*/  VIADD R11, R3, UR5 ;  /* 0x00000005030b7c36 */ /* 0x000fe20008000000 */
[----:B------:R-:W2:Y:S01]  /*30ae0*/  LDL.LU R13, [R1+0x908] ;  /* 0x00090800010d7983 */ /* 0x000ea20000300800 */
[----:B------:R-:W-:Y:S01]  /*30af0*/  LEA.HI.X.SX32 R5, R5, R174, 0x2, P6 ;  /* 0x000000ae05057211 */ /* 0x000fe200030f16ff */
[----:B------:R-:W5:Y:S01]  /*30b00*/  LDCU UR6, c[0x0][0x39c] ;  /* 0x00007380ff0677ac */ /* 0x000f620008000800 */
[----:B------:R-:W-:-:S04]  /*30b10*/  LEA R2, P6, R3, R0, 0x2 ;  /* 0x0000000003027211 */ /* 0x000fc800078c10ff */
[----:B------:R-:W-:Y:S01]  /*30b20*/  LEA.HI.X.SX32 R3, R3, R174, 0x2, P6 ;  /* 0x000000ae03037211 */ /* 0x000fe200030f16ff */
[----:B------:R1:W-:Y:S01]  /*30b30*/  @P4 STG.E desc[UR22][R4.64], R107 ;  /* 0x0000006b04004986 */ /* 0x0003e2000c101916 */
[----:B------:R-:W-:-:S03]  /*30b40*/  LEA R6, P6, R11, R0, 0x2 ;  /* 0x000000000b067211 */ /* 0x000fc600078c10ff */
[----:B------:R4:W-:Y:S01]  /*30b50*/  @P1 STG.E desc[UR22][R2.64], R108 ;  /* 0x0000006c02001986 */ /* 0x0009e2000c101916 */
[C---:B---3--:R-:W-:Y:S02]  /*30b60*/  IADD3 R9, PT, PT, R11.reuse, UR5, RZ ;  /* 0x000000050b097c10 */ /* 0x048fe4000fffe0ff */
[----:B------:R-:W-:Y:S02]  /*30b70*/  LEA.HI.X.SX32 R7, R11, R174, 0x2, P6 ;  /* 0x000000ae0b077211 */ /* 0x000fe400030f16ff */
[C---:B------:R-:W-:Y:S01]  /*30b80*/  LEA R8, P6, R9.reuse, R0, 0x2 ;  /* 0x0000000009087211 */ /* 0x040fe200078c10ff */
[----:B-1----:R-:W-:-:S03]  /*30b90*/  VIADD R5, R9, UR5 ;  /* 0x0000000509057c36 */ /* 0x002fc60008000000 */
[----:B------:R-:W-:Y:S01]  /*30ba0*/  LEA.HI.X.SX32 R9, R9, R174, 0x2, P6 ;  /* 0x000000ae09097211 */ /* 0x000fe200030f16ff */
[----:B------:R1:W-:Y:S04]  /*30bb0*/  @P5 STG.E desc[UR22][R6.64], R109 ;  /* 0x0000006d06005986 */ /* 0x0003e8000c101916 */
[----:B------:R3:W-:Y:S01]  /*30bc0*/  @P0 STG.E desc[UR22][R8.64], R110 ;  /* 0x0000006e08000986 */ /* 0x0007e2000c101916 */
[----:B------:R-:W-:Y:S01]  /*30bd0*/  ISETP.LT.AND P4, PT, R12, UR7, !P2 ;  /* 0x000000070c007c0c */ /* 0x000fe2000d781270 */
[----:B------:R-:W4:Y:S02]  /*30be0*/  LDCU UR7, c[0x0][0x39c] ;  /* 0x00007380ff0777ac */ /* 0x000f240008000800 */
[----:B------:R-:W3:Y:S01]  /*30bf0*/  LDL.LU R12, [R1+0x904] ;  /* 0x00090400010c7983 */ /* 0x000ee20000300800 */
[----:B------:R-:W-:Y:S01]  /*30c00*/  ISETP.LT.AND P1, PT, R10, UR4, !P2 ;  /* 0x000000040a007c0c */ /* 0x000fe2000d721270 */
        /* <DEDUP_REMOVED lines=13> */
[----:B-1----:R-:W-:-:S03]  /*30ce0*/  VIADD R7, R11, UR5 ;  /* 0x000000050b077c36 */ /* 0x002fc60008000000 */
[----:B------:R-:W-:Y:S02]  /*30cf0*/  LEA.HI.X.SX32 R3, R11, R174, 0x2, P6 ;  /* 0x000000ae0b037211 */ /* 0x000fe400030f16ff */
[----:B--2---:R-:W-:Y:S02]  /*30d00*/  ISETP.LT.AND P4, PT, R13, UR4, !P2 ;  /* 0x000000040d007c0c */ /* 0x004fe4000d781270 */
[C---:B------:R-:W-:Y:S01]  /*30d10*/  LEA R6, P6, R7.reuse, R0, 0x2 ;  /* 0x0000000007067211 */ /* 0x040fe200078c10ff */
[----:B------:R-:W2:Y:S01]  /*30d20*/  LDL.LU R13, [R1+0x8f4] ;  /* 0x0008f400010d7983 */ /* 0x000ea20000300800 */
[C---:B---3--:R-:W-:Y:S01]  /*30d30*/  VIADD R9, R7.reuse, UR5 ;  /* 0x0000000507097c36 */ /* 0x048fe20008000000 */
[----:B------:R-:W5:Y:S01]  /*30d40*/  LDCU UR4, c[0x0][0x39c] ;  /* 0x00007380ff0477ac */ /* 0x000f620008000800 */
[----:B------:R-:W-:Y:S01]  /*30d50*/  LEA.HI.X.SX32 R7, R7, R174, 0x2, P6 ;  /* 0x000000ae07077211 */ /* 0x000fe200030f16ff */
[----:B------:R1:W-:Y:S01]  /*30d60*/  @P1 STG.E desc[UR22][R2.64], R112 ;  /* 0x0000007002001986 */ /* 0x0003e2000c101916 */
[----:B------:R-:W-:-:S03]  /*30d70*/  VIADD R11, R9, UR5 ;  /* 0x00000005090b7c36 */ /* 0x000fc60008000000 */
[----:B------:R3:W-:Y:S01]  /*30d80*/  @P5 STG.E desc[UR22][R6.64], R113 ;  /* 0x0000007106005986 */ /* 0x0007e2000c101916 */
[----:B------:R-:W-:-:S04]  /*30d90*/  LEA R8, P6, R9, R0, 0x2 ;  /* 0x0000000009087211 */ /* 0x000fc800078c10ff */
[----:B------:R-:W-:Y:S02]  /*30da0*/  LEA.HI.X.SX32 R9, R9, R174, 0x2, P6 ;  /* 0x000000ae09097211 */ /* 0x000fe400030f16ff */
        /* <DEDUP_REMOVED lines=17> */
[C---:B---3--:R-:W-:Y:S01]  /*30ec0*/  VIADD R7, R3.reuse, UR5 ;  /* 0x0000000503077c36 */ /* 0x048fe20008000000 */
[----:B------:R-:W3:Y:S02]  /*30ed0*/  LDCU UR6, c[0x0][0x39c] ;  /* 0x00007380ff0677ac */ /* 0x000ee40008000800 */
[----:B------:R-:W-:-:S05]  /*30ee0*/  LEA.HI.X.SX32 R3, R3, R174, 0x2, P6 ;  /* 0x000000ae03037211 */ /* 0x000fca00030f16ff */
[----:B------:R1:W-:Y:S01]  /*30ef0*/  @P1 STG.E desc[UR22][R2.64], R116 ;  /* 0x0000007402001986 */ /* 0x0003e2000c101916 */
[C---:B------:R-:W-:Y:S02]  /*30f00*/  LEA R6, P6, R7.reuse, R0, 0x2 ;  /* 0x0000000007067211 */ /* 0x040fe400078c10ff */
[----:B------:R-:W-:Y:S02]  /*30f10*/  IADD3 R11, PT, PT, R7, UR5, RZ ;  /* 0x00000005070b7c10 */ /* 0x000fe4000fffe0ff */
        /* <DEDUP_REMOVED lines=18> */
[----:B------:R-:W4:Y:S02]  /*31040*/  LDCU UR4, c[0x0][0x39c] ;  /* 0x00007380ff0477ac */ /* 0x000f240008000800 */
[----:B------:R-:W2:Y:S01]  /*31050*/  LDL.LU R12, [R1+0x8dc] ;  /* 0x0008dc00010c7983 */ /* 0x000ea20000300800 */
[----:B---3--:R-:W-:Y:S01]  /*31060*/  ISETP.LT.AND P0, PT, R10, UR6, !P2 ;  /* 0x000000060a007c0c */ /* 0x008fe2000d701270 */
[----:B------:R-:W2:Y:S02]  /*31070*/  LDCU UR6, c[0x0][0x39c] ;  /* 0x00007380ff0677ac */ /* 0x000ea40008000800 */
[----:B------:R-:W3:Y:S01]  /*31080*/  LDL.LU R10, [R1+0x8d8] ;  /* 0x0008d800010a7983 */ /* 0x000ee20000300800 */
[----:B----4-:R-:W-:Y:S01]  /*31090*/  ISETP.LT.AND P1, PT, R14, UR4, !P2 ;  /* 0x000000040e007c0c */ /* 0x010fe2000d721270 */
[----:B------:R-:W-:-:S02]  /*310a0*/  VIADD R9, R11, UR5 ;  /* 0x000000050b097c36 */ /* 0x000fc40008000000 */
[----:B------:R-:W4:Y:S01]  /*310b0*/  LDL.LU R14, [R1+0x8d4] ;  /* 0x0008d400010e7983 */ /* 0x000f220000300800 */
[C---:B------:R-:W-:Y:S01]  /*310c0*/  LEA R6, P6, R11.reuse, R0, 0x2 ;  /* 0x000000000b067211 */ /* 0x040fe200078c10ff */
[----:B------:R-:W3:Y:S02]  /*310d0*/  LDCU UR4, c[0x0][0x39c] ;  /* 0x00007380ff0477ac */ /* 0x000ee40008000800 */
[----:B------:R-:W4:Y:S04]  /*310e0*/  LDL.LU R18, [R1+0x8d0] ;  /* 0x0008d00001127983 */ /* 0x000f280000300800 */
[----:B------:R-:W4:Y:S01]  /*310f0*/  LDL.LU R16, [R1+0x8cc] ;  /* 0x0008cc0001107983 */ /* 0x000f220000300800 */
[----:B------:R-:W-:Y:S01]  /*31100*/  LEA.HI.X.SX32 R7, R11, R174, 0x2, P6 ;  /* 0x000000ae0b077211 */ /* 0x000fe200030f16ff */
[C---:B------:R-:W-:Y:S01]  /*31110*/  VIADD R11, R9.reuse, UR5 ;  /* 0x00000005090b7c36 */ /* 0x040fe20008000000 */
[----:B------:R-:W-:-:S02]  /*31120*/  LEA R8, P6, R9, R0, 0x2 ;  /* 0x0000000009087211 */ /* 0x000fc400078c10ff */
[----:B-----5:R-:W-:Y:S01]  /*31130*/  ISETP.LT.AND P4, PT, R15, UR7, !P2 ;  /* 0x000000070f007c0c */ /* 0x020fe2000d781270 */
[----:B------:R-:W5:Y:S01]  /*31140*/  LDCU UR7, c[0x0][0x39c] ;  /* 0x00007380ff0777ac */ /* 0x000f620008000800 */
[----:B------:R-:W-:Y:S01]  /*31150*/  LEA.HI.X.SX32 R9, R9, R174, 0x2, P6 ;  /* 0x000000ae09097211 */ /* 0x000fe200030f16ff */
[----:B------:R2:W-:Y:S01]  /*31160*/  @P5 STG.E desc[UR22][R6.64], R121 ;  /* 0x0000007906005986 */ /* 0x0005e2000c101916 */
[----:B-1----:R-:W-:Y:S02]  /*31170*/  LEA R4, P6, R11, R0, 0x2 ;  /* 0x000000000b047211 */ /* 0x002fe400078c10ff */
[----:B--2---:R-:W-:Y:S01]  /*31180*/  ISETP.LT.AND P5, PT, R13, UR6, !P2 ;  /* 0x000000060d007c0c */ /* 0x004fe2000d7a1270 */
[C---:B------:R-:W-:Y:S01]  /*31190*/  VIADD R13, R11.reuse, UR5 ;  /* 0x000000050b0d7c36 */ /* 0x040fe20008000000 */
[----:B------:R-:W-:Y:S01]  /*311a0*/  LEA.HI.X.SX32 R5, R11, R174, 0x2, P6 ;  /* 0x000000ae0b057211 */ /* 0x000fe200030f16ff */
[----:B------:R1:W-:Y:S01]  /*311b0*/  @P0 STG.E desc[UR22][R8.64], R122 ;  /* 0x0000007a08000986 */ /* 0x0003e2000c101916 */
[----:B------:R-:W4:Y:S01]  /*311c0*/  LDCU UR6, c[0x0][0x39c] ;  /* 0x00007380ff0677ac */ /* 0x000f220008000800 */
[C---:B------:R-:W-:Y:S01]  /*311d0*/  VIADD R11, R13.reuse, UR5 ;  /* 0x000000050d0b7c36 */ /* 0x040fe20008000000 */
[----:B------:R-:W-:-:S04]  /*311e0*/  LEA R2, P6, R13, R0, 0x2 ;  /* 0x000000000d027211 */ /* 0x000fc800078c10ff */
[----:B------:R-:W-:Y:S02]  /*311f0*/  IADD3 R15, PT, PT, R11, UR5, RZ ;  /* 0x000000050b0f7c10 */ /* 0x000fe4000fffe0ff */
[----:B------:R-:W-:Y:S02]  /*31200*/  LEA.HI.X.SX32 R3, R13, R174, 0x2, P6 ;  /* 0x000000ae0d037211 */ /* 0x000fe400030f16ff */
[----:B------:R-:W-:Y:S01]  /*31210*/  LEA R6, P6, R11, R0, 0x2 ;  /* 0x000000000b067211 */ /* 0x000fe200078c10ff */
[----:B-1----:R-:W-:Y:S01]  /*31220*/  VIADD R9, R15, UR5 ;  /* 0x000000050f097c36 */ /* 0x002fe20008000000 */
[----:B------:R1:W-:Y:S02]  /*31230*/  @P4 STG.E desc[UR22][R4.64], R123 ;  /* 0x0000007b04004986 */ /* 0x0003e4000c101916 */
[----:B------:R-:W-:Y:S01]  /*31240*/  LEA.HI.X.SX32 R7, R11, R174, 0x2, P6 ;  /* 0x000000ae0b077211 */ /* 0x000fe200030f16ff */
[----:B------:R-:W-:Y:S01]  /*31250*/  VIADD R11, R9, UR5 ;  /* 0x00000005090b7c36 */ /* 0x000fe20008000000 */
[----:B------:R2:W-:Y:S03]  /*31260*/  @P1 STG.E desc[UR22][R2.64], R124 ;  /* 0x0000007c02001986 */ /* 0x0005e6000c101916 */
[----:B------:R-:W-:Y:S01]  /*31270*/  VIADD R13, R11, UR5 ;  /* 0x000000050b0d7c36 */ /* 0x000fe20008000000 */
[----:B------:R-:W-:-:S03]  /*31280*/  LEA R8, P6, R9, R0, 0x2 ;  /* 0x0000000009087211 */ /* 0x000fc600078c10ff */
[----:B------:R-:W-:Y:S01]  /*31290*/  VIADD R17, R13, UR5 ;  /* 0x000000050d117c36 */ /* 0x000fe20008000000 */
[----:B-1----:R-:W-:Y:S02]  /*312a0*/  LEA R4, P1, R15, R0, 0x2 ;  /* 0x000000000f047211 */ /* 0x002fe400078210ff */
[-C--:B------:R-:W-:Y:S02]  /*312b0*/  LEA.HI.X.SX32 R9, R9, R174.reuse, 0x2, P6 ;  /* 0x000000ae09097211 */ /* 0x080fe400030f16ff */
[----:B------:R-:W-:Y:S01]  /*312c0*/  LEA.HI.X.SX32 R5, R15, R174, 0x2, P1 ;  /* 0x000000ae0f057211 */ /* 0x000fe200008f16ff */
[----:B------:R-:W-:Y:S01]  /*312d0*/  VIADD R15, R17, UR5 ;  /* 0x00000005110f7c36 */ /* 0x000fe20008000000 */
[----:B------:R1:W-:Y:S01]  /*312e0*/  @P5 STG.E desc[UR22][R6.64], R125 ;  /* 0x0000007d06005986 */ /* 0x0003e2000c101916 */
[----:B-----5:R-:W-:Y:S01]  /*312f0*/  ISETP.LT.AND P0, PT, R12, UR7, !P2 ;  /* 0x000000070c007c0c */ /* 0x020fe2000d701270 */
[----:B------:R-:W5:Y:S01]  /*31300*/  LDCU UR7, c[0x0][0x39c] ;  /* 0x00007380ff0777ac */ /* 0x000f620008000800 */
[----:B------:R-:W-:-:S04]  /*31310*/  LEA R12, P1, R13, R0, 0x2 ;  /* 0x000000000d0c7211 */ /* 0x000fc800078210ff */
[----:B------:R-:W-:-:S07]  /*31320*/  LEA.HI.X.SX32 R13, R13, R174, 0x2, P1 ;  /* 0x000000ae0d0d7211 */ /* 0x000fce00008f16ff */
[----:B------:R1:W-:Y:S01]  /*31330*/  @P0 STG.E desc[UR22][R4.64], R126 ;  /* 0x0000007e04000986 */ /* 0x0003e2000c101916 */
[----:B---3--:R-:W-:Y:S01]  /*31340*/  ISETP.LT.AND P4, PT, R10, UR4, !P2 ;  /* 0x000000040a007c0c */ /* 0x008fe2000d781270 */
[----:B------:R-:W3:Y:S01]  /*31350*/  LDCU UR4, c[0x0][0x39c] ;  /* 0x00007380ff0477ac */ /* 0x000ee20008000800 */
[----:B------:R-:W-:-:S04]  /*31360*/  LEA R10, P6, R11, R0, 0x2 ;  /* 0x000000000b0a7211 */ /* 0x000fc800078c10ff */
[----:B------:R-:W-:-:S07]  /*31370*/  LEA.HI.X.SX32 R11, R11, R174, 0x2, P6 ;  /* 0x000000ae0b0b7211 */ /* 0x000fce00030f16ff */
[----:B------:R1:W-:Y:S01]  /*31380*/  @P4 STG.E desc[UR22][R8.64], R127 ;  /* 0x0000007f08004986 */ /* 0x0003e2000c101916 */
[----:B----4-:R-:W-:Y:S02]  /*31390*/  ISETP.LT.AND P5, PT, R14, UR6, !P2 ;  /* 0x000000060e007c0c */ /* 0x010fe4000d7a1270 */
[C---:B------:R-:W-:Y:S02]  /*313a0*/  LEA R14, P6, R15.reuse, R0, 0x2 ;  /* 0x000000000f0e7211 */ /* 0x040fe400078c10ff */
[----:B-----5:R-:W-:Y:S02]  /*313b0*/  ISETP.LT.AND P1, PT, R18, UR7, !P2 ;  /* 0x0000000712007c0c */ /* 0x020fe4000d721270 */
[----:B---3--:R-:W-:Y:S02]  /*313c0*/  ISETP.LT.AND P2, PT, R16, UR4, !P2 ;  /* 0x0000000410007c0c */ /* 0x008fe4000d741270 */
[----:B------:R-:W-:Y:S02]  /*313d0*/  LEA.HI.X.SX32 R15, R15, R174, 0x2, P6 ;  /* 0x000000ae0f0f7211 */ /* 0x000fe400030f16ff */
[----:B--2---:R-:W-:-:S03]  /*313e0*/  LEA R2, P6, R17, R0, 0x2 ;  /* 0x0000000011027211 */ /* 0x004fc600078c10ff */
[----:B------:R1:W-:Y:S01]  /*313f0*/  @P5 STG.E desc[UR22][R10.64], R128 ;  /* 0x000000800a005986 */ /* 0x0003e2000c101916 */
[----:B------:R-:W-:-:S03]  /*31400*/  LEA.HI.X.SX32 R3, R17, R174, 0x2, P6 ;  /* 0x000000ae11037211 */ /* 0x000fc600030f16ff */
[----:B------:R1:W-:Y:S04]  /*31410*/  @P1 STG.E desc[UR22][R12.64], R129 ;  /* 0x000000810c001986 */ /* 0x0003e8000c101916 */
[----:B------:R1:W-:Y:S04]  /*31420*/  @P2 STG.E desc[UR22][R2.64], R130 ;  /* 0x0000008202002986 */ /* 0x0003e8000c101916 */
[----:B------:R1:W-:Y:S01]  /*31430*/  @P3 STG.E desc[UR22][R14.64], R131 ;  /* 0x000000830e003986 */ /* 0x0003e2000c101916 */
[----:B------:R-:W-:Y:S06]  /*31440*/  BAR.SYNC.DEFER_BLOCKING 0x0 ;  /* 0x0000000000007b1d */ /* 0x000fec0000010000 */
[----:B------:R-:W-:Y:S05]  /*31450*/  BRA.U UP0, `(.L_x_14) ;  /* 0x0000000100a07547 */ /* 0x000fea000b800000 */
[----:B------:R-:W2:Y:S01]  /*31460*/  S2UR UR5, SR_CgaCtaId ;  /* 0x00000000000579c3 */ /* 0x000ea20000008800 */
[----:B------:R-:W-:Y:S01]  /*31470*/  NOP ;  /* 0x0000000000007918 */ /* 0x000fe20000000000 */
[----:B------:R-:W-:Y:S01]  /*31480*/  UMOV UR4, 0x50 ;  /* 0x0000005000047882 */ /* 0x000fe20000000000 */
[----:B------:R-:W-:Y:S02]  /*31490*/  IMAD.U32 R0, RZ, RZ, UR10 ;  /* 0x0000000aff007e24 */ /* 0x000fe4000f8e00ff */
[----:B-1----:R-:W-:Y:S02]  /*314a0*/  HFMA2 R7, -RZ, RZ, 0, 5.9604644775390625e-08 ;  /* 0x00000001ff077431 */ /* 0x002fe400000001ff */
[----:B------:R-:W-:Y:S01]  /*314b0*/  IMAD.MOV.U32 R3, RZ, RZ, 0xff ;  /* 0x000000ffff037424 */ /* 0x000fe200078e00ff */
[----:B------:R-:W-:-:S04]  /*314c0*/  LOP3.LUT R0, R0, 0xffff, RZ, 0xc0, !PT ;  /* 0x0000ffff00007812 */ /* 0x000fc800078ec0ff */
[----:B------:R-:W-:-:S05]  /*314d0*/  SHF.R.U32.HI R0, RZ, 0x5, R0 ;  /* 0x00000005ff007819 */ /* 0x000fca0000011600 */
[----:B------:R-:W-:Y:S01]  /*314e0*/  VIADD R2, R0, 0x10 ;  /* 0x0000001000027836 */ /* 0x000fe20000000000 */
[----:B------:R-:W-:Y:S01]  /*314f0*/  SHF.L.U32 R0, R3, R0, RZ ;  /* 0x0000000003007219 */ /* 0x000fe200000006ff */
[----:B--2---:R-:W-:-:S03]  /*31500*/  ULEA UR6, UR5, UR4, 0x18 ;  /* 0x0000000405067291 */ /* 0x004fc6000f8ec0ff */
[----:B------:R-:W-:-:S04]  /*31510*/  SHF.L.U32 R3, R7, R2, RZ ;  /* 0x0000000207037219 */ /* 0x000fc800000006ff */
[----:B------:R-:W-:Y:S02]  /*31520*/  LOP3.LUT R0, R3, R0, RZ, 0xfc, !PT ;  /* 0x0000000003007212 */ /* 0x000fe400078efcff */
[----:B------:R-:W1:Y:S02]  /*31530*/  LDS R5, [UR6] ;  /* 0x00000006ff057984 */ /* 0x000e640008000800 */
[C---:B------:R-:W-:Y:S02]  /*31540*/  LOP3.LUT R2, R0.reuse, 0xffff, RZ, 0xc0, !PT ;  /* 0x0000ffff00027812 */ /* 0x040fe400078ec0ff */
[----:B-1----:R-:W-:-:S04]  /*31550*/  LOP3.LUT R3, R0, 0xffff, R5, 0x80, !PT ;  /* 0x0000ffff00037812 */ /* 0x002fc800078e8005 */
[----:B------:R-:W-:-:S13]  /*31560*/  ISETP.NE.AND P0, PT, R3, R2, PT ;  /* 0x000000020300720c */ /* 0x000fda0003f05270 */
[----:B------:R-:W-:Y:S05]  /*31570*/  @P0 BRA `(.L_x_15) ;  /* 0x0000000000500947 */ /* 0x000fea0003800000 */
[----:B------:R-:W-:Y:S02]  /*31580*/  SHF.R.U32.HI R5, RZ, 0x10, R5 ;  /* 0x00000010ff057819 */ /* 0x000fe40000011605 */
[----:B------:R-:W-:-:S04]  /*31590*/  SHF.R.U32.HI R2, RZ, 0x10, R0 ;  /* 0x00000010ff027819 */ /* 0x000fc80000011600 */
[----:B------:R-:W-:-:S04]  /*315a0*/  LOP3.LUT R5, R5, R2, RZ, 0xc0, !PT ;  /* 0x0000000205057212 */ /* 0x000fc800078ec0ff */
[----:B------:R-:W-:-:S13]  /*315b0*/  ISETP.NE.AND P0, PT, R5, R2, PT ;  /* 0x000000020500720c */ /* 0x000fda0003f05270 */
[----:B------:R-:W-:Y:S05]  /*315c0*/  @P0 BRA `(.L_x_16) ;  /* 0x0000000000300947 */ /* 0x000fea0003800000 */
[----:B------:R-:W-:Y:S01]  /*315d0*/  R2UR UR4, R0 ;  /* 0x00000000000472ca */ /* 0x000fe200000e0000 */
[----:B------:R-:W-:Y:S01]  /*315e0*/  VOTEU.ANY UR5, UPT, PT ;  /* 0x0000000000057886 */ /* 0x000fe200038e0100 */
[----:B------:R-:W1:Y:S01]  /*315f0*/  S2R R0, SR_LANEID ;  /* 0x0000000000007919 */ /* 0x000e620000000000 */
[----:B------:R-:W-:-:S10]  /*31600*/  UFLO.U32 UR5, UR5 ;  /* 0x00000005000572bd */ /* 0x000fd400080e0000 */
[----:B------:R-:W-:-:S06]  /*31610*/  ULOP3.LUT UR4, URZ, UR4, URZ, 0x33, !UPT ;  /* 0x00000004ff047292 */ /* 0x000fcc000f8e33ff */
[----:B------:R-:W-:-:S04]  /*31620*/  IMAD.U32 R2, RZ, RZ, UR4 ;  /* 0x00000004ff027e24 */ /* 0x000fc8000f8e00ff */
[----:B------:R-:W2:Y:S02]  /*31630*/  REDUX UR7, R2 ;  /* 0x00000000020773c4 */ /* 0x000ea40000000000 */
[----:B------:R3:W-:Y:S01]  /*31640*/  UTCATOMSWS.AND URZ, UR4 ;  /* 0x0000000400ff79e3 */ /* 0x0007e20008000000 */
[----:B-1----:R-:W-:Y:S01]  /*31650*/  ISETP.EQ.U32.AND P0, PT, R0, UR5, PT ;  /* 0x0000000500007c0c */ /* 0x002fe2000bf02070 */
[----:B--2---:R-:W-:-:S12]  /*31660*/  IMAD.U32 R0, RZ, RZ, UR7 ;  /* 0x00000007ff007e24 */ /* 0x004fd8000f8e00ff */
[----:B------:R3:W-:Y:S01]  /*31670*/  @P0 ATOMS.AND RZ, [UR6], R0 ;  /* 0x00000000ffff098c */ /* 0x0007e2000a800006 */
[----:B------:R-:W-:Y:S05]  /*31680*/  BRA `(.L_x_14) ;  /* 0x0000000000147947 */ /* 0x000fea0003800000 */
.L_x_16:
[----:B------:R-:W-:-:S07]  /*31690*/  MOV R2, 0x316b0 ;  /* 0x000316b000027802 */ /* 0x000fce0000000f00 */
[----:B------:R-:W-:Y:S05]  /*316a0*/  CALL.REL.NOINC `($__internal_0_$__cuda_sm10x_tcgen05_guardrail_trap_col_being_dealloced_not_returned_by_alloc) ;  /* 0x00000000002c7944 */ /* 0x000fea0003c00000 */
[----:B------:R-:W-:Y:S05]  /*316b0*/  BRA `(.L_x_14) ;  /* 0x0000000000087947 */ /* 0x000fea0003800000 */
.L_x_15:
[----:B------:R-:W-:-:S07]  /*316c0*/  MOV R2, 0x316e0 ;  /* 0x000316e000027802 */ /* 0x000fce0000000f00 */
[----:B------:R-:W-:Y:S05]  /*316d0*/  CALL.REL.NOINC `($__internal_2_$__cuda_sm10x_tcgen05_guardrail_trap_unallocated_columns_being_dealloced) ;  /* 0x0000000000387944 */ /* 0x000fea0003c00000 */
.L_x_14:
[----:B------:R-:W-:Y:S01]  /*316e0*/  NOP ;  /* 0x0000000000007918 */ /* 0x000fe20000000000 */
[----:B---3--:R-:W-:Y:S05]  /*316f0*/  EXIT ;  /* 0x000000000000794d */ /* 0x008fea0003800000 */
.L_x_9:
[----:B------:R-:W2:Y:S02]  /*31700*/  SYNCS.PHASECHK.TRANS64.TRYWAIT P2, [UR4], R4 ;  /* 0x00000004ff0075a7 */ /* 0x000ea40008041104 */
[----:B--2---:R-:W-:Y:S05]  /*31710*/  @!P2 BRA `(.L_x_9) ;  /* 0xfffffffc00f8a947 */ /* 0x004fea000383ffff */
[----:B------:R-:W-:Y:S05]  /*31720*/  BRA `(.L_x_17) ;  /* 0xffffff1400f07947 */ /* 0x000fea000383ffff */
.L_x_13:
[----:B------:R-:W1:Y:S02]  /*31730*/  SYNCS.PHASECHK.TRANS64.TRYWAIT P3, [UR4], R2 ;  /* 0x00000002ff0075a7 */ /* 0x000e640008061104 */
[----:B-1----:R-:W-:Y:S05]  /*31740*/  @!P3 BRA `(.L_x_13) ;  /* 0xfffffffc00f8b947 */ /* 0x002fea000383ffff */
[----:B------:R-:W-:Y:S05]  /*31750*/  BRA `(.L_x_12) ;  /* 0xffffffc4007c7947 */ /* 0x000fea000383ffff */
        .weak           $__internal_0_$__cuda_sm10x_tcgen05_guardrail_trap_col_being_dealloced_not_returned_by_alloc
        .type           $__internal_0_$__cuda_sm10x_tcgen05_guardrail_trap_col_being_dealloced_not_returned_by_alloc,@function
        .size           $__internal_0_$__cuda_sm10x_tcgen05_guardrail_trap_col_being_dealloced_not_returned_by_alloc,($__internal_1_$__cuda_sm10x_tcgen05_guardrail_trap_phase_invalid_during_alloc - $__internal_0_$__cuda_sm10x_tcgen05_guardrail_trap_col_being_dealloced_not_returned_by_alloc)
$__internal_0_$__cuda_sm10x_tcgen05_guardrail_trap_col_being_dealloced_not_returned_by_alloc:
[----:B------:R-:W-:Y:S05]  /*31760*/  BPT.TRAP 0x1 ;  /* 0x000000040000795c */ /* 0x000fea0000300000 */
[----:B------:R-:W-:-:S04]  /*31770*/  IMAD.MOV.U32 R3, RZ, RZ, 0x0 ;  /* 0x00000000ff037424 */ /* 0x000fc800078e00ff */
[----:B------:R-:W-:Y:S05]  /*31780*/  RET.REL.NODEC R2 `(matmul_kernel) ;  /* 0xfffffce8021c7950 */ /* 0x000fea0003c3ffff */
        .weak           $__internal_1_$__cuda_sm10x_tcgen05_guardrail_trap_phase_invalid_during_alloc
        .type           $__internal_1_$__cuda_sm10x_tcgen05_guardrail_trap_phase_invalid_during_alloc,@function
        .size           $__internal_1_$__cuda_sm10x_tcgen05_guardrail_trap_phase_invalid_during_alloc,($__internal_2_$__cuda_sm10x_tcgen05_guardrail_trap_unallocated_columns_being_dealloced - $__internal_1_$__cuda_sm10x_tcgen05_guardrail_trap_phase_invalid_during_alloc)
$__internal_1_$__cuda_sm10x_tcgen05_guardrail_trap_phase_invalid_during_alloc:
[----:B------:R-:W-:Y:S05]  /*31790*/  BPT.TRAP 0x1 ;  /* 0x000000040000795c */ /* 0x000fea0000300000 */
[----:B------:R-:W-:-:S04]  /*317a0*/  IMAD.MOV.U32 R3, RZ, RZ, 0x0 ;  /* 0x00000000ff037424 */ /* 0x000fc800078e00ff */
[----:B------:R-:W-:Y:S05]  /*317b0*/  RET.REL.NODEC R2 `(matmul_kernel) ;  /* 0xfffffce802107950 */ /* 0x000fea0003c3ffff */
        .weak           $__internal_2_$__cuda_sm10x_tcgen05_guardrail_trap_unallocated_columns_being_dealloced
        .type           $__internal_2_$__cuda_sm10x_tcgen05_guardrail_trap_unallocated_columns_being_dealloced,@function
        .size           $__internal_2_$__cuda_sm10x_tcgen05_guardrail_trap_unallocated_columns_being_dealloced,(.L_x_21 - $__internal_2_$__cuda_sm10x_tcgen05_guardrail_trap_unallocated_columns_being_dealloced)
$__internal_2_$__cuda_sm10x_tcgen05_guardrail_trap_unallocated_columns_being_dealloced:
[----:B------:R-:W-:Y:S05]  /*317c0*/  BPT.TRAP 0x1 ;  /* 0x000000040000795c */ /* 0x000fea0000300000 */
[----:B------:R-:W-:-:S04]  /*317d0*/  IMAD.MOV.U32 R3, RZ, RZ, 0x0 ;  /* 0x00000000ff037424 */ /* 0x000fc800078e00ff */
[----:B------:R-:W-:Y:S05]  /*317e0*/  RET.REL.NODEC R2 `(matmul_kernel) ;  /* 0xfffffce802047950 */ /* 0x000fea0003c3ffff */
.L_x_18:
[----:B------:R-:W-:-:S00]  /*317f0*/  BRA `(.L_x_18) ;  /* 0xfffffffc00fc7947 */ /* 0x000fc0000383ffff */
[----:B------:R-:W-:-:S00]  /*31800*/  NOP ;  /* 0x0000000000007918 */ /* 0x000fc00000000000 */
[----:B------:R-:W-:-:S00]  /*31810*/  NOP ;  /* 0x0000000000007918 */ /* 0x000fc00000000000 */
[----:B------:R-:W-:-:S00]  /*31820*/  NOP ;  /* 0x0000000000007918 */ /* 0x000fc00000000000 */
[----:B------:R-:W-:-:S00]  /*31830*/  NOP ;  /* 0x0000000000007918 */ /* 0x000fc00000000000 */
[----:B------:R-:W-:-:S00]  /*31840*/  NOP ;  /* 0x0000000000007918 */ /* 0x000fc00000000000 */
[----:B------:R-:W-:-:S00]  /*31850*/  NOP ;  /* 0x0000000000007918 */ /* 0x000fc00000000000 */
[----:B------:R-:W-:-:S00]  /*31860*/  NOP ;  /* 0x0000000000007918 */ /* 0x000fc00000000000 */
[----:B------:R-:W-:-:S00]  /*31870*/  NOP ;  /* 0x0000000000007918 */ /* 0x000fc00000000000 */
.L_x_21:


//--------------------- .nv.shared.matmul_kernel  --------------------------
	.section	.nv.shared.matmul_kernel,"aw",@nobits
	.sectionflags	@""
	.align	16
	.zero		1024


//--------------------- .nv.shared.reserved.0     --------------------------
	.section	.nv.shared.reserved.0,"aw",@nobits
	.align	8
	.weak		__nv_reservedSMEM_offset_0_alias
	.size		__nv_reservedSMEM_offset_0_alias, 0, 64
	.other		__nv_reservedSMEM_offset_0_alias,@"STO_CUDA_RESERVED_SHARED STV_DEFAULT"
__nv_reservedSMEM_offset_0_alias:
	.zero		0
.nv.shared.reserved.0:
	.zero		64
	.weak		__nv_reservedSMEM_allocation_phase
	.type		__nv_reservedSMEM_allocation_phase,@object
	.size		__nv_reservedSMEM_allocation_phase,(.L_0 - __nv_reservedSMEM_allocation_phase)
__nv_reservedSMEM_allocation_phase:
	.zero		1
.L_0:
	.zero		7
	.weak		__nv_reservedSMEM_devtool_atexit_pc
	.type		__nv_reservedSMEM_devtool_atexit_pc,@object
	.size		__nv_reservedSMEM_devtool_atexit_pc,(__nv_reservedSMEM_allocation_mask - __nv_reservedSMEM_devtool_atexit_pc)
__nv_reservedSMEM_devtool_atexit_pc:
	.zero		8
	.weak		__nv_reservedSMEM_allocation_mask
	.type		__nv_reservedSMEM_allocation_mask,@object
	.size		__nv_reservedSMEM_allocation_mask,(.L_2 - __nv_reservedSMEM_allocation_mask)
__nv_reservedSMEM_allocation_mask:
	.zero		4
.L_2:


//--------------------- .nv.constant0.matmul_kernel --------------------------
	.section	.nv.constant0.matmul_kernel,"a",@progbits
	.sectionflags	@""
	.align	4
.nv.constant0.matmul_kernel:
	.zero		976


//--------------------- SYMBOLS --------------------------

	.type		.nv.reservedSmem.offset0,@object
	.size		.nv.reservedSmem.offset0,0x4
	.type		.nv.reservedSmem.cap,@object
	.size		.nv.reservedSmem.cap,0x4
